	.target	sm_100a

	.elftype	@"ET_EXEC"


//--------------------- .note.nv.tkinfo           --------------------------
	.section	.note.nv.tkinfo,"",@"SHT_NOTE"
	.sectionflags	@"SHF_NOTE_NV_TKINFO"
	.tkinfo
        /*0018*/ 	.word	0x00000081
        /*0030*/ 	.string	""
        /*0030*/ 	.string	"ptxas-blackwell"
        /*0030*/ 	.string	"Cuda compilation tools, release 12.9, V12.9.86"
        /*0030*/ 	.string	"Build cuda_12.9.r12.9/compiler.36037853_0"
        /*0030*/ 	.string	"-v  -suppress-debug-info  -lineinfo  -arch sm_100a "



//--------------------- .note.nv.cuver            --------------------------
	.section	.note.nv.cuver,"",@"SHT_NOTE"
	.sectionflags	@"SHF_NOTE_NV_CUVER"
        /*0018*/ 	.short	0x0001
        /*001a*/ 	.short	0x0064
        /*001c*/ 	.short	0x0001
        /*001e*/ 	.short	0x0000
        /*0020*/ 	.short	0x0001
        /*0022*/ 	.short	0x0000


//--------------------- .nv.info                  --------------------------
	.section	.nv.info,"",@"SHT_CUDA_INFO"
	.align	4


	//----- nvinfo : EIATTR_REGCOUNT
	.align		4
        /*0000*/ 	.byte	0x04, 0x2f
        /*0002*/ 	.short	(.L_4 - .L_3)
	.align		4
.L_3:
        /*0004*/ 	.word	index@(matmul_kernel)
        /*0008*/ 	.word	0x000000ff


	//----- nvinfo : EIATTR_FRAME_SIZE
	.align		4
.L_4:
        /*000c*/ 	.byte	0x04, 0x11
        /*000e*/ 	.short	(.L_6 - .L_5)
	.align		4
.L_5:
        /*0010*/ 	.word	index@($__internal_2_$__cuda_sm10x_tcgen05_guardrail_trap_unallocated_columns_being_dealloced)
        /*0014*/ 	.word	0x000002e0


	//----- nvinfo : EIATTR_FRAME_SIZE
	.align		4
.L_6:
        /*0018*/ 	.byte	0x04, 0x11
        /*001a*/ 	.short	(.L_8 - .L_7)
	.align		4
.L_7:
        /*001c*/ 	.word	index@($__internal_1_$__cuda_sm10x_tcgen05_guardrail_trap_phase_invalid_during_alloc)
        /*0020*/ 	.word	0x000002e0


	//----- nvinfo : EIATTR_FRAME_SIZE
	.align		4
.L_8:
        /*0024*/ 	.byte	0x04, 0x11
        /*0026*/ 	.short	(.L_10 - .L_9)
	.align		4
.L_9:
        /*0028*/ 	.word	index@($__internal_0_$__cuda_sm10x_tcgen05_guardrail_trap_col_being_dealloced_not_returned_by_alloc)
        /*002c*/ 	.word	0x000002e0


	//----- nvinfo : EIATTR_FRAME_SIZE
	.align		4
.L_10:
        /*0030*/ 	.byte	0x04, 0x11
        /*0032*/ 	.short	(.L_12 - .L_11)
	.align		4
.L_11:
        /*0034*/ 	.word	index@(matmul_kernel)
        /*0038*/ 	.word	0x000002e0


	//----- nvinfo : EIATTR_MIN_STACK_SIZE
	.align		4
.L_12:
        /*003c*/ 	.byte	0x04, 0x12
        /*003e*/ 	.short	(.L_14 - .L_13)
	.align		4
.L_13:
        /*0040*/ 	.word	index@(matmul_kernel)
        /*0044*/ 	.word	0x000002e0
.L_14:


//--------------------- .nv.info.matmul_kernel    --------------------------
	.section	.nv.info.matmul_kernel,"",@"SHT_CUDA_INFO"
	.sectionflags	@""
	.align	4


	//----- nvinfo : EIATTR_CUDA_API_VERSION
	.align		4
        /*0000*/ 	.byte	0x04, 0x37
        /*0002*/ 	.short	(.L_16 - .L_15)
.L_15:
        /*0004*/ 	.word	0x00000081


	//----- nvinfo : EIATTR_KPARAM_INFO
	.align		4
.L_16:
        /*0008*/ 	.byte	0x04, 0x17
        /*000a*/ 	.short	(.L_18 - .L_17)
.L_17:
        /*000c*/ 	.word	0x00000000
        /*0010*/ 	.short	0x000d
        /*0012*/ 	.short	0x0048
        /*0014*/ 	.byte	0x00, 0xf4, 0x21, 0x00


	//----- nvinfo : EIATTR_KPARAM_INFO
	.align		4
.L_18:
        /*0018*/ 	.byte	0x04, 0x17
        /*001a*/ 	.short	(.L_20 - .L_19)
.L_19:
        /*001c*/ 	.word	0x00000000
        /*0020*/ 	.short	0x000c
        /*0022*/ 	.short	0x0040
        /*0024*/ 	.byte	0x00, 0xf4, 0x21, 0x00


	//----- nvinfo : EIATTR_KPARAM_INFO
	.align		4
.L_20:
        /*0028*/ 	.byte	0x04, 0x17
        /*002a*/ 	.short	(.L_22 - .L_21)
.L_21:
        /*002c*/ 	.word	0x00000000
        /*0030*/ 	.short	0x000b
        /*0032*/ 	.short	0x0038
        /*0034*/ 	.byte	0x00, 0xf0, 0x11, 0x00


	//----- nvinfo : EIATTR_KPARAM_INFO
	.align		4
.L_22:
        /*0038*/ 	.byte	0x04, 0x17
        /*003a*/ 	.short	(.L_24 - .L_23)
.L_23:
        /*003c*/ 	.word	0x00000000
        /*0040*/ 	.short	0x000a
        /*0042*/ 	.short	0x0034
        /*0044*/ 	.byte	0x00, 0xf0, 0x11, 0x00


	//----- nvinfo : EIATTR_KPARAM_INFO
	.align		4
.L_24:
        /*0048*/ 	.byte	0x04, 0x17
        /*004a*/ 	.short	(.L_26 - .L_25)
.L_25:
        /*004c*/ 	.word	0x00000000
        /*0050*/ 	.short	0x0009
        /*0052*/ 	.short	0x0030
        /*0054*/ 	.byte	0x00, 0xf0, 0x11, 0x00


	//----- nvinfo : EIATTR_KPARAM_INFO
	.align		4
.L_26:
        /*0058*/ 	.byte	0x04, 0x17
        /*005a*/ 	.short	(.L_28 - .L_27)
.L_27:
        /*005c*/ 	.word	0x00000000
        /*0060*/ 	.short	0x0008
        /*0062*/ 	.short	0x002c
        /*0064*/ 	.byte	0x00, 0xf0, 0x11, 0x00


	//----- nvinfo : EIATTR_KPARAM_INFO
	.align		4
.L_28:
        /*0068*/ 	.byte	0x04, 0x17
        /*006a*/ 	.short	(.L_30 - .L_29)
.L_29:
        /*006c*/ 	.word	0x00000000
        /*0070*/ 	.short	0x0007
        /*0072*/ 	.short	0x0028
        /*0074*/ 	.byte	0x00, 0xf0, 0x11, 0x00


	//----- nvinfo : EIATTR_KPARAM_INFO
	.align		4
.L_30:
        /*0078*/ 	.byte	0x04, 0x17
        /*007a*/ 	.short	(.L_32 - .L_31)
.L_31:
        /*007c*/ 	.word	0x00000000
        /*0080*/ 	.short	0x0006
        /*0082*/ 	.short	0x0024
        /*0084*/ 	.byte	0x00, 0xf0, 0x11, 0x00


	//----- nvinfo : EIATTR_KPARAM_INFO
	.align		4
.L_32:
        /*0088*/ 	.byte	0x04, 0x17
        /*008a*/ 	.short	(.L_34 - .L_33)
.L_33:
        /*008c*/ 	.word	0x00000000
        /*0090*/ 	.short	0x0005
        /*0092*/ 	.short	0x0020
        /*0094*/ 	.byte	0x00, 0xf0, 0x11, 0x00


	//----- nvinfo : EIATTR_KPARAM_INFO
	.align		4
.L_34:
        /*0098*/ 	.byte	0x04, 0x17
        /*009a*/ 	.short	(.L_36 - .L_35)
.L_35:
        /*009c*/ 	.word	0x00000000
        /*00a0*/ 	.short	0x0004
        /*00a2*/ 	.short	0x001c
        /*00a4*/ 	.byte	0x00, 0xf0, 0x11, 0x00


	//----- nvinfo : EIATTR_KPARAM_INFO
	.align		4
.L_36:
        /*00a8*/ 	.byte	0x04, 0x17
        /*00aa*/ 	.short	(.L_38 - .L_37)
.L_37:
        /*00ac*/ 	.word	0x00000000
        /*00b0*/ 	.short	0x0003
        /*00b2*/ 	.short	0x0018
        /*00b4*/ 	.byte	0x00, 0xf0, 0x11, 0x00


	//----- nvinfo : EIATTR_KPARAM_INFO
	.align		4
.L_38:
        /*00b8*/ 	.byte	0x04, 0x17
        /*00ba*/ 	.short	(.L_40 - .L_39)
.L_39:
        /*00bc*/ 	.word	0x00000000
        /*00c0*/ 	.short	0x0002
        /*00c2*/ 	.short	0x0010
        /*00c4*/ 	.byte	0x00, 0xf4, 0x21, 0x00


	//----- nvinfo : EIATTR_KPARAM_INFO
	.align		4
.L_40:
        /*00c8*/ 	.byte	0x04, 0x17
        /*00ca*/ 	.short	(.L_42 - .L_41)
.L_41:
        /*00cc*/ 	.word	0x00000000
        /*00d0*/ 	.short	0x0001
        /*00d2*/ 	.short	0x0008
        /*00d4*/ 	.byte	0x00, 0xf4, 0x21, 0x00


	//----- nvinfo : EIATTR_KPARAM_INFO
	.align		4
.L_42:
        /*00d8*/ 	.byte	0x04, 0x17
        /*00da*/ 	.short	(.L_44 - .L_43)
.L_43:
        /*00dc*/ 	.word	0x00000000
        /*00e0*/ 	.short	0x0000
        /*00e2*/ 	.short	0x0000
        /*00e4*/ 	.byte	0x00, 0xf4, 0x21, 0x00


	//----- nvinfo : EIATTR_AT_ENTRY_FRAGMENTS
	.align		4
.L_44:
        /*00e8*/ 	.byte	0x04, 0x4f
        /*00ea*/ 	.short	(.L_46 - .L_45)


	//   ....[0]....
.L_45:
        /*00ec*/ 	.word	0x00000004


	//----- nvinfo : EIATTR_RESERVED_SMEM_USED
	.align		4
.L_46:
        /*00f0*/ 	.byte	0x01, 0x41
	.zero		2


	//----- nvinfo : EIATTR_SPARSE_MMA_MASK
	.align		4
        /*00f4*/ 	.byte	0x03, 0x50
        /*00f6*/ 	.short	0x0000


	//----- nvinfo : EIATTR_TCGEN05_1CTA_USED
	.align		4
        /*00f8*/ 	.byte	0x01, 0x51
	.zero		2


	//----- nvinfo : EIATTR_MAXREG_COUNT
	.align		4
        /*00fc*/ 	.byte	0x03, 0x1b
        /*00fe*/ 	.short	0x00ff


	//----- nvinfo : EIATTR_NUM_BARRIERS
	.align		4
        /*0100*/ 	.byte	0x02, 0x4c
        /*0102*/ 	.byte	0x01
	.zero		1


	//----- nvinfo : EIATTR_ANNOTATIONS
	.align		4
        /*0104*/ 	.byte	0x04, 0x55
        /*0106*/ 	.short	(.L_48 - .L_47)


	//   ....[0]....
.L_47:
        /*0108*/ 	.word	0x00000001
        /*010c*/ 	.byte	0x50, 0x0a, 0x00, 0x00, 0x01, 0x00, 0x00, 0x00, 0x90, 0x0a, 0x00, 0x00, 0x01, 0x00, 0x00, 0x00
        /* <DEDUP_REMOVED lines=182> */
        /*0c7c*/ 	.byte	0x50, 0x1b, 0x01, 0x00, 0x01, 0x00, 0x00, 0x00, 0x70, 0x1b, 0x01, 0x00


	//----- nvinfo : EIATTR_INT_WARP_WIDE_INSTR_OFFSETS
	.align		4
.L_48:
        /*0c88*/ 	.byte	0x04, 0x31
        /*0c8a*/ 	.short	(.L_50 - .L_49)


	//   ....[0]....
.L_49:
        /*0c8c*/ 	.word	0x00006f00


	//   ....[1]....
        /*0c90*/ 	.word	0x00006f10


	//   ....[2]....
        /*0c94*/ 	.word	0x00006f90


	//   ....[3]....
        /*0c98*/ 	.word	0x00012000


	//   ....[4]....
        /*0c9c*/ 	.word	0x00012050


	//----- nvinfo : EIATTR_COOP_GROUP_MASK_REGIDS
	.align		4
.L_50:
        /*0ca0*/ 	.byte	0x04, 0x29
        /*0ca2*/ 	.short	(.L_52 - .L_51)


	//   ....[0]....
.L_51:
        /*0ca4*/ 	.word	0xffffffff


	//   ....[1]....
        /*0ca8*/ 	.word	0xffffffff


	//   ....[2]....
        /*0cac*/ 	.word	0xffffffff


	//   ....[3]....
        /*0cb0*/ 	.word	0xffffffff


	//----- nvinfo : EIATTR_COOP_GROUP_INSTR_OFFSETS
	.align		4
.L_52:
        /*0cb4*/ 	.byte	0x04, 0x28
        /*0cb6*/ 	.short	(.L_54 - .L_53)


	//   ....[0]....
.L_53:
        /*0cb8*/ 	.word	0x00000070


	//   ....[1]....
        /*0cbc*/ 	.word	0x00000330


	//   ....[2]....
        /*0cc0*/ 	.word	0x00011e90


	//   ....[3]....
        /*0cc4*/ 	.word	0x00012100


	//----- nvinfo : EIATTR_VRC_CTA_INIT_COUNT
	.align		4
.L_54:
        /*0cc8*/ 	.byte	0x02, 0x4a
        /*0cca*/ 	.byte	0x80
	.zero		1


	//----- nvinfo : EIATTR_MBARRIER_INSTR_OFFSETS
	.align		4
        /*0ccc*/ 	.byte	0x04, 0x39
        /*0cce*/ 	.short	(.L_56 - .L_55)


	//   ....[0]....
.L_55:
        /*0cd0*/ 	.word	0x00006fb0
        /*0cd4*/ 	.word	0x000000ff
        /*0cd8*/ 	.word	0x00000000
        /*0cdc*/ 	.short	0x0100
        /*0cde*/ 	.byte	0x0d
	.zero		1


	//   ....[1]....
        /*0ce0*/ 	.word	0x00006fd0
        /*0ce4*/ 	.word	0x000000ff
        /*0ce8*/ 	.word	0x00030008
        /*0cec*/ 	.short	0x0100
        /*0cee*/ 	.byte	0x0b
	.zero		1


	//   ....[2]....
        /*0cf0*/ 	.word	0x0000de80
        /*0cf4*/ 	.word	0x000000ff
        /*0cf8*/ 	.word	0x00000000
        /*0cfc*/ 	.short	0x010a
        /*0cfe*/ 	.byte	0x15
	.zero		1


	//   ....[3]....
        /*0d00*/ 	.word	0x0000fdb0
        /*0d04*/ 	.word	0x000000ff
        /*0d08*/ 	.word	0x00000000
        /*0d0c*/ 	.short	0x010a
        /*0d0e*/ 	.byte	0x0d
	.zero		1


	//   ....[4]....
        /*0d10*/ 	.word	0x0000fe50
        /*0d14*/ 	.word	0x000000ff
        /*0d18*/ 	.word	0x00030000
        /*0d1c*/ 	.short	0x0108
        /*0d1e*/ 	.byte	0x0b
	.zero		1


	//   ....[5]....
        /*0d20*/ 	.word	0x0000ff00
        /*0d24*/ 	.word	0x000000ff
        /*0d28*/ 	.word	0x00030008
        /*0d2c*/ 	.short	0x0108
        /*0d2e*/ 	.byte	0x0b
	.zero		1


	//   ....[6]....
        /*0d30*/ 	.word	0x00012120
        /*0d34*/ 	.word	0x000000ff
        /*0d38*/ 	.word	0x00000000
        /*0d3c*/ 	.short	0x010a
        /*0d3e*/ 	.byte	0x15
	.zero		1


	//   ....[7]....
        /*0d40*/ 	.word	0x00012150
        /*0d44*/ 	.word	0x000000ff
        /*0d48*/ 	.word	0x00000000
        /*0d4c*/ 	.short	0x010a
        /*0d4e*/ 	.byte	0x0d
	.zero		1


	//----- nvinfo : EIATTR_NUM_MBARRIERS
	.align		4
.L_56:
        /*0d50*/ 	.byte	0x03, 0x38
        /*0d52*/ 	.short	0x0002


	//----- nvinfo : EIATTR_EXIT_INSTR_OFFSETS
	.align		4
        /*0d54*/ 	.byte	0x04, 0x1c
        /*0d56*/ 	.short	(.L_58 - .L_57)


	//   ....[0]....
.L_57:
        /*0d58*/ 	.word	0x00012110


	//----- nvinfo : EIATTR_REQNTID
	.align		4
.L_58:
        /*0d5c*/ 	.byte	0x04, 0x10
        /*0d5e*/ 	.short	(.L_60 - .L_59)
.L_59:
        /*0d60*/ 	.word	0x00000080
        /*0d64*/ 	.word	0x00000001
        /*0d68*/ 	.word	0x00000001


	//----- nvinfo : EIATTR_CRS_STACK_SIZE
	.align		4
.L_60:
        /*0d6c*/ 	.byte	0x04, 0x1e
        /*0d6e*/ 	.short	(.L_62 - .L_61)
.L_61:
        /*0d70*/ 	.word	0x00000000


	//----- nvinfo : EIATTR_CBANK_PARAM_SIZE
	.align		4
.L_62:
        /*0d74*/ 	.byte	0x03, 0x19
        /*0d76*/ 	.short	0x0050


	//----- nvinfo : EIATTR_PARAM_CBANK
	.align		4
        /*0d78*/ 	.byte	0x04, 0x0a
        /*0d7a*/ 	.short	(.L_64 - .L_63)
	.align		4
.L_63:
        /*0d7c*/ 	.word	index@(.nv.constant0.matmul_kernel)
        /*0d80*/ 	.short	0x0380
        /*0d82*/ 	.short	0x0050


	//----- nvinfo : EIATTR_SW_WAR
	.align		4
.L_64:
        /*0d84*/ 	.byte	0x04, 0x36
        /*0d86*/ 	.short	(.L_66 - .L_65)
.L_65:
        /*0d88*/ 	.word	0x00000008
.L_66:


//--------------------- .nv.compat                --------------------------
	.section	.nv.compat,"",@"SHT_CUDA_COMPAT_INFO"
	.align	4
        /*0000*/ 	.byte	0x02, 0x02, 0x02, 0x00, 0x02, 0x05, 0x05, 0x00, 0x02, 0x03, 0x00, 0x00, 0x02, 0x06, 0x01, 0x00


//--------------------- .nv.callgraph             --------------------------
	.section	.nv.callgraph,"",@"SHT_CUDA_CALLGRAPH"
	.align	4
	.sectionentsize	8
	.align		4
        /*0000*/ 	.word	0x00000000
	.align		4
        /*0004*/ 	.word	0xffffffff
	.align		4
        /*0008*/ 	.word	0x00000000
	.align		4
        /*000c*/ 	.word	0xfffffffe
	.align		4
        /*0010*/ 	.word	0x00000000
	.align		4
        /*0014*/ 	.word	0xfffffffd
	.align		4
        /*0018*/ 	.word	0x00000000
	.align		4
        /*001c*/ 	.word	0xfffffffc


//--------------------- .text.matmul_kernel       --------------------------
	.section	.text.matmul_kernel,"ax",@progbits
	.align	128
        .global         matmul_kernel
        .type           matmul_kernel,@function
        .size           matmul_kernel,(.L_x_20 - matmul_kernel)
        .other          matmul_kernel,@"STO_CUDA_ENTRY STV_DEFAULT"
matmul_kernel:
.text.matmul_kernel:
[----:B------:R-:W1:Y:S01]  /*0000*/  LDC R1, c[0x0][0x37c] ;  /* 0x0000df00ff017b82 */ /* 0x000e620000000800 */
[----:B------:R-:W2:Y:S01]  /*0010*/  S2R R0, SR_TID.X ;  /* 0x0000000000007919 */ /* 0x000ea20000002100 */
[----:B-1----:R-:W-:Y:S01]  /*0020*/  VIADD R1, R1, 0xfffffd20 ;  /* 0xfffffd2001017836 */ /* 0x002fe20000000000 */
[----:B--2---:R-:W-:-:S13]  /*0030*/  ISETP.GE.U32.AND P0, PT, R0, 0x20, PT ;  /* 0x000000200000780c */ /* 0x004fda0003f06070 */
[----:B------:R-:W-:Y:S02]  /*0040*/  VOTEU.ANY UP0, P0 ;  /* 0x0000000000ff7886 */ /* 0x000fe40000000100 */
[----:B------:R-:W-:Y:S05]  /*0050*/  BRA.U UP0, `(.L_x_0) ;  /* 0x0000000100b87547 */ /* 0x000fea000b800000 */
[----:B------:R-:W1:Y:S01]  /*0060*/  S2UR UR6, SR_CgaCtaId ;  /* 0x00000000000679c3 */ /* 0x000e620000008800 */
[----:B------:R-:W-:Y:S01]  /*0070*/  NOP ;  /* 0x0000000000007918 */ /* 0x000fe20000000000 */
[----:B------:R-:W-:Y:S02]  /*0080*/  UMOV UR4, 0x40 ;  /* 0x0000004000047882 */ /* 0x000fe40000000000 */
[----:B-1----:R-:W-:-:S09]  /*0090*/  ULEA UR4, UR6, UR4, 0x18 ;  /* 0x0000000406047291 */ /* 0x002fd2000f8ec0ff */
[----:B------:R-:W1:Y:S01]  /*00a0*/  LDS.U8 R0, [UR4] ;  /* 0x00000004ff007984 */ /* 0x000e620008000000 */
[----:B------:R-:W-:Y:S02]  /*00b0*/  UMOV UR4, 0x400 ;  /* 0x0000040000047882 */ /* 0x000fe40000000000 */
[----:B------:R-:W-:Y:S01]  /*00c0*/  ULEA UR4, UR6, UR4, 0x18 ;  /* 0x0000000406047291 */ /* 0x000fe2000f8ec0ff */
[----:B-1----:R-:W-:-:S13]  /*00d0*/  ISETP.NE.AND P0, PT, R0, RZ, PT ;  /* 0x000000ff0000720c */ /* 0x002fda0003f05270 */
[----:B------:R-:W-:Y:S05]  /*00e0*/  @P0 BRA `(.L_x_1) ;  /* 0x00000000007c0947 */ /* 0x000fea0003800000 */
[----:B------:R-:W-:-:S13]  /*00f0*/  ELECT P0, URZ, PT ;  /* 0x0000000000ff782f */ /* 0x000fda0003800000 */
[----:B------:R-:W-:Y:S05]  /*0100*/  @!P0 BRA `(.L_x_2) ;  /* 0x0000000000848947 */ /* 0x000fea0003800000 */
[----:B------:R-:W-:Y:S01]  /*0110*/  UMOV UR5, 0x4 ;  /* 0x0000000400057882 */ /* 0x000fe20000000000 */
[----:B------:R-:W-:Y:S02]  /*0120*/  IMAD.MOV.U32 R4, RZ, RZ, 0x1 ;  /* 0x00000001ff047424 */ /* 0x000fe400078e00ff */
[----:B------:R-:W-:Y:S02]  /*0130*/  IMAD.MOV.U32 R5, RZ, RZ, 0xf ;  /* 0x0000000fff057424 */ /* 0x000fe400078e00ff */
[----:B------:R-:W-:Y:S04]  /*0140*/  DEPBAR.LE SB1, 0x36 ;  /* 0x00009d800000791a */ /* 0x000fe80000000000 */
[----:B------:R-:W1:Y:S02]  /*0150*/  UTCATOMSWS.FIND_AND_SET.ALIGN UP1, UR5, UR5 ;  /* 0x00000005000575e3 */ /* 0x000e640008020800 */
[----:B-1----:R-:W-:-:S04]  /*0160*/  PLOP3.LUT P0, PT, PT, PT, UP1, 0x80, 0x8 ;  /* 0x000000000008781c */ /* 0x002fc80003f0f018 */
[----:B------:R-:W-:-:S04]  /*0170*/  SEL R0, RZ, 0xffffffff, !P0 ;  /* 0xffffffffff007807 */ /* 0x000fc80004000000 */
[----:B------:R-:W-:Y:S01]  /*0180*/  ISETP.NE.AND P0, PT, R0, RZ, PT ;  /* 0x000000ff0000720c */ /* 0x000fe20003f05270 */
[----:B------:R-:W-:-:S12]  /*0190*/  IMAD.U32 R0, RZ, RZ, UR5 ;  /* 0x00000005ff007e24 */ /* 0x000fd8000f8e00ff */
[----:B------:R-:W-:Y:S05]  /*01a0*/  @P0 BRA `(.L_x_3) ;  /* 0x0000000000240947 */ /* 0x000fea0003800000 */
.L_x_4:
[----:B------:R-:W-:Y:S05]  /*01b0*/  NANOSLEEP 0x64 ;  /* 0x000000640000795d */ /* 0x000fea0003800000 */
[----:B------:R-:W-:-:S05]  /*01c0*/  UMOV UR5, 0x4 ;  /* 0x0000000400057882 */ /* 0x000fca0000000000 */
[----:B------:R-:W-:Y:S04]  /*01d0*/  DEPBAR.LE SB1, 0x36 ;  /* 0x00009d800000791a */ /* 0x000fe80000000000 */
[----:B------:R-:W1:Y:S02]  /*01e0*/  UTCATOMSWS.FIND_AND_SET.ALIGN UP1, UR5, UR5 ;  /* 0x00000005000575e3 */ /* 0x000e640008020800 */
[----:B-1----:R-:W-:-:S04]  /*01f0*/  PLOP3.LUT P0, PT, PT, PT, UP1, 0x80, 0x8 ;  /* 0x000000000008781c */ /* 0x002fc80003f0f018 */
[----:B------:R-:W-:-:S04]  /*0200*/  SEL R0, RZ, 0xffffffff, !P0 ;  /* 0xffffffffff007807 */ /* 0x000fc80004000000 */
[----:B------:R-:W-:Y:S01]  /*0210*/  ISETP.NE.AND P0, PT, R0, RZ, PT ;  /* 0x000000ff0000720c */ /* 0x000fe20003f05270 */
[----:B------:R-:W-:-:S12]  /*0220*/  IMAD.U32 R0, RZ, RZ, UR5 ;  /* 0x00000005ff007e24 */ /* 0x000fd8000f8e00ff */
[----:B------:R-:W-:Y:S05]  /*0230*/  @!P0 BRA `(.L_x_4) ;  /* 0xfffffffc00dc8947 */ /* 0x000fea000383ffff */
.L_x_3:
[C---:B------:R-:W-:Y:S01]  /*0240*/  VIADD R3, R0.reuse, 0x10 ;  /* 0x0000001000037836 */ /* 0x040fe20000000000 */
[----:B------:R-:W-:Y:S01]  /*0250*/  UMOV UR5, 0x50 ;  /* 0x0000005000057882 */ /* 0x000fe20000000000 */
[----:B------:R-:W-:Y:S01]  /*0260*/  SHF.L.U32 R2, R5, R0, RZ ;  /* 0x0000000005027219 */ /* 0x000fe200000006ff */
[----:B------:R-:W-:Y:S01]  /*0270*/  ULEA UR5, UR6, UR5, 0x18 ;  /* 0x0000000506057291 */ /* 0x000fe2000f8ec0ff */
[----:B------:R-:W-:Y:S01]  /*0280*/  IMAD.SHL.U32 R0, R0, 0x20, RZ ;  /* 0x0000002000007824 */ /* 0x000fe200078e00ff */
[----:B------:R-:W-:-:S04]  /*0290*/  SHF.L.U32 R3, R4, R3, RZ ;  /* 0x0000000304037219 */ /* 0x000fc800000006ff */
[----:B------:R-:W-:-:S05]  /*02a0*/  LOP3.LUT R2, R3, R2, RZ, 0xfc, !PT ;  /* 0x0000000203027212 */ /* 0x000fca00078efcff */
[----:B------:R1:W-:Y:S04]  /*02b0*/  ATOMS.OR RZ, [UR5], R2 ;  /* 0x00000002ffff798c */ /* 0x0003e8000b000005 */
[----:B------:R1:W-:Y:S01]  /*02c0*/  STS [UR4], R0 ;  /* 0x00000000ff007988 */ /* 0x0003e20008000804 */
[----:B------:R-:W-:Y:S05]  /*02d0*/  BRA `(.L_x_2) ;  /* 0x0000000000107947 */ /* 0x000fea0003800000 */
.L_x_1:
[----:B------:R-:W-:Y:S01]  /*02e0*/  IMAD.MOV.U32 R0, RZ, RZ, -0x1 ;  /* 0xffffffffff007424 */ /* 0x000fe200078e00ff */
[----:B------:R-:W-:-:S04]  /*02f0*/  MOV R2, 0x320 ;  /* 0x0000032000027802 */ /* 0x000fc80000000f00 */
[----:B------:R1:W-:Y:S03]  /*0300*/  STS [UR4], R0 ;  /* 0x00000000ff007988 */ /* 0x0003e60008000804 */
[----:B-1----:R-:W-:Y:S05]  /*0310*/  CALL.REL.NOINC `($__internal_1_$__cuda_sm10x_tcgen05_guardrail_trap_phase_invalid_during_alloc) ;  /* 0x0000011c00a47944 */ /* 0x002fea0003c00000 */
.L_x_2:
[----:B------:R-:W-:Y:S05]  /*0320*/  WARPSYNC.ALL ;  /* 0x0000000000007948 */ /* 0x000fea0003800000 */
[----:B------:R-:W-:Y:S01]  /*0330*/  NOP ;  /* 0x0000000000007918 */ /* 0x000fe20000000000 */
.L_x_0:
[----:B------:R-:W2:Y:S01]  /*0340*/  LDC.64 R102, c[0x0][0x398] ;  /* 0x0000e600ff667b82 */ /* 0x000ea20000000a00 */
[----:B------:R-:W3:Y:S01]  /*0350*/  S2R R9, SR_CTAID.X ;  /* 0x0000000000097919 */ /* 0x000ee20000002500 */
[----:B------:R-:W4:Y:S01]  /*0360*/  LDCU UR6, c[0x0][0x3b0] ;  /* 0x00007600ff0677ac */ /* 0x000f220008000800 */
[----:B------:R-:W-:Y:S01]  /*0370*/  LOP3.LUT R7, R7, 0xfffffdff, RZ, 0xc0, !PT ;  /* 0xfffffdff07077812 */ /* 0x000fe200078ec0ff */
[----:B------:R-:W5:Y:S01]  /*0380*/  S2R R57, SR_TID.X ;  /* 0x0000000000397919 */ /* 0x000f620000002100 */
[----:B------:R-:W1:Y:S03]  /*0390*/  LDCU.128 UR16, c[0x0][0x380] ;  /* 0x00007000ff1077ac */ /* 0x000e660008000c00 */
[----:B------:R-:W1:Y:S01]  /*03a0*/  S2UR UR4, SR_CgaCtaId ;  /* 0x00000000000479c3 */ /* 0x000e620000008800 */
[----:B------:R-:W1:Y:S01]  /*03b0*/  LDCU UR5, c[0x0][0x3a4] ;  /* 0x00007480ff0577ac */ /* 0x000e620008000800 */
[----:B------:R-:W-:Y:S01]  /*03c0*/  UMOV UR11, 0x400 ;  /* 0x00000400000b7882 */ /* 0x000fe20000000000 */
[----:B-12---:R-:W-:-:S05]  /*03d0*/  VIADD R0, R103, 0x7f ;  /* 0x0000007f67007836 */ /* 0x006fca0000000000 */
[----:B------:R-:W-:Y:S01]  /*03e0*/  SHF.R.S32.HI R3, RZ, 0x1f, R0 ;  /* 0x0000001fff037819 */ /* 0x000fe20000011400 */
[----:B------:R-:W-:-:S03]  /*03f0*/  ULEA UR11, UR4, UR11, 0x18 ;  /* 0x0000000b040b7291 */ /* 0x000fc6000f8ec0ff */
[----:B------:R-:W-:Y:S02]  /*0400*/  LEA.HI R3, R3, R0, RZ, 0x7 ;  /* 0x0000000003037211 */ /* 0x000fe400078f38ff */
[----:B---3--:R-:W-:Y:S02]  /*0410*/  IABS R8, R9 ;  /* 0x0000000900087213 */ /* 0x008fe40000000000 */
[----:B------:R-:W-:Y:S02]  /*0420*/  SHF.R.S32.HI R3, RZ, 0x7, R3 ;  /* 0x00000007ff037819 */ /* 0x000fe40000011403 */
[----:B-----5:R-:W-:-:S03]  /*0430*/  LOP3.LUT R223, R57, 0x3f, RZ, 0xc0, !PT ;  /* 0x0000003f39df7812 */ /* 0x020fc600078ec0ff */
[----:B------:R-:W-:-:S05]  /*0440*/  IMAD.SHL.U32 R4, R3, 0x8, RZ ;  /* 0x0000000803047824 */ /* 0x000fca00078e00ff */
[-C--:B------:R-:W-:Y:S02]  /*0450*/  IABS R5, R4.reuse ;  /* 0x0000000400057213 */ /* 0x080fe40000000000 */
[----:B------:R-:W-:Y:S02]  /*0460*/  IABS R10, R4 ;  /* 0x00000004000a7213 */ /* 0x000fe40000000000 */
[----:B------:R-:W1:Y:S08]  /*0470*/  I2F.RP R0, R5 ;  /* 0x0000000500007306 */ /* 0x000e700000209400 */
[----:B-1----:R-:W1:Y:S02]  /*0480*/  MUFU.RCP R0, R0 ;  /* 0x0000000000007308 */ /* 0x002e640000001000 */
[----:B-1----:R-:W-:-:S02]  /*0490*/  VIADD R2, R0, 0xffffffe ;  /* 0x0ffffffe00027836 */ /* 0x002fc40000000000 */
[----:B------:R-:W-:Y:S01]  /*04a0*/  IMAD.MOV R0, RZ, RZ, -R10 ;  /* 0x000000ffff007224 */ /* 0x000fe200078e0a0a */
[----:B------:R-:W-:-:S03]  /*04b0*/  IABS R10, R102 ;  /* 0x00000066000a7213 */ /* 0x000fc60000000000 */
[----:B------:R1:W2:Y:S02]  /*04c0*/  F2I.FTZ.U32.TRUNC.NTZ R3, R2 ;  /* 0x0000000200037305 */ /* 0x0002a4000021f000 */
[----:B-1----:R-:W-:Y:S02]  /*04d0*/  IMAD.MOV.U32 R2, RZ, RZ, RZ ;  /* 0x000000ffff027224 */ /* 0x002fe400078e00ff */
[----:B--2---:R-:W-:-:S04]  /*04e0*/  IMAD.MOV R6, RZ, RZ, -R3 ;  /* 0x000000ffff067224 */ /* 0x004fc800078e0a03 */
[----:B------:R-:W-:Y:S02]  /*04f0*/  IMAD R11, R6, R5, RZ ;  /* 0x00000005060b7224 */ /* 0x000fe400078e02ff */
[----:B------:R-:W-:Y:S02]  /*0500*/  IMAD.MOV.U32 R6, RZ, RZ, R8 ;  /* 0x000000ffff067224 */ /* 0x000fe400078e0008 */
[----:B------:R-:W-:-:S06]  /*0510*/  IMAD.HI.U32 R3, R3, R11, R2 ;  /* 0x0000000b03037227 */ /* 0x000fcc00078e0002 */
[----:B------:R-:W-:-:S04]  /*0520*/  IMAD.HI.U32 R3, R3, R6, RZ ;  /* 0x0000000603037227 */ /* 0x000fc800078e00ff */
[----:B------:R-:W-:Y:S01]  /*0530*/  IMAD R0, R3, R0, R6 ;  /* 0x0000000003007224 */ /* 0x000fe200078e0206 */
[----:B------:R-:W-:Y:S04]  /*0540*/  BAR.SYNC.DEFER_BLOCKING 0x0 ;  /* 0x0000000000007b1d */ /* 0x000fe80000010000 */
[----:B------:R-:W-:-:S13]  /*0550*/  ISETP.GT.U32.AND P1, PT, R5, R0, PT ;  /* 0x000000000500720c */ /* 0x000fda0003f24070 */
[----:B------:R-:W-:Y:S02]  /*0560*/  @!P1 IMAD.IADD R0, R0, 0x1, -R5 ;  /* 0x0000000100009824 */ /* 0x000fe400078e0a05 */
[----:B------:R-:W-:Y:S01]  /*0570*/  @!P1 VIADD R3, R3, 0x1 ;  /* 0x0000000103039836 */ /* 0x000fe20000000000 */
[----:B------:R-:W-:Y:S02]  /*0580*/  ISETP.NE.AND P1, PT, R4, RZ, PT ;  /* 0x000000ff0400720c */ /* 0x000fe40003f25270 */
[----:B------:R-:W-:Y:S02]  /*0590*/  ISETP.GE.U32.AND P0, PT, R0, R5, PT ;  /* 0x000000050000720c */ /* 0x000fe40003f06070 */
[----:B------:R-:W-:-:S04]  /*05a0*/  LOP3.LUT R0, R9, R4, RZ, 0x3c, !PT ;  /* 0x0000000409007212 */ /* 0x000fc800078e3cff */
[----:B------:R-:W-:Y:S01]  /*05b0*/  ISETP.GE.AND P2, PT, R0, RZ, PT ;  /* 0x000000ff0000720c */ /* 0x000fe20003f46270 */
[----:B------:R-:W-:-:S06]  /*05c0*/  VIADD R0, R102, 0x3f ;  /* 0x0000003f66007836 */ /* 0x000fcc0000000000 */
[----:B------:R-:W-:-:S04]  /*05d0*/  @P0 VIADD R3, R3, 0x1 ;  /* 0x0000000103030836 */ /* 0x000fc80000000000 */
[----:B------:R-:W-:Y:S01]  /*05e0*/  IMAD.MOV.U32 R2, RZ, RZ, R3 ;  /* 0x000000ffff027224 */ /* 0x000fe200078e0003 */
[----:B------:R-:W-:-:S03]  /*05f0*/  SHF.R.S32.HI R3, RZ, 0x1f, R0 ;  /* 0x0000001fff037819 */ /* 0x000fc60000011400 */
[----:B------:R-:W-:Y:S01]  /*0600*/  @!P2 IMAD.MOV R2, RZ, RZ, -R2 ;  /* 0x000000ffff02a224 */ /* 0x000fe200078e0a02 */
[----:B------:R-:W-:Y:S02]  /*0610*/  @!P1 LOP3.LUT R2, RZ, R4, RZ, 0x33, !PT ;  /* 0x00000004ff029212 */ /* 0x000fe400078e33ff */
[----:B------:R-:W-:-:S03]  /*0620*/  LEA.HI R3, R3, R0, RZ, 0x6 ;  /* 0x0000000003037211 */ /* 0x000fc600078f30ff */
[----:B------:R-:W-:Y:S02]  /*0630*/  IMAD.SHL.U32 R20, R2, 0x8, RZ ;  /* 0x0000000802147824 */ /* 0x000fe400078e00ff */
[----:B------:R-:W-:-:S03]  /*0640*/  IMAD.MOV R2, RZ, RZ, -R2 ;  /* 0x000000ffff027224 */ /* 0x000fc600078e0a02 */
[----:B------:R-:W-:Y:S01]  /*0650*/  LEA.HI.SX32 R3, R3, -R20, 0x1a ;  /* 0x8000001403037211 */ /* 0x000fe200078fd2ff */
[----:B------:R-:W-:Y:S02]  /*0660*/  IMAD R15, R4, R2, R9 ;  /* 0x00000002040f7224 */ /* 0x000fe400078e0209 */
[----:B------:R-:W-:Y:S01]  /*0670*/  IMAD.MOV.U32 R4, RZ, RZ, RZ ;  /* 0x000000ffff047224 */ /* 0x000fe200078e00ff */
[----:B------:R-:W-:Y:S02]  /*0680*/  VIMNMX R12, PT, PT, R3, 0x8, PT ;  /* 0x00000008030c7848 */ /* 0x000fe40003fe0100 */
[----:B------:R-:W-:Y:S02]  /*0690*/  IABS R3, R103 ;  /* 0x0000006700037213 */ /* 0x000fe40000000000 */
[-C--:B------:R-:W-:Y:S02]  /*06a0*/  IABS R11, R12.reuse ;  /* 0x0000000c000b7213 */ /* 0x080fe40000000000 */
[----:B------:R-:W-:Y:S01]  /*06b0*/  IABS R2, R12 ;  /* 0x0000000c00027213 */ /* 0x000fe20000000000 */
[----:B------:R-:W1:Y:S08]  /*06c0*/  I2F.RP R6, R3 ;  /* 0x0000000300067306 */ /* 0x000e700000209400 */
[----:B------:R-:W2:Y:S08]  /*06d0*/  I2F.RP R0, R11 ;  /* 0x0000000b00007306 */ /* 0x000eb00000209400 */
[----:B-1----:R-:W-:Y:S08]  /*06e0*/  MUFU.RCP R6, R6 ;  /* 0x0000000600067308 */ /* 0x002ff00000001000 */
[----:B--2---:R-:W1:Y:S02]  /*06f0*/  MUFU.RCP R0, R0 ;  /* 0x0000000000007308 */ /* 0x004e640000001000 */
[----:B-1----:R-:W-:Y:S01]  /*0700*/  VIADD R5, R0, 0xffffffe ;  /* 0x0ffffffe00057836 */ /* 0x002fe20000000000 */
[----:B------:R-:W-:-:S05]  /*0710*/  IABS R0, R15 ;  /* 0x0000000f00007213 */ /* 0x000fca0000000000 */
[----:B------:R-:W1:Y:S02]  /*0720*/  F2I.FTZ.U32.TRUNC.NTZ R5, R5 ;  /* 0x0000000500057305 */ /* 0x000e64000021f000 */
[----:B-1----:R-:W-:-:S04]  /*0730*/  IMAD.MOV R8, RZ, RZ, -R5 ;  /* 0x000000ffff087224 */ /* 0x002fc800078e0a05 */
[----:B------:R-:W-:Y:S02]  /*0740*/  IMAD R9, R8, R11, RZ ;  /* 0x0000000b08097224 */ /* 0x000fe400078e02ff */
[----:B------:R-:W-:Y:S02]  /*0750*/  IMAD.MOV R8, RZ, RZ, -R2 ;  /* 0x000000ffff087224 */ /* 0x000fe400078e0a02 */
[----:B------:R-:W-:-:S04]  /*0760*/  IMAD.HI.U32 R5, R5, R9, R4 ;  /* 0x0000000905057227 */ /* 0x000fc800078e0004 */
[----:B------:R-:W-:Y:S02]  /*0770*/  IMAD.MOV.U32 R4, RZ, RZ, R10 ;  /* 0x000000ffff047224 */ /* 0x000fe400078e000a */
[----:B------:R-:W-:Y:S02]  /*0780*/  IMAD.HI.U32 R5, R5, R0, RZ ;  /* 0x0000000005057227 */ /* 0x000fe400078e00ff */
[----:B------:R-:W1:Y:S02]  /*0790*/  I2F.RP R2, R4 ;  /* 0x0000000400027306 */ /* 0x000e640000209400 */
[----:B------:R-:W-:Y:S02]  /*07a0*/  IMAD R0, R5, R8, R0 ;  /* 0x0000000805007224 */ /* 0x000fe400078e0200 */
[----:B------:R-:W-:-:S03]  /*07b0*/  VIADD R10, R6, 0xffffffe ;  /* 0x0ffffffe060a7836 */ /* 0x000fc60000000000 */
[----:B------:R-:W-:Y:S01]  /*07c0*/  ISETP.GT.U32.AND P1, PT, R11, R0, PT ;  /* 0x000000000b00720c */ /* 0x000fe20003f24070 */
[----:B-1----:R-:W1:-:S12]  /*07d0*/  MUFU.RCP R2, R2 ;  /* 0x0000000200027308 */ /* 0x002e580000001000 */
[----:B------:R-:W-:Y:S02]  /*07e0*/  @!P1 IMAD.IADD R0, R0, 0x1, -R11 ;  /* 0x0000000100009824 */ /* 0x000fe400078e0a0b */
[----:B------:R-:W-:Y:S01]  /*07f0*/  @!P1 VIADD R5, R5, 0x1 ;  /* 0x0000000105059836 */ /* 0x000fe20000000000 */
[----:B------:R-:W-:Y:S02]  /*0800*/  ISETP.NE.AND P1, PT, R12, RZ, PT ;  /* 0x000000ff0c00720c */ /* 0x000fe40003f25270 */
[----:B------:R-:W-:Y:S02]  /*0810*/  ISETP.GE.U32.AND P0, PT, R0, R11, PT ;  /* 0x0000000b0000720c */ /* 0x000fe40003f06070 */
[----:B------:R-:W-:Y:S01]  /*0820*/  LOP3.LUT R0, R15, R12, RZ, 0x3c, !PT ;  /* 0x0000000c0f007212 */ /* 0x000fe200078e3cff */
[----:B------:R2:W3:Y:S03]  /*0830*/  F2I.FTZ.U32.TRUNC.NTZ R11, R10 ;  /* 0x0000000a000b7305 */ /* 0x0004e6000021f000 */
[----:B------:R-:W-:Y:S01]  /*0840*/  ISETP.GE.AND P2, PT, R0, RZ, PT ;  /* 0x000000ff0000720c */ /* 0x000fe20003f46270 */
[----:B-1----:R-:W-:Y:S01]  /*0850*/  VIADD R8, R2, 0xffffffe ;  /* 0x0ffffffe02087836 */ /* 0x002fe20000000000 */
[----:B------:R-:W-:-:S03]  /*0860*/  SHF.R.U32.HI R2, RZ, 0x6, R57 ;  /* 0x00000006ff027819 */ /* 0x000fc60000011639 */
[----:B------:R1:W5:Y:S01]  /*0870*/  F2I.FTZ.U32.TRUNC.NTZ R9, R8 ;  /* 0x0000000800097305 */ /* 0x000362000021f000 */
[----:B------:R-:W-:Y:S01]  /*0880*/  SGXT.U32 R2, R2, 0x1 ;  /* 0x000000010202781a */ /* 0x000fe20000000000 */
[----:B------:R-:W-:Y:S02]  /*0890*/  @P0 VIADD R5, R5, 0x1 ;  /* 0x0000000105050836 */ /* 0x000fe40000000000 */
[----:B--2---:R-:W-:Y:S01]  /*08a0*/  IMAD.MOV.U32 R10, RZ, RZ, RZ ;  /* 0x000000ffff0a7224 */ /* 0x004fe200078e00ff */
[C---:B------:R-:W-:Y:S01]  /*08b0*/  LOP3.LUT R222, R2.reuse, 0x2, RZ, 0xfc, !PT ;  /* 0x0000000202de7812 */ /* 0x040fe200078efcff */
[----:B------:R-:W-:Y:S01]  /*08c0*/  IMAD.MOV.U32 R6, RZ, RZ, R5 ;  /* 0x000000ffff067224 */ /* 0x000fe200078e0005 */
[C---:B------:R-:W-:Y:S01]  /*08d0*/  LOP3.LUT R218, R2.reuse, 0x6, RZ, 0xfc, !PT ;  /* 0x0000000602da7812 */ /* 0x040fe200078efcff */
[--C-:B---3--:R-:W-:Y:S01]  /*08e0*/  IMAD.MOV R0, RZ, RZ, -R11.reuse ;  /* 0x000000ffff007224 */ /* 0x108fe200078e0a0b */
[----:B------:R-:W-:Y:S01]  /*08f0*/  LOP3.LUT R214, R2, 0xa, RZ, 0xfc, !PT ;  /* 0x0000000a02d67812 */ /* 0x000fe200078efcff */
[----:B------:R-:W-:Y:S01]  /*0900*/  @!P2 IMAD.MOV R6, RZ, RZ, -R6 ;  /* 0x000000ffff06a224 */ /* 0x000fe200078e0a06 */
[----:B------:R-:W-:Y:S01]  /*0910*/  @!P1 LOP3.LUT R6, RZ, R12, RZ, 0x33, !PT ;  /* 0x0000000cff069212 */ /* 0x000fe200078e33ff */
[----:B------:R-:W-:Y:S01]  /*0920*/  IMAD R5, R0, R3, RZ ;  /* 0x0000000300057224 */ /* 0x000fe200078e02ff */
[C---:B------:R-:W-:Y:S01]  /*0930*/  LOP3.LUT R210, R2.reuse, 0xe, RZ, 0xfc, !PT ;  /* 0x0000000e02d27812 */ /* 0x040fe200078efcff */
[----:B-1----:R-:W-:Y:S01]  /*0940*/  IMAD.MOV.U32 R8, RZ, RZ, RZ ;  /* 0x000000ffff087224 */ /* 0x002fe200078e00ff */
[----:B------:R-:W-:Y:S01]  /*0950*/  LOP3.LUT R206, R2, 0x12, RZ, 0xfc, !PT ;  /* 0x0000001202ce7812 */ /* 0x000fe200078efcff */
[----:B------:R-:W-:Y:S01]  /*0960*/  IMAD.SHL.U32 R13, R6, 0x80, RZ ;  /* 0x00000080060d7824 */ /* 0x000fe200078e00ff */
[C---:B------:R-:W-:Y:S01]  /*0970*/  LOP3.LUT R221, R2.reuse, 0x20, RZ, 0xfc, !PT ;  /* 0x0000002002dd7812 */ /* 0x040fe200078efcff */
[----:B------:R-:W-:Y:S01]  /*0980*/  IMAD.HI.U32 R5, R11, R5, R10 ;  /* 0x000000050b057227 */ /* 0x000fe200078e000a */
[----:B------:R-:W-:-:S02]  /*0990*/  LOP3.LUT R220, R2, 0x22, RZ, 0xfc, !PT ;  /* 0x0000002202dc7812 */ /* 0x000fc400078efcff */
[C---:B------:R-:W-:Y:S01]  /*09a0*/  LOP3.LUT R146, R13.reuse, 0x2, R2, 0xfe, !PT ;  /* 0x000000020d927812 */ /* 0x040fe200078efe02 */
[----:B------:R-:W-:Y:S01]  /*09b0*/  IMAD.MOV R11, RZ, RZ, -R6 ;  /* 0x000000ffff0b7224 */ /* 0x000fe200078e0a06 */
[C---:B------:R-:W-:Y:S01]  /*09c0*/  LOP3.LUT R33, R13.reuse, 0x4, R2, 0xfe, !PT ;  /* 0x000000040d217812 */ /* 0x040fe200078efe02 */
[----:B-----5:R-:W-:Y:S01]  /*09d0*/  IMAD.MOV R6, RZ, RZ, -R9 ;  /* 0x000000ffff067224 */ /* 0x020fe200078e0a09 */
[----:B------:R-:W-:Y:S01]  /*09e0*/  IABS R16, R146 ;  /* 0x0000009200107213 */ /* 0x000fe20000000000 */
[----:B------:R-:W-:Y:S01]  /*09f0*/  IMAD R11, R12, R11, R15 ;  /* 0x0000000b0c0b7224 */ /* 0x000fe200078e020f */
[----:B------:R-:W-:Y:S01]  /*0a00*/  IABS R18, R33 ;  /* 0x0000002100127213 */ /* 0x000fe20000000000 */
[----:B------:R-:W-:Y:S01]  /*0a10*/  IMAD.MOV.U32 R15, RZ, RZ, R6 ;  /* 0x000000ffff0f7224 */ /* 0x000fe200078e0006 */
[----:B------:R-:W-:Y:S01]  /*0a20*/  LOP3.LUT R0, R13, R2, RZ, 0xfc, !PT ;  /* 0x000000020d007212 */ /* 0x000fe200078efcff */
[----:B------:R-:W-:Y:S01]  /*0a30*/  IMAD.HI.U32 R10, R5, R16, RZ ;  /* 0x00000010050a7227 */ /* 0x000fe200078e00ff */
[--C-:B------:R-:W-:Y:S01]  /*0a40*/  LOP3.LUT R145, R13, 0x6, R2.reuse, 0xfe, !PT ;  /* 0x000000060d917812 */ /* 0x100fe200078efe02 */
[----:B------:R-:W-:Y:S01]  /*0a50*/  STL [R1+0x254], R146 ;  /* 0x0002549201007387 */ /* 0x000fe20000100800 */
[----:B------:R-:W-:Y:S01]  /*0a60*/  IABS R14, R0 ;  /* 0x00000000000e7213 */ /* 0x000fe20000000000 */
[----:B------:R-:W-:Y:S01]  /*0a70*/  IMAD.HI.U32 R12, R5, R18, RZ ;  /* 0x00000012050c7227 */ /* 0x000fe200078e00ff */
[C-C-:B------:R-:W-:Y:S01]  /*0a80*/  LOP3.LUT R142, R13.reuse, 0xc, R2.reuse, 0xfe, !PT ;  /* 0x0000000c0d8e7812 */ /* 0x140fe200078efe02 */
[----:B------:R1:W-:Y:S01]  /*0a90*/  STL [R1+0x250], R33 ;  /* 0x0002502101007387 */ /* 0x0003e20000100800 */
[----:B------:R-:W-:Y:S01]  /*0aa0*/  LOP3.LUT R144, R13, 0x8, R2, 0xfe, !PT ;  /* 0x000000080d907812 */ /* 0x000fe200078efe02 */
[----:B------:R-:W-:Y:S01]  /*0ab0*/  IMAD R15, R15, R4, RZ ;  /* 0x000000040f0f7224 */ /* 0x000fe200078e02ff */
[----:B------:R-:W-:Y:S01]  /*0ac0*/  IABS R24, R142 ;  /* 0x0000008e00187213 */ /* 0x000fe20000000000 */
[----:B------:R-:W-:Y:S01]  /*0ad0*/  IMAD.MOV R10, RZ, RZ, -R10 ;  /* 0x000000ffff0a7224 */ /* 0x000fe200078e0a0a */
[C---:B------:R-:W-:Y:S01]  /*0ae0*/  LOP3.LUT R143, R13.reuse, 0xa, R2, 0xfe, !PT ;  /* 0x0000000a0d8f7812 */ /* 0x040fe200078efe02 */
[----:B------:R-:W-:Y:S01]  /*0af0*/  IMAD.MOV R12, RZ, RZ, -R12 ;  /* 0x000000ffff0c7224 */ /* 0x000fe200078e0a0c */
[----:B------:R-:W-:Y:S01]  /*0b00*/  LOP3.LUT R141, R13, 0xe, R2, 0xfe, !PT ;  /* 0x0000000e0d8d7812 */ /* 0x000fe200078efe02 */
[----:B------:R-:W-:Y:S01]  /*0b10*/  IMAD.HI.U32 R9, R9, R15, R8 ;  /* 0x0000000f09097227 */ /* 0x000fe200078e0008 */
[----:B------:R-:W-:Y:S01]  /*0b20*/  IABS R22, R143 ;  /* 0x0000008f00167213 */ /* 0x000fe20000000000 */
[----:B------:R-:W-:Y:S01]  /*0b30*/  STL [R1+0x24c], R145 ;  /* 0x00024c9101007387 */ /* 0x000fe20000100800 */
[----:B------:R-:W-:Y:S01]  /*0b40*/  IABS R26, R141 ;  /* 0x0000008d001a7213 */ /* 0x000fe20000000000 */
[----:B------:R-:W-:Y:S01]  /*0b50*/  IMAD R8, R3, R10, R16 ;  /* 0x0000000a03087224 */ /* 0x000fe200078e0210 */
[----:B------:R-:W-:Y:S01]  /*0b60*/  LOP3.LUT R140, R13, 0x10, R2, 0xfe, !PT ;  /* 0x000000100d8c7812 */ /* 0x000fe200078efe02 */
[----:B------:R-:W-:Y:S01]  /*0b70*/  IMAD R10, R3, R12, R18 ;  /* 0x0000000c030a7224 */ /* 0x000fe200078e0212 */
[----:B------:R-:W-:Y:S01]  /*0b80*/  IABS R18, R145 ;  /* 0x0000009100127213 */ /* 0x000fe20000000000 */
[----:B------:R-:W-:Y:S01]  /*0b90*/  IMAD.HI.U32 R6, R5, R14, RZ ;  /* 0x0000000e05067227 */ /* 0x000fe200078e00ff */
[C-C-:B------:R-:W-:Y:S01]  /*0ba0*/  LOP3.LUT R135, R13.reuse, 0x18, R2.reuse, 0xfe, !PT ;  /* 0x000000180d877812 */ /* 0x140fe200078efe02 */
[----:B------:R-:W-:Y:S01]  /*0bb0*/  STL [R1+0x248], R144 ;  /* 0x0002489001007387 */ /* 0x000fe20000100800 */
[--C-:B------:R-:W-:Y:S01]  /*0bc0*/  LOP3.LUT R139, R13, 0x12, R2.reuse, 0xfe, !PT ;  /* 0x000000120d8b7812 */ /* 0x100fe200078efe02 */
[----:B------:R-:W-:Y:S01]  /*0bd0*/  IMAD.IADD R11, R20, 0x1, R11 ;  /* 0x00000001140b7824 */ /* 0x000fe200078e020b */
[----:B------:R-:W-:Y:S01]  /*0be0*/  IABS R20, R144 ;  /* 0x0000009000147213 */ /* 0x000fe20000000000 */
[----:B------:R-:W-:Y:S01]  /*0bf0*/  IMAD.HI.U32 R12, R5, R18, RZ ;  /* 0x00000012050c7227 */ /* 0x000fe200078e00ff */
[C---:B------:R-:W-:Y:S01]  /*0c00*/  LOP3.LUT R138, R13.reuse, 0x14, R2, 0xfe, !PT ;  /* 0x000000140d8a7812 */ /* 0x040fe200078efe02 */
[----:B------:R-:W-:Y:S01]  /*0c10*/  STL [R1+0x244], R143 ;  /* 0x0002448f01007387 */ /* 0x000fe20000100800 */
[----:B------:R-:W-:Y:S01]  /*0c20*/  IABS R32, R135 ;  /* 0x0000008700207213 */ /* 0x000fe20000000000 */
[----:B------:R-:W-:Y:S01]  /*0c30*/  IMAD.MOV R6, RZ, RZ, -R6 ;  /* 0x000000ffff067224 */ /* 0x000fe200078e0a06 */
[--C-:B------:R-:W-:Y:S01]  /*0c40*/  LOP3.LUT R137, R13, 0x16, R2.reuse, 0xfe, !PT ;  /* 0x000000160d897812 */ /* 0x100fe200078efe02 */
[----:B------:R-:W-:Y:S01]  /*0c50*/  IMAD.HI.U32 R16, R5, R24, RZ ;  /* 0x0000001805107227 */ /* 0x000fe200078e00ff */
[----:B------:R-:W-:Y:S01]  /*0c60*/  LOP3.LUT R133, R13, 0x1a, R2, 0xfe, !PT ;  /* 0x0000001a0d857812 */ /* 0x000fe200078efe02 */
[----:B------:R-:W-:Y:S01]  /*0c70*/  STL [R1+0x240], R142 ;  /* 0x0002408e01007387 */ /* 0x000fe20000100800 */
[----:B------:R-:W-:Y:S01]  /*0c80*/  IABS R28, R138 ;  /* 0x0000008a001c7213 */ /* 0x000fe20000000000 */
[----:B------:R-:W-:Y:S01]  /*0c90*/  IMAD.MOV R12, RZ, RZ, -R12 ;  /* 0x000000ffff0c7224 */ /* 0x000fe200078e0a0c */
[----:B------:R-:W-:Y:S01]  /*0ca0*/  IABS R30, R137 ;  /* 0x00000089001e7213 */ /* 0x000fe20000000000 */
[----:B------:R-:W-:Y:S01]  /*0cb0*/  IMAD R6, R3, R6, R14 ;  /* 0x0000000603067224 */ /* 0x000fe200078e020e */
[----:B------:R-:W-:Y:S01]  /*0cc0*/  IABS R34, R133 ;  /* 0x0000008500227213 */ /* 0x000fe20000000000 */
[----:B------:R-:W-:Y:S01]  /*0cd0*/  IMAD.MOV R19, RZ, RZ, -R16 ;  /* 0x000000ffff137224 */ /* 0x000fe200078e0a10 */
[--C-:B------:R-:W-:Y:S01]  /*0ce0*/  LOP3.LUT R127, R13, 0x20, R2.reuse, 0xfe, !PT ;  /* 0x000000200d7f7812 */ /* 0x100fe200078efe02 */
[----:B------:R-:W-:Y:S01]  /*0cf0*/  IMAD.HI.U32 R14, R5, R20, RZ ;  /* 0x00000014050e7227 */ /* 0x000fe200078e00ff */
[--C-:B------:R-:W-:Y:S01]  /*0d00*/  LOP3.LUT R123, R13, 0x24, R2.reuse, 0xfe, !PT ;  /* 0x000000240d7b7812 */ /* 0x100fe200078efe02 */
[----:B------:R-:W-:Y:S01]  /*0d10*/  STL [R1+0x23c], R141 ;  /* 0x00023c8d01007387 */ /* 0x000fe20000100800 */
[----:B------:R-:W-:Y:S01]  /*0d20*/  IABS R40, R127 ;  /* 0x0000007f00287213 */ /* 0x000fe20000000000 */
[----:B------:R-:W-:Y:S01]  /*0d30*/  IMAD.HI.U32 R15, R5, R22, RZ ;  /* 0x00000016050f7227 */ /* 0x000fe200078e00ff */
[----:B------:R-:W-:Y:S01]  /*0d40*/  IABS R44, R123 ;  /* 0x0000007b002c7213 */ /* 0x000fe20000000000 */
[----:B------:R-:W-:Y:S01]  /*0d50*/  STL [R1+0x238], R140 ;  /* 0x0002388c01007387 */ /* 0x000fe20000100800 */
[--C-:B------:R-:W-:Y:S01]  /*0d60*/  LOP3.LUT R131, R13, 0x1c, R2.reuse, 0xfe, !PT ;  /* 0x0000001c0d837812 */ /* 0x100fe200078efe02 */
[----:B------:R-:W-:Y:S01]  /*0d70*/  IMAD.HI.U32 R17, R5, R26, RZ ;  /* 0x0000001a05117227 */ /* 0x000fe200078e00ff */
[----:B------:R-:W-:Y:S01]  /*0d80*/  LOP3.LUT R117, R13, 0x2a, R2, 0xfe, !PT ;  /* 0x0000002a0d757812 */ /* 0x000fe200078efe02 */
[----:B------:R-:W-:Y:S01]  /*0d90*/  STL [R1+0x234], R139 ;  /* 0x0002348b01007387 */ /* 0x000fe20000100800 */
[----:B------:R-:W-:Y:S01]  /*0da0*/  IABS R36, R131 ;  /* 0x0000008300247213 */ /* 0x000fe20000000000 */
[----:B------:R-:W-:Y:S01]  /*0db0*/  IMAD R12, R3, R12, R18 ;  /* 0x0000000c030c7224 */ /* 0x000fe200078e0212 */
[----:B------:R-:W-:Y:S01]  /*0dc0*/  LOP3.LUT R113, R13, 0x2e, R2, 0xfe, !PT ;  /* 0x0000002e0d717812 */ /* 0x000fe200078efe02 */
[----:B------:R-:W-:Y:S01]  /*0dd0*/  IMAD R18, R3, R19, R24 ;  /* 0x0000001303127224 */ /* 0x000fe200078e0218 */
[----:B------:R-:W-:Y:S01]  /*0de0*/  IABS R24, R140 ;  /* 0x0000008c00187213 */ /* 0x000fe20000000000 */
[----:B------:R-:W-:Y:S01]  /*0df0*/  IMAD.MOV R14, RZ, RZ, -R14 ;  /* 0x000000ffff0e7224 */ /* 0x000fe200078e0a0e */
[----:B------:R-:W-:Y:S01]  /*0e00*/  IABS R50, R117 ;  /* 0x0000007500327213 */ /* 0x000fe20000000000 */
[----:B------:R-:W-:Y:S01]  /*0e10*/  IMAD.MOV R15, RZ, RZ, -R15 ;  /* 0x000000ffff0f7224 */ /* 0x000fe200078e0a0f */
[----:B------:R-:W-:Y:S01]  /*0e20*/  IABS R54, R113 ;  /* 0x0000007100367213 */ /* 0x000fe20000000000 */
[----:B------:R-:W-:Y:S01]  /*0e30*/  IMAD.MOV R17, RZ, RZ, -R17 ;  /* 0x000000ffff117224 */ /* 0x000fe200078e0a11 */
[----:B------:R-:W-:Y:S01]  /*0e40*/  LOP3.LUT R121, R13, 0x26, R2, 0xfe, !PT ;  /* 0x000000260d797812 */ /* 0x000fe200078efe02 */
[----:B------:R-:W-:Y:S01]  /*0e50*/  IMAD R14, R3, R14, R20 ;  /* 0x0000000e030e7224 */ /* 0x000fe200078e0214 */
[----:B------:R-:W-:Y:S01]  /*0e60*/  LOP3.LUT R107, R13, 0x34, R2, 0xfe, !PT ;  /* 0x000000340d6b7812 */ /* 0x000fe200078efe02 */
[C---:B------:R-:W-:Y:S01]  /*0e70*/  IMAD R16, R3.reuse, R15, R22 ;  /* 0x0000000f03107224 */ /* 0x040fe200078e0216 */
[----:B------:R-:W-:Y:S01]  /*0e80*/  IABS R46, R121 ;  /* 0x00000079002e7213 */ /* 0x000fe20000000000 */
[----:B------:R-:W-:Y:S01]  /*0e90*/  IMAD R20, R3, R17, R26 ;  /* 0x0000001103147224 */ /* 0x000fe200078e021a */
[----:B------:R-:W-:Y:S01]  /*0ea0*/  IABS R26, R139 ;  /* 0x0000008b001a7213 */ /* 0x000fe20000000000 */
[----:B------:R-:W-:Y:S01]  /*0eb0*/  IMAD.HI.U32 R15, R5, R24, RZ ;  /* 0x00000018050f7227 */ /* 0x000fe200078e00ff */
[--C-:B------:R-:W-:Y:S01]  /*0ec0*/  LOP3.LUT R99, R13, 0x3a, R2.reuse, 0xfe, !PT ;  /* 0x0000003a0d637812 */ /* 0x100fe200078efe02 */
[----:B------:R-:W-:Y:S01]  /*0ed0*/  STL [R1+0x230], R138 ;  /* 0x0002308a01007387 */ /* 0x000fe20000100800 */
[----:B------:R-:W-:Y:S01]  /*0ee0*/  IABS R60, R107 ;  /* 0x0000006b003c7213 */ /* 0x000fe20000000000 */
[----:B------:R-:W-:Y:S01]  /*0ef0*/  IMAD.HI.U32 R22, R5, R32, RZ ;  /* 0x0000002005167227 */ /* 0x000fe200078e00ff */
[C-C-:B------:R-:W-:Y:S01]  /*0f00*/  LOP3.LUT R101, R13.reuse, 0x38, R2.reuse, 0xfe, !PT ;  /* 0x000000380d657812 */ /* 0x140fe200078efe02 */
[----:B------:R-:W-:Y:S01]  /*0f10*/  STL [R1+0x22c], R137 ;  /* 0x00022c8901007387 */ /* 0x000fe20000100800 */
[----:B------:R-:W-:Y:S01]  /*0f20*/  IABS R66, R99 ;  /* 0x0000006300427213 */ /* 0x000fe20000000000 */
[----:B------:R-:W-:Y:S01]  /*0f30*/  IMAD.MOV R15, RZ, RZ, -R15 ;  /* 0x000000ffff0f7224 */ /* 0x000fe200078e0a0f */
[----:B------:R-:W-:Y:S01]  /*0f40*/  LOP3.LUT R111, R13, 0x30, R2, 0xfe, !PT ;  /* 0x000000300d6f7812 */ /* 0x000fe200078efe02 */
[C---:B------:R-:W-:Y:S01]  /*0f50*/  IMAD.HI.U32 R17, R5.reuse, R26, RZ ;  /* 0x0000001a05117227 */ /* 0x040fe200078e00ff */
[----:B------:R-:W-:Y:S01]  /*0f60*/  IABS R64, R101 ;  /* 0x0000006500407213 */ /* 0x000fe20000000000 */
[----:B------:R-:W-:Y:S01]  /*0f70*/  STL [R1+0x228], R135 ;  /* 0x0002288701007387 */ /* 0x000fe20000100800 */
[C---:B------:R-:W-:Y:S01]  /*0f80*/  LOP3.LUT R93, R0.reuse, 0x40, RZ, 0xfc, !PT ;  /* 0x00000040005d7812 */ /* 0x040fe200078efcff */
[----:B------:R-:W-:Y:S01]  /*0f90*/  IMAD.HI.U32 R19, R5, R28, RZ ;  /* 0x0000001c05137227 */ /* 0x000fe200078e00ff */
[----:B------:R-:W-:Y:S01]  /*0fa0*/  IABS R56, R111 ;  /* 0x0000006f00387213 */ /* 0x000fe20000000000 */
[----:B------:R-:W-:Y:S01]  /*0fb0*/  STL [R1+0x224], R133 ;  /* 0x0002248501007387 */ /* 0x000fe20000100800 */
[C---:B------:R-:W-:Y:S01]  /*0fc0*/  LOP3.LUT R89, R0.reuse, 0x44, RZ, 0xfc, !PT ;  /* 0x0000004400597812 */ /* 0x040fe200078efcff */
[----:B------:R-:W-:Y:S01]  /*0fd0*/  IMAD.MOV R23, RZ, RZ, -R22 ;  /* 0x000000ffff177224 */ /* 0x000fe200078e0a16 */
[--C-:B------:R-:W-:Y:S01]  /*0fe0*/  LOP3.LUT R129, R13, 0x1e, R2.reuse, 0xfe, !PT ;  /* 0x0000001e0d817812 */ /* 0x100fe200078efe02 */
[----:B------:R-:W-:Y:S01]  /*0ff0*/  IMAD.HI.U32 R21, R5, R30, RZ ;  /* 0x0000001e05157227 */ /* 0x000fe200078e00ff */
[C-C-:B------:R-:W-:Y:S01]  /*1000*/  LOP3.LUT R125, R13.reuse, 0x22, R2.reuse, 0xfe, !PT ;  /* 0x000000220d7d7812 */ /* 0x140fe200078efe02 */
[----:B------:R-:W-:Y:S01]  /*1010*/  STL [R1+0x220], R131 ;  /* 0x0002208301007387 */ /* 0x000fe20000100800 */
[----:B------:R-:W-:Y:S01]  /*1020*/  LOP3.LUT R119, R13, 0x28, R2, 0xfe, !PT ;  /* 0x000000280d777812 */ /* 0x000fe200078efe02 */
[----:B------:R-:W-:Y:S01]  /*1030*/  IMAD R22, R3, R15, R24 ;  /* 0x0000000f03167224 */ /* 0x000fe200078e0218 */
[--C-:B------:R-:W-:Y:S01]  /*1040*/  LOP3.LUT R115, R13, 0x2c, R2.reuse, 0xfe, !PT ;  /* 0x0000002c0d737812 */ /* 0x100fe200078efe02 */
[----:B------:R-:W-:Y:S01]  /*1050*/  IMAD.HI.U32 R15, R5, R34, RZ ;  /* 0x00000022050f7227 */ /* 0x000fe200078e00ff */
[C-C-:B------:R-:W-:Y:S01]  /*1060*/  LOP3.LUT R109, R13.reuse, 0x32, R2.reuse, 0xfe, !PT ;  /* 0x000000320d6d7812 */ /* 0x140fe200078efe02 */
[----:B------:R-:W-:Y:S01]  /*1070*/  STL [R1+0x21c], R129 ;  /* 0x00021c8101007387 */ /* 0x000fe20000100800 */
[C-C-:B------:R-:W-:Y:S01]  /*1080*/  LOP3.LUT R105, R13.reuse, 0x36, R2.reuse, 0xfe, !PT ;  /* 0x000000360d697812 */ /* 0x140fe200078efe02 */
[----:B------:R-:W-:Y:S01]  /*1090*/  IMAD.MOV R17, RZ, RZ, -R17 ;  /* 0x000000ffff117224 */ /* 0x000fe200078e0a11 */
[C-C-:B------:R-:W-:Y:S01]  /*10a0*/  LOP3.LUT R97, R13.reuse, 0x3c, R2.reuse, 0xfe, !PT ;  /* 0x0000003c0d617812 */ /* 0x140fe200078efe02 */
[----:B------:R-:W-:Y:S01]  /*10b0*/  IMAD.MOV R19, RZ, RZ, -R19 ;  /* 0x000000ffff137224 */ /* 0x000fe200078e0a13 */
[----:B------:R-:W-:Y:S01]  /*10c0*/  LOP3.LUT R95, R13, 0x3e, R2, 0xfe, !PT ;  /* 0x0000003e0d5f7812 */ /* 0x000fe200078efe02 */
[----:B------:R-:W-:Y:S01]  /*10d0*/  IMAD.MOV R21, RZ, RZ, -R21 ;  /* 0x000000ffff157224 */ /* 0x000fe200078e0a15 */
[----:B------:R-:W-:Y:S01]  /*10e0*/  IABS R72, R93 ;  /* 0x0000005d00487213 */ /* 0x000fe20000000000 */
[----:B------:R-:W-:Y:S01]  /*10f0*/  IMAD.MOV R15, RZ, RZ, -R15 ;  /* 0x000000ffff0f7224 */ /* 0x000fe200078e0a0f */
[C---:B------:R-:W-:Y:S01]  /*1100*/  LOP3.LUT R91, R0.reuse, 0x42, RZ, 0xfc, !PT ;  /* 0x00000042005b7812 */ /* 0x040fe200078efcff */
[C---:B------:R-:W-:Y:S01]  /*1110*/  IMAD R24, R3.reuse, R17, R26 ;  /* 0x0000001103187224 */ /* 0x040fe200078e021a */
[----:B------:R-:W-:Y:S01]  /*1120*/  IABS R76, R89 ;  /* 0x00000059004c7213 */ /* 0x000fe20000000000 */
[C---:B------:R-:W-:Y:S01]  /*1130*/  IMAD R26, R3.reuse, R19, R28 ;  /* 0x00000013031a7224 */ /* 0x040fe200078e021c */
[C---:B------:R-:W-:Y:S01]  /*1140*/  LOP3.LUT R83, R0.reuse, 0x4a, RZ, 0xfc, !PT ;  /* 0x0000004a00537812 */ /* 0x040fe200078efcff */
[----:B------:R-:W-:Y:S01]  /*1150*/  IMAD R28, R3, R21, R30 ;  /* 0x00000015031c7224 */ /* 0x000fe200078e021e */
[----:B------:R-:W-:Y:S01]  /*1160*/  IABS R74, R91 ;  /* 0x0000005b004a7213 */ /* 0x000fe20000000000 */
[----:B------:R-:W-:Y:S01]  /*1170*/  IMAD.HI.U32 R21, R5, R40, RZ ;  /* 0x0000002805157227 */ /* 0x000fe200078e00ff */
[----:B------:R-:W-:Y:S01]  /*1180*/  IABS R68, R97 ;  /* 0x0000006100447213 */ /* 0x000fe20000000000 */
[----:B------:R-:W-:Y:S01]  /*1190*/  STL [R1+0x218], R127 ;  /* 0x0002187f01007387 */ /* 0x000fe20000100800 */
[C---:B------:R-:W-:Y:S01]  /*11a0*/  LOP3.LUT R79, R0.reuse, 0x4e, RZ, 0xfc, !PT ;  /* 0x0000004e004f7812 */ /* 0x040fe200078efcff */
[----:B------:R-:W-:Y:S01]  /*11b0*/  IMAD R34, R3, R15, R34 ;  /* 0x0000000f03227224 */ /* 0x000fe200078e0222 */
[----:B------:R-:W-:Y:S01]  /*11c0*/  IABS R82, R83 ;  /* 0x0000005300527213 */ /* 0x000fe20000000000 */
[C---:B------:R-:W-:Y:S01]  /*11d0*/  IMAD.HI.U32 R15, R5.reuse, R44, RZ ;  /* 0x0000002c050f7227 */ /* 0x040fe200078e00ff */
[C---:B------:R-:W-:Y:S01]  /*11e0*/  LOP3.LUT R81, R0.reuse, 0x4c, RZ, 0xfc, !PT ;  /* 0x0000004c00517812 */ /* 0x040fe200078efcff */
[----:B------:R-:W-:Y:S01]  /*11f0*/  STL [R1+0x214], R125 ;  /* 0x0002147d01007387 */ /* 0x000fe20000100800 */
[----:B------:R-:W-:Y:S01]  /*1200*/  IABS R86, R79 ;  /* 0x0000004f00567213 */ /* 0x000fe20000000000 */
[----:B------:R-:W-:Y:S01]  /*1210*/  IMAD.MOV R21, RZ, RZ, -R21 ;  /* 0x000000ffff157224 */ /* 0x000fe200078e0a15 */
[C---:B------:R-:W-:Y:S01]  /*1220*/  LOP3.LUT R87, R0.reuse, 0x46, RZ, 0xfc, !PT ;  /* 0x0000004600577812 */ /* 0x040fe200078efcff */
[----:B------:R-:W-:Y:S01]  /*1230*/  IMAD.MOV R15, RZ, RZ, -R15 ;  /* 0x000000ffff0f7224 */ /* 0x000fe200078e0a0f */
[C---:B------:R-:W-:Y:S01]  /*1240*/  LOP3.LUT R73, R0.reuse, 0x54, RZ, 0xfc, !PT ;  /* 0x0000005400497812 */ /* 0x040fe200078efcff */
[----:B------:R-:W-:Y:S01]  /*1250*/  IMAD.HI.U32 R17, R5, R36, RZ ;  /* 0x0000002405117227 */ /* 0x000fe200078e00ff */
[----:B------:R-:W-:Y:S01]  /*1260*/  IABS R84, R81 ;  /* 0x0000005100547213 */ /* 0x000fe20000000000 */
[----:B------:R-:W-:Y:S01]  /*1270*/  STL [R1+0x210], R123 ;  /* 0x0002107b01007387 */ /* 0x000fe20000100800 */
[----:B------:R-:W-:Y:S01]  /*1280*/  IABS R78, R87 ;  /* 0x00000057004e7213 */ /* 0x000fe20000000000 */
[----:B------:R-:W-:Y:S01]  /*1290*/  IMAD R40, R3, R21, R40 ;  /* 0x0000001503287224 */ /* 0x000fe200078e0228 */
[C---:B------:R-:W-:Y:S01]  /*12a0*/  LOP3.LUT R69, R0.reuse, 0x58, RZ, 0xfc, !PT ;  /* 0x0000005800457812 */ /* 0x040fe200078efcff */
[----:B------:R-:W-:Y:S01]  /*12b0*/  IMAD.HI.U32 R21, R5, R50, RZ ;  /* 0x0000003205157227 */ /* 0x000fe200078e00ff */
[----:B------:R-:W-:Y:S01]  /*12c0*/  IABS R92, R73 ;  /* 0x00000049005c7213 */ /* 0x000fe20000000000 */
[----:B------:R-:W-:Y:S01]  /*12d0*/  STL [R1+0x20c], R121 ;  /* 0x00020c7901007387 */ /* 0x000fe20000100800 */
[C---:B------:R-:W-:Y:S01]  /*12e0*/  LOP3.LUT R71, R0.reuse, 0x56, RZ, 0xfc, !PT ;  /* 0x0000005600477812 */ /* 0x040fe200078efcff */
[----:B------:R-:W-:Y:S01]  /*12f0*/  IMAD R44, R3, R15, R44 ;  /* 0x0000000f032c7224 */ /* 0x000fe200078e022c */
[----:B------:R-:W-:Y:S01]  /*1300*/  IABS R96, R69 ;  /* 0x0000004500607213 */ /* 0x000fe20000000000 */
[----:B------:R-:W-:Y:S01]  /*1310*/  IMAD.MOV R17, RZ, RZ, -R17 ;  /* 0x000000ffff117224 */ /* 0x000fe200078e0a11 */
[C---:B------:R-:W-:Y:S01]  /*1320*/  LOP3.LUT R77, R0.reuse, 0x50, RZ, 0xfc, !PT ;  /* 0x00000050004d7812 */ /* 0x040fe200078efcff */
[----:B------:R-:W-:Y:S01]  /*1330*/  IMAD.HI.U32 R15, R5, R54, RZ ;  /* 0x00000036050f7227 */ /* 0x000fe200078e00ff */
[C---:B------:R-:W-:Y:S01]  /*1340*/  LOP3.LUT R63, R0.reuse, 0x5e, RZ, 0xfc, !PT ;  /* 0x0000005e003f7812 */ /* 0x040fe200078efcff */
[----:B------:R-:W-:Y:S01]  /*1350*/  STL [R1+0x208], R119 ;  /* 0x0002087701007387 */ /* 0x000fe20000100800 */
[----:B------:R-:W-:Y:S01]  /*1360*/  IABS R94, R71 ;  /* 0x00000047005e7213 */ /* 0x000fe20000000000 */
[----:B------:R-:W-:Y:S01]  /*1370*/  IMAD.MOV R21, RZ, RZ, -R21 ;  /* 0x000000ffff157224 */ /* 0x000fe200078e0a15 */
[----:B------:R-:W-:Y:S01]  /*1380*/  IABS R88, R77 ;  /* 0x0000004d00587213 */ /* 0x000fe20000000000 */
[----:B------:R-:W-:Y:S01]  /*1390*/  IMAD R36, R3, R17, R36 ;  /* 0x0000001103247224 */ /* 0x000fe200078e0224 */
[C---:B------:R-:W-:Y:S01]  /*13a0*/  LOP3.LUT R59, R0.reuse, 0x62, RZ, 0xfc, !PT ;  /* 0x00000062003b7812 */ /* 0x040fe200078efcff */
[----:B------:R-:W-:Y:S01]  /*13b0*/  IMAD.MOV R15, RZ, RZ, -R15 ;  /* 0x000000ffff0f7224 */ /* 0x000fe200078e0a0f */
[----:B------:R-:W-:Y:S01]  /*13c0*/  IABS R104, R63 ;  /* 0x0000003f00687213 */ /* 0x000fe20000000000 */
[----:B------:R-:W-:Y:S01]  /*13d0*/  IMAD.HI.U32 R17, R5, R46, RZ ;  /* 0x0000002e05117227 */ /* 0x000fe200078e00ff */
[C---:B------:R-:W-:Y:S01]  /*13e0*/  LOP3.LUT R61, R0.reuse, 0x60, RZ, 0xfc, !PT ;  /* 0x00000060003d7812 */ /* 0x040fe200078efcff */
[----:B------:R-:W-:Y:S01]  /*13f0*/  STL [R1+0x204], R117 ;  /* 0x0002047501007387 */ /* 0x000fe20000100800 */
[----:B------:R-:W-:Y:S01]  /*1400*/  IABS R108, R59 ;  /* 0x0000003b006c7213 */ /* 0x000fe20000000000 */
[----:B------:R-:W-:Y:S01]  /*1410*/  IMAD R50, R3, R21, R50 ;  /* 0x0000001503327224 */ /* 0x000fe200078e0232 */
[C---:B------:R-:W-:Y:S01]  /*1420*/  LOP3.LUT R67, R0.reuse, 0x5a, RZ, 0xfc, !PT ;  /* 0x0000005a00437812 */ /* 0x040fe200078efcff */
[----:B------:R-:W-:Y:S01]  /*1430*/  IMAD.HI.U32 R21, R5, R60, RZ ;  /* 0x0000003c05157227 */ /* 0x000fe200078e00ff */
[----:B------:R-:W-:Y:S01]  /*1440*/  IABS R106, R61 ;  /* 0x0000003d006a7213 */ /* 0x000fe20000000000 */
[----:B------:R-:W-:Y:S01]  /*1450*/  STL [R1+0x200], R115 ;  /* 0x0002007301007387 */ /* 0x000fe20000100800 */
[----:B------:R-:W-:Y:S01]  /*1460*/  IABS R98, R67 ;  /* 0x0000004300627213 */ /* 0x000fe20000000000 */
[----:B------:R-:W-:Y:S01]  /*1470*/  IMAD R54, R3, R15, R54 ;  /* 0x0000000f03367224 */ /* 0x000fe200078e0236 */
[C---:B------:R-:W-:Y:S01]  /*1480*/  LOP3.LUT R47, R0.reuse, 0x6c, RZ, 0xfc, !PT ;  /* 0x0000006c002f7812 */ /* 0x040fe200078efcff */
[----:B------:R-:W-:Y:S01]  /*1490*/  IMAD.MOV R17, RZ, RZ, -R17 ;  /* 0x000000ffff117224 */ /* 0x000fe200078e0a11 */
[C---:B------:R-:W-:Y:S01]  /*14a0*/  LOP3.LUT R55, R0.reuse, 0x64, RZ, 0xfc, !PT ;  /* 0x0000006400377812 */ /* 0x040fe200078efcff */
[----:B------:R-:W-:Y:S01]  /*14b0*/  IMAD.HI.U32 R15, R5, R66, RZ ;  /* 0x00000042050f7227 */ /* 0x000fe200078e00ff */
[----:B------:R-:W-:Y:S01]  /*14c0*/  IABS R118, R47 ;  /* 0x0000002f00767213 */ /* 0x000fe20000000000 */
[----:B------:R-:W-:Y:S01]  /*14d0*/  STL [R1+0x1fc], R113 ;  /* 0x0001fc7101007387 */ /* 0x000fe20000100800 */
[C---:B------:R-:W-:Y:S01]  /*14e0*/  LOP3.LUT R41, R0.reuse, 0x72, RZ, 0xfc, !PT ;  /* 0x0000007200297812 */ /* 0x040fe200078efcff */
[----:B------:R-:W-:Y:S01]  /*14f0*/  IMAD.MOV R21, RZ, RZ, -R21 ;  /* 0x000000ffff157224 */ /* 0x000fe200078e0a15 */
[----:B------:R-:W-:Y:S01]  /*1500*/  IABS R110, R55 ;  /* 0x00000037006e7213 */ /* 0x000fe20000000000 */
[----:B------:R-:W-:Y:S01]  /*1510*/  IMAD R46, R3, R17, R46 ;  /* 0x00000011032e7224 */ /* 0x000fe200078e022e */
[----:B------:R-:W-:Y:S01]  /*1520*/  IABS R124, R41 ;  /* 0x00000029007c7213 */ /* 0x000fe20000000000 */
[C---:B------:R-:W-:Y:S01]  /*1530*/  IMAD.HI.U32 R13, R5.reuse, R64, RZ ;  /* 0x00000040050d7227 */ /* 0x040fe200078e00ff */
[C---:B------:R-:W-:Y:S01]  /*1540*/  LOP3.LUT R43, R0.reuse, 0x70, RZ, 0xfc, !PT ;  /* 0x00000070002b7812 */ /* 0x040fe200078efcff */
[----:B------:R-:W-:Y:S01]  /*1550*/  STL [R1+0x1f8], R111 ;  /* 0x0001f86f01007387 */ /* 0x000fe20000100800 */
[C---:B------:R-:W-:Y:S01]  /*1560*/  LOP3.LUT R29, R0.reuse, 0x7e, RZ, 0xfc, !PT ;  /* 0x0000007e001d7812 */ /* 0x040fe200078efcff */
[----:B------:R-:W-:Y:S01]  /*1570*/  IMAD.MOV R15, RZ, RZ, -R15 ;  /* 0x000000ffff0f7224 */ /* 0x000fe200078e0a0f */
[----:B------:R-:W-:Y:S01]  /*1580*/  IABS R122, R43 ;  /* 0x0000002b007a7213 */ /* 0x000fe20000000000 */
[----:B------:R-:W-:Y:S01]  /*1590*/  IMAD.HI.U32 R17, R5, R56, RZ ;  /* 0x0000003805117227 */ /* 0x000fe200078e00ff */
[----:B------:R-:W-:Y:S01]  /*15a0*/  IABS R136, R29 ;  /* 0x0000001d00887213 */ /* 0x000fe20000000000 */
[----:B------:R-:W-:Y:S01]  /*15b0*/  STL [R1+0x1f4], R109 ;  /* 0x0001f46d01007387 */ /* 0x000fe20000100800 */
[C---:B------:R-:W-:Y:S01]  /*15c0*/  ISETP.GT.U32.AND P0, PT, R3.reuse, R6, PT ;  /* 0x000000060300720c */ /* 0x040fe20003f04070 */
[C---:B------:R-:W-:Y:S01]  /*15d0*/  IMAD R60, R3.reuse, R21, R60 ;  /* 0x00000015033c7224 */ /* 0x040fe200078e023c */
[----:B------:R-:W-:Y:S01]  /*15e0*/  ISETP.GT.U32.AND P3, PT, R3, R8, PT ;  /* 0x000000080300720c */ /* 0x000fe20003f64070 */
[----:B------:R-:W-:Y:S01]  /*15f0*/  IMAD.HI.U32 R21, R5, R72, RZ ;  /* 0x0000004805157227 */ /* 0x000fe200078e00ff */
[C---:B------:R-:W-:Y:S01]  /*1600*/  ISETP.GT.U32.AND P2, PT, R3.reuse, R14, PT ;  /* 0x0000000e0300720c */ /* 0x040fe20003f44070 */
[----:B------:R-:W-:Y:S01]  /*1610*/  STL [R1+0x1f0], R107 ;  /* 0x0001f06b01007387 */ /* 0x000fe20000100800 */
[C---:B------:R-:W-:Y:S01]  /*1620*/  ISETP.GT.U32.AND P4, PT, R3.reuse, R12, PT ;  /* 0x0000000c0300720c */ /* 0x040fe20003f84070 */
[----:B------:R-:W-:Y:S01]  /*1630*/  IMAD.MOV R13, RZ, RZ, -R13 ;  /* 0x000000ffff0d7224 */ /* 0x000fe200078e0a0d */
[C---:B------:R-:W-:Y:S01]  /*1640*/  ISETP.GT.U32.AND P5, PT, R3.reuse, R10, PT ;  /* 0x0000000a0300720c */ /* 0x040fe20003fa4070 */
[----:B------:R-:W-:Y:S01]  /*1650*/  IMAD R66, R3, R15, R66 ;  /* 0x0000000f03427224 */ /* 0x000fe200078e0242 */
[----:B------:R-:W-:Y:S01]  /*1660*/  IABS R38, R129 ;  /* 0x0000008100267213 */ /* 0x000fe20000000000 */
[----:B------:R-:W-:Y:S01]  /*1670*/  IMAD.MOV R17, RZ, RZ, -R17 ;  /* 0x000000ffff117224 */ /* 0x000fe200078e0a11 */
[----:B------:R-:W-:Y:S01]  /*1680*/  IABS R42, R125 ;  /* 0x0000007d002a7213 */ /* 0x000fe20000000000 */
[----:B------:R-:W-:Y:S01]  /*1690*/  IMAD.HI.U32 R15, R5, R76, RZ ;  /* 0x0000004c050f7227 */ /* 0x000fe200078e00ff */
[----:B------:R-:W-:Y:S01]  /*16a0*/  IABS R48, R119 ;  /* 0x0000007700307213 */ /* 0x000fe20000000000 */
[----:B------:R-:W-:Y:S01]  /*16b0*/  STL [R1+0x1ec], R105 ;  /* 0x0001ec6901007387 */ /* 0x000fe20000100800 */
[----:B------:R-:W-:Y:S01]  /*16c0*/  IABS R52, R115 ;  /* 0x0000007300347213 */ /* 0x000fe20000000000 */
[----:B------:R-:W-:Y:S01]  /*16d0*/  IMAD.MOV R21, RZ, RZ, -R21 ;  /* 0x000000ffff157224 */ /* 0x000fe200078e0a15 */
[----:B------:R-:W-:Y:S01]  /*16e0*/  IABS R58, R109 ;  /* 0x0000006d003a7213 */ /* 0x000fe20000000000 */
[C---:B------:R-:W-:Y:S01]  /*16f0*/  IMAD R64, R3.reuse, R13, R64 ;  /* 0x0000000d03407224 */ /* 0x040fe200078e0240 */
        /* <DEDUP_REMOVED lines=12> */
[C---:B------:R-:W-:Y:S01]  /*17c0*/  LOP3.LUT R65, R0.reuse, 0x5c, RZ, 0xfc, !PT ;  /* 0x0000005c00417812 */ /* 0x040fe200078efcff */
[----:B------:R-:W-:Y:S01]  /*17d0*/  IMAD R72, R3, R21, R72 ;  /* 0x0000001503487224 */ /* 0x000fe200078e0248 */
        /* <DEDUP_REMOVED lines=17> */
[C---:B------:R-:W-:Y:S01]  /*18f0*/  IMAD R74, R3.reuse, R13, R74 ;  /* 0x0000000d034a7224 */ /* 0x040fe200078e024a */
[C---:B------:R-:W-:Y:S01]  /*1900*/  LOP3.LUT R39, R0.reuse, 0x74, RZ, 0xfc, !PT ;  /* 0x0000007400277812 */ /* 0x040fe200078efcff */
[----:B------:R-:W-:Y:S01]  /*1910*/  IMAD R68, R3, R17, R68 ;  /* 0x0000001103447224 */ /* 0x000fe200078e0244 */
[C---:B------:R-:W-:Y:S01]  /*1920*/  LOP3.LUT R35, R0.reuse, 0x78, RZ, 0xfc, !PT ;  /* 0x0000007800237812 */ /* 0x040fe200078efcff */
[C---:B------:R-:W-:Y:S01]  /*1930*/  IMAD.HI.U32 R13, R5.reuse, R84, RZ ;  /* 0x00000054050d7227 */ /* 0x040fe200078e00ff */
[----:B------:R-:W-:Y:S01]  /*1940*/  IABS R126, R39 ;  /* 0x00000027007e7213 */ /* 0x000fe20000000000 */
[----:B------:R-:W-:Y:S01]  /*1950*/  STL [R1+0x1d8], R93 ;  /* 0x0001d85d01007387 */ /* 0x000fe20000100800 */
[C---:B------:R-:W-:Y:S01]  /*1960*/  LOP3.LUT R37, R0.reuse, 0x76, RZ, 0xfc, !PT ;  /* 0x0000007600257812 */ /* 0x040fe200078efcff */
[----:B------:R-:W-:Y:S01]  /*1970*/  IMAD.MOV R15, RZ, RZ, -R15 ;  /* 0x000000ffff0f7224 */ /* 0x000fe200078e0a0f */
[C---:B------:R-:W-:Y:S01]  /*1980*/  LOP3.LUT R31, R0.reuse, 0x7a, RZ, 0xfc, !PT ;  /* 0x0000007a001f7812 */ /* 0x040fe200078efcff */
[----:B------:R-:W-:Y:S01]  /*1990*/  IMAD.HI.U32 R17, R5, R78, RZ ;  /* 0x0000004e05117227 */ /* 0x000fe200078e00ff */
[----:B------:R-:W-:Y:S01]  /*19a0*/  IABS R130, R35 ;  /* 0x0000002300827213 */ /* 0x000fe20000000000 */
[----:B------:R-:W-:Y:S01]  /*19b0*/  STL [R1+0x290], R91 ;  /* 0x0002905b01007387 */ /* 0x000fe20000100800 */
[----:B------:R-:W-:Y:S01]  /*19c0*/  LOP3.LUT R27, R0, 0x7c, RZ, 0xfc, !PT ;  /* 0x0000007c001b7812 */ /* 0x000fe200078efcff */
[----:B------:R-:W-:Y:S01]  /*19d0*/  IMAD R82, R3, R21, R82 ;  /* 0x0000001503527224 */ /* 0x000fe200078e0252 */
[----:B------:R-:W-:Y:S01]  /*19e0*/  IABS R128, R37 ;  /* 0x0000002500807213 */ /* 0x000fe20000000000 */
[----:B------:R-:W-:Y:S01]  /*19f0*/  IMAD.HI.U32 R21, R5, R92, RZ ;  /* 0x0000005c05157227 */ /* 0x000fe200078e00ff */
[----:B------:R-:W-:Y:S01]  /*1a00*/  IABS R132, R31 ;  /* 0x0000001f00847213 */ /* 0x000fe20000000000 */
[----:B------:R-:W-:Y:S01]  /*1a10*/  STL [R1+0x2d8], R89 ;  /* 0x0002d85901007387 */ /* 0x000fe20000100800 */
[----:B------:R-:W-:Y:S01]  /*1a20*/  IABS R134, R27 ;  /* 0x0000001b00867213 */ /* 0x000fe20000000000 */
[----:B------:R-:W-:Y:S01]  /*1a30*/  IMAD.MOV R13, RZ, RZ, -R13 ;  /* 0x000000ffff0d7224 */ /* 0x000fe200078e0a0d */
[C---:B------:R-:W-:Y:S01]  /*1a40*/  LOP3.LUT R202, R2.reuse, 0x16, RZ, 0xfc, !PT ;  /* 0x0000001602ca7812 */ /* 0x040fe200078efcff */
[----:B------:R-:W-:Y:S01]  /*1a50*/  IMAD R86, R3, R15, R86 ;  /* 0x0000000f03567224 */ /* 0x000fe200078e0256 */
[----:B------:R-:W-:Y:S01]  /*1a60*/  STL [R1+0x2d4], R87 ;  /* 0x0002d45701007387 */ /* 0x000fe20000100800 */
[----:B------:R-:W-:Y:S01]  /*1a70*/  IMAD.MOV R17, RZ, RZ, -R17 ;  /* 0x000000ffff117224 */ /* 0x000fe200078e0a11 */
[C---:B------:R-:W-:Y:S01]  /*1a80*/  LOP3.LUT R219, R2.reuse, 0x4, RZ, 0xfc, !PT ;  /* 0x0000000402db7812 */ /* 0x040fe200078efcff */
[----:B------:R-:W-:Y:S01]  /*1a90*/  IMAD.HI.U32 R15, R5, R96, RZ ;  /* 0x00000060050f7227 */ /* 0x000fe200078e00ff */
[----:B------:R-:W-:Y:S01]  /*1aa0*/  STL [R1+0x2d0], R85 ;  /* 0x0002d05501007387 */ /* 0x000fe20000100800 */
[----:B------:R-:W-:-:S02]  /*1ab0*/  LOP3.LUT R217, R2, 0x24, RZ, 0xfc, !PT ;  /* 0x0000002402d97812 */ /* 0x000fc400078efcff */
[----:B------:R-:W-:Y:S01]  /*1ac0*/  IMAD.MOV R21, RZ, RZ, -R21 ;  /* 0x000000ffff157224 */ /* 0x000fe200078e0a15 */
[----:B------:R-:W-:Y:S01]  /*1ad0*/  STL [R1+0x2cc], R83 ;  /* 0x0002cc5301007387 */ /* 0x000fe20000100800 */
[C---:B------:R-:W-:Y:S01]  /*1ae0*/  IMAD R84, R3.reuse, R13, R84 ;  /* 0x0000000d03547224 */ /* 0x040fe200078e0254 */
[C---:B------:R-:W-:Y:S01]  /*1af0*/  LOP3.LUT R216, R2.reuse, 0x26, RZ, 0xfc, !PT ;  /* 0x0000002602d87812 */ /* 0x040fe200078efcff */
[----:B------:R-:W-:Y:S01]  /*1b00*/  IMAD R78, R3, R17, R78 ;  /* 0x00000011034e7224 */ /* 0x000fe200078e024e */
[----:B------:R-:W-:Y:S01]  /*1b10*/  STL [R1+0x2c8], R81 ;  /* 0x0002c85101007387 */ /* 0x000fe20000100800 */
[C---:B------:R-:W-:Y:S01]  /*1b20*/  IMAD.HI.U32 R13, R5.reuse, R94, RZ ;  /* 0x0000005e050d7227 */ /* 0x040fe200078e00ff */
[C---:B------:R-:W-:Y:S02]  /*1b30*/  LOP3.LUT R192, R2.reuse, 0x1a, RZ, 0xfc, !PT ;  /* 0x0000001a02c07812 */ /* 0x040fe400078efcff */
[----:B------:R-:W-:Y:S01]  /*1b40*/  STL [R1+0x2c4], R79 ;  /* 0x0002c44f01007387 */ /* 0x000fe20000100800 */
[----:B------:R-:W-:Y:S01]  /*1b50*/  IMAD.MOV R15, RZ, RZ, -R15 ;  /* 0x000000ffff0f7224 */ /* 0x000fe200078e0a0f */
[C---:B------:R-:W-:Y:S01]  /*1b60*/  LOP3.LUT R215, R2.reuse, 0x8, RZ, 0xfc, !PT ;  /* 0x0000000802d77812 */ /* 0x040fe200078efcff */
[----:B------:R-:W-:Y:S01]  /*1b70*/  IMAD.HI.U32 R17, R5, R88, RZ ;  /* 0x0000005805117227 */ /* 0x000fe200078e00ff */
[----:B------:R-:W-:Y:S01]  /*1b80*/  STL [R1+0x2c0], R77 ;  /* 0x0002c04d01007387 */ /* 0x000fe20000100800 */
[----:B------:R-:W-:-:S02]  /*1b90*/  LOP3.LUT R213, R2, 0x28, RZ, 0xfc, !PT ;  /* 0x0000002802d57812 */ /* 0x000fc400078efcff */
[----:B------:R-:W-:Y:S01]  /*1ba0*/  IMAD R92, R3, R21, R92 ;  /* 0x00000015035c7224 */ /* 0x000fe200078e025c */
[----:B------:R-:W-:Y:S01]  /*1bb0*/  STL [R1+0x2bc], R75 ;  /* 0x0002bc4b01007387 */ /* 0x000fe20000100800 */
[----:B------:R-:W-:Y:S01]  /*1bc0*/  IMAD.HI.U32 R21, R5, R104, RZ ;  /* 0x0000006805157227 */ /* 0x000fe200078e00ff */
[C---:B------:R-:W-:Y:S02]  /*1bd0*/  LOP3.LUT R212, R2.reuse, 0x2a, RZ, 0xfc, !PT ;  /* 0x0000002a02d47812 */ /* 0x040fe400078efcff */
[----:B------:R-:W-:Y:S01]  /*1be0*/  STL [R1+0x2b8], R73 ;  /* 0x0002b84901007387 */ /* 0x000fe20000100800 */
        /* <DEDUP_REMOVED lines=14> */
[----:B------:R2:W-:Y:S01]  /*1cd0*/  STL [R1+0x2a8], R65 ;  /* 0x0002a84101007387 */ /* 0x0005e20000100800 */
[C---:B------:R-:W-:Y:S01]  /*1ce0*/  IMAD.HI.U32 R13, R5.reuse, R106, RZ ;  /* 0x0000006a050d7227 */ /* 0x040fe200078e00ff */
[C---:B------:R-:W-:Y:S02]  /*1cf0*/  LOP3.LUT R205, R2.reuse, 0x30, RZ, 0xfc, !PT ;  /* 0x0000003002cd7812 */ /* 0x040fe400078efcff */
[----:B------:R3:W-:Y:S01]  /*1d00*/  STL [R1+0x2a4], R63 ;  /* 0x0002a43f01007387 */ /* 0x0007e20000100800 */
[----:B------:R-:W-:Y:S01]  /*1d10*/  IMAD.MOV R15, RZ, RZ, -R15 ;  /* 0x000000ffff0f7224 */ /* 0x000fe200078e0a0f */
[C---:B------:R-:W-:Y:S01]  /*1d20*/  LOP3.LUT R204, R2.reuse, 0x32, RZ, 0xfc, !PT ;  /* 0x0000003202cc7812 */ /* 0x040fe200078efcff */
[----:B------:R-:W-:Y:S01]  /*1d30*/  IMAD.HI.U32 R17, R5, R98, RZ ;  /* 0x0000006205117227 */ /* 0x000fe200078e00ff */
[----:B------:R5:W-:Y:S01]  /*1d40*/  STL [R1+0x2a0], R61 ;  /* 0x0002a03d01007387 */ /* 0x000be20000100800 */
[----:B------:R-:W-:-:S02]  /*1d50*/  LOP3.LUT R203, R2, 0x14, RZ, 0xfc, !PT ;  /* 0x0000001402cb7812 */ /* 0x000fc400078efcff */
[C---:B------:R-:W-:Y:S01]  /*1d60*/  IMAD R104, R3.reuse, R21, R104 ;  /* 0x0000001503687224 */ /* 0x040fe200078e0268 */
[----:B------:R1:W-:Y:S01]  /*1d70*/  STL [R1+0x29c], R59 ;  /* 0x00029c3b01007387 */ /* 0x0003e20000100800 */
        /* <DEDUP_REMOVED lines=9> */
[C---:B------:R-:W-:Y:S01]  /*1e10*/  IMAD R106, R3.reuse, R21, R106 ;  /* 0x00000015036a7224 */ /* 0x040fe200078e026a */
[----:B------:R-:W-:Y:S01]  /*1e20*/  STL [R1+0x28c], R51 ;  /* 0x00028c3301007387 */ /* 0x000fe20000100800 */
[----:B------:R-:W-:Y:S01]  /*1e30*/  IMAD R98, R3, R17, R98 ;  /* 0x0000001103627224 */ /* 0x000fe200078e0262 */
[C---:B------:R-:W-:Y:S01]  /*1e40*/  LOP3.LUT R191, R2.reuse, 0x38, RZ, 0xfc, !PT ;  /* 0x0000003802bf7812 */ /* 0x040fe200078efcff */
[----:B------:R-:W-:Y:S01]  /*1e50*/  IMAD.MOV R21, RZ, RZ, -R15 ;  /* 0x000000ffff157224 */ /* 0x000fe200078e0a0f */
[----:B------:R-:W-:Y:S01]  /*1e60*/  STL [R1+0x288], R49 ;  /* 0x0002883101007387 */ /* 0x000fe20000100800 */
[C---:B------:R-:W-:Y:S01]  /*1e70*/  IMAD.HI.U32 R17, R5.reuse, R110, RZ ;  /* 0x0000006e05117227 */ /* 0x040fe200078e00ff */
[----:B------:R-:W-:Y:S02]  /*1e80*/  LOP3.LUT R190, R2, 0x3a, RZ, 0xfc, !PT ;  /* 0x0000003a02be7812 */ /* 0x000fe400078efcff */
[----:B------:R-:W-:Y:S01]  /*1e90*/  STL [R1+0x284], R47 ;  /* 0x0002842f01007387 */ /* 0x000fe20000100800 */
[----:B------:R-:W-:-:S03]  /*1ea0*/  IMAD.HI.U32 R15, R5, R124, RZ ;  /* 0x0000007c050f7227 */ /* 0x000fc600078e00ff */
[----:B------:R-:W-:Y:S01]  /*1eb0*/  STL [R1+0x280], R45 ;  /* 0x0002802d01007387 */ /* 0x000fe20000100800 */
[----:B------:R-:W-:Y:S02]  /*1ec0*/  IMAD.MOV R17, RZ, RZ, -R17 ;  /* 0x000000ffff117224 */ /* 0x000fe400078e0a11 */
[----:B------:R-:W-:Y:S01]  /*1ed0*/  IMAD.MOV R15, RZ, RZ, -R15 ;  /* 0x000000ffff0f7224 */ /* 0x000fe200078e0a0f */
[----:B------:R-:W-:Y:S01]  /*1ee0*/  STL [R1+0x27c], R43 ;  /* 0x00027c2b01007387 */ /* 0x000fe20000100800 */
[----:B------:R-:W-:Y:S02]  /*1ef0*/  IMAD R25, R11, 0x40, R223 ;  /* 0x000000400b197824 */ /* 0x000fe400078e02df */
[C---:B------:R-:W-:Y:S01]  /*1f00*/  IMAD R110, R3.reuse, R17, R110 ;  /* 0x00000011036e7224 */ /* 0x040fe200078e026e */
[----:B------:R-:W-:Y:S01]  /*1f10*/  STL [R1+0x278], R41 ;  /* 0x0002782901007387 */ /* 0x000fe20000100800 */
[----:B------:R-:W-:Y:S01]  /*1f20*/  IMAD R124, R3, R15, R124 ;  /* 0x0000000f037c7224 */ /* 0x000fe200078e027c */
[----:B------:R-:W-:Y:S01]  /*1f30*/  IABS R15, R25 ;  /* 0x00000019000f7213 */ /* 0x000fe20000000000 */
[C---:B------:R-:W-:Y:S01]  /*1f40*/  IMAD.HI.U32 R17, R5.reuse, R122, RZ ;  /* 0x0000007a05117227 */ /* 0x040fe200078e00ff */
[----:B------:R-:W-:Y:S03]  /*1f50*/  STL [R1+0x260], R29 ;  /* 0x0002601d01007387 */ /* 0x000fe60000100800 */
[----:B------:R-:W-:Y:S01]  /*1f60*/  IMAD.MOV R17, RZ, RZ, -R17 ;  /* 0x000000ffff117224 */ /* 0x000fe200078e0a11 */
[----:B------:R-:W-:Y:S01]  /*1f70*/  STL [R1+0x258], R25 ;  /* 0x0002581901007387 */ /* 0x000fe20000100800 */
[----:B------:R-:W-:-:S03]  /*1f80*/  IMAD.HI.U32 R11, R5, R136, RZ ;  /* 0x00000088050b7227 */ /* 0x000fc600078e00ff */
[----:B------:R-:W-:Y:S01]  /*1f90*/  STL [R1+0x274], R39 ;  /* 0x0002742701007387 */ /* 0x000fe20000100800 */
[----:B------:R-:W-:-:S03]  /*1fa0*/  IMAD.HI.U32 R9, R9, R15, RZ ;  /* 0x0000000f09097227 */ /* 0x000fc600078e00ff */
[----:B------:R-:W-:Y:S01]  /*1fb0*/  STL [R1+0x270], R37 ;  /* 0x0002702501007387 */ /* 0x000fe20000100800 */
[C---:B------:R-:W-:Y:S02]  /*1fc0*/  IMAD R122, R3.reuse, R17, R122 ;  /* 0x00000011037a7224 */ /* 0x040fe400078e027a */
[----:B------:R-:W-:Y:S01]  /*1fd0*/  IMAD.MOV R17, RZ, RZ, -R11 ;  /* 0x000000ffff117224 */ /* 0x000fe200078e0a0b */
[----:B------:R-:W-:Y:S01]  /*1fe0*/  STL [R1+0x26c], R35 ;  /* 0x00026c2301007387 */ /* 0x000fe20000100800 */
[----:B------:R-:W-:Y:S02]  /*1ff0*/  IMAD.MOV R9, RZ, RZ, -R9 ;  /* 0x000000ffff097224 */ /* 0x000fe400078e0a09 */
[C---:B------:R-:W-:Y:S01]  /*2000*/  IMAD R136, R3.reuse, R17, R136 ;  /* 0x0000001103887224 */ /* 0x040fe200078e0288 */
[----:B------:R-:W-:Y:S01]  /*2010*/  STL [R1+0x268], R31 ;  /* 0x0002681f01007387 */ /* 0x000fe20000100800 */
[----:B------:R-:W-:Y:S02]  /*2020*/  IMAD R9, R4, R9, R15 ;  /* 0x0000000904097224 */ /* 0x000fe400078e020f */
[--C-:B------:R-:W-:Y:S01]  /*2030*/  @!P0 IMAD.IADD R6, R6, 0x1, -R3.reuse ;  /* 0x0000000106068824 */ /* 0x100fe200078e0a03 */
[C---:B------:R-:W-:Y:S01]  /*2040*/  ISETP.GT.U32.AND P0, PT, R3.reuse, R136, PT ;  /* 0x000000880300720c */ /* 0x040fe20003f04070 */
[--C-:B------:R-:W-:Y:S01]  /*2050*/  @!P3 IMAD.IADD R8, R8, 0x1, -R3.reuse ;  /* 0x000000010808b824 */ /* 0x100fe200078e0a03 */
[----:B------:R-:W-:Y:S01]  /*2060*/  ISETP.GT.U32.AND P1, PT, R4, R9, PT ;  /* 0x000000090400720c */ /* 0x000fe20003f24070 */
[--C-:B------:R-:W-:Y:S01]  /*2070*/  @!P2 IMAD.IADD R14, R14, 0x1, -R3.reuse ;  /* 0x000000010e0ea824 */ /* 0x100fe200078e0a03 */
[C---:B------:R-:W-:Y:S01]  /*2080*/  ISETP.GT.U32.AND P6, PT, R3.reuse, R6, PT ;  /* 0x000000060300720c */ /* 0x040fe20003fc4070 */
[--C-:B------:R-:W-:Y:S01]  /*2090*/  @!P4 IMAD.IADD R12, R12, 0x1, -R3.reuse ;  /* 0x000000010c0cc824 */ /* 0x100fe200078e0a03 */
[C---:B------:R-:W-:Y:S01]  /*20a0*/  ISETP.GT.U32.AND P3, PT, R3.reuse, R22, PT ;  /* 0x000000160300720c */ /* 0x040fe20003f64070 */
[--C-:B------:R-:W-:Y:S01]  /*20b0*/  @!P5 IMAD.IADD R10, R10, 0x1, -R3.reuse ;  /* 0x000000010a0ad824 */ /* 0x100fe200078e0a03 */
[C---:B------:R-:W-:Y:S01]  /*20c0*/  ISETP.GT.U32.AND P2, PT, R3.reuse, R28, PT ;  /* 0x0000001c0300720c */ /* 0x040fe20003f44070 */
[C---:B------:R-:W-:Y:S01]  /*20d0*/  IMAD R30, R3.reuse, R23, R32 ;  /* 0x00000017031e7224 */ /* 0x040fe200078e0220 */
[----:B------:R-:W-:Y:S01]  /*20e0*/  ISETP.GT.U32.AND P4, PT, R3, R26, PT ;  /* 0x0000001a0300720c */ /* 0x000fe20003f84070 */
[----:B------:R-:W-:Y:S01]  /*20f0*/  IMAD.HI.U32 R19, R5, R38, RZ ;  /* 0x0000002605137227 */ /* 0x000fe200078e00ff */
[----:B------:R-:W-:Y:S01]  /*2100*/  ISETP.GT.U32.AND P5, PT, R3, R24, PT ;  /* 0x000000180300720c */ /* 0x000fe20003fa4070 */
[----:B------:R-:W-:Y:S02]  /*2110*/  STL [R1+0x264], R27 ;  /* 0x0002641b01007387 */ /* 0x000fe40000100800 */
[----:B------:R-:W-:Y:S01]  /*2120*/  @!P1 IMAD.IADD R9, R9, 0x1, -R4 ;  /* 0x0000000109099824 */ /* 0x000fe200078e0a04 */
[C---:B------:R-:W-:Y:S01]  /*2130*/  ISETP.GT.U32.AND P1, PT, R3.reuse, R16, PT ;  /* 0x000000100300720c */ /* 0x040fe20003f24070 */
[--C-:B------:R-:W-:Y:S01]  /*2140*/  @!P0 IMAD.IADD R136, R136, 0x1, -R3.reuse ;  /* 0x0000000188888824 */ /* 0x100fe200078e0a03 */
[C---:B------:R-:W-:Y:S01]  /*2150*/  ISETP.GT.U32.AND P0, PT, R3.reuse, R18, PT ;  /* 0x000000120300720c */ /* 0x040fe20003f04070 */
[--C-:B------:R-:W-:Y:S01]  /*2160*/  @!P6 IMAD.IADD R6, R6, 0x1, -R3.reuse ;  /* 0x000000010606e824 */ /* 0x100fe200078e0a03 */
[C---:B------:R-:W-:Y:S01]  /*2170*/  ISETP.GT.U32.AND P6, PT, R3.reuse, R20, PT ;  /* 0x000000140300720c */ /* 0x040fe20003fc4070 */
[--C-:B------:R-:W-:Y:S01]  /*2180*/  @!P3 IMAD.IADD R22, R22, 0x1, -R3.reuse ;  /* 0x000000011616b824 */ /* 0x100fe200078e0a03 */
[----:B------:R-:W-:Y:S01]  /*2190*/  ISETP.GT.U32.AND P3, PT, R3, R10, PT ;  /* 0x0000000a0300720c */ /* 0x000fe20003f64070 */
[----:B------:R-:W-:-:S02]  /*21a0*/  @!P2 IMAD.IADD R28, R28, 0x1, -R3 ;  /* 0x000000011c1ca824 */ /* 0x000fc400078e0a03 */
[--C-:B------:R-:W-:Y:S01]  /*21b0*/  @!P4 IMAD.IADD R26, R26, 0x1, -R3.reuse ;  /* 0x000000011a1ac824 */ /* 0x100fe200078e0a03 */
[C---:B------:R-:W-:Y:S01]  /*21c0*/  ISETP.GT.U32.AND P4, PT, R3.reuse, R14, PT ;  /* 0x0000000e0300720c */ /* 0x040fe20003f84070 */
        /* <DEDUP_REMOVED lines=8> */
[----:B------:R-:W-:Y:S01]  /*2250*/  @!P3 IMAD.IADD R10, R10, 0x1, -R3 ;  /* 0x000000010a0ab824 */ /* 0x000fe200078e0a03 */
[C---:B------:R-:W-:Y:S01]  /*2260*/  ISETP.GT.U32.AND P6, PT, R3.reuse, R8, PT ;  /* 0x000000080300720c */ /* 0x040fe20003fc4070 */
[----:B------:R-:W-:Y:S01]  /*2270*/  IMAD.MOV R19, RZ, RZ, -R19 ;  /* 0x000000ffff137224 */ /* 0x000fe200078e0a13 */
[----:B------:R-:W-:Y:S01]  /*2280*/  ISETP.GT.U32.AND P3, PT, R3, R22, PT ;  /* 0x000000160300720c */ /* 0x000fe20003f64070 */
[----:B------:R-:W-:-:S04]  /*2290*/  IMAD.HI.U32 R23, R5, R42, RZ ;  /* 0x0000002a05177227 */ /* 0x000fc800078e00ff */
        /* <DEDUP_REMOVED lines=10> */
[----:B------:R-:W-:-:S02]  /*2340*/  IMAD R38, R3, R19, R38 ;  /* 0x0000001303267224 */ /* 0x000fc400078e0226 */
[----:B------:R-:W-:Y:S01]  /*2350*/  @!P6 IMAD.IADD R8, R8, 0x1, -R3 ;  /* 0x000000010808e824 */ /* 0x000fe200078e0a03 */
[C---:B------:R-:W-:Y:S01]  /*2360*/  ISETP.GT.U32.AND P6, PT, R3.reuse, R28, PT ;  /* 0x0000001c0300720c */ /* 0x040fe20003fc4070 */
[----:B------:R-:W-:Y:S02]  /*2370*/  IMAD.MOV R23, RZ, RZ, -R23 ;  /* 0x000000ffff177224 */ /* 0x000fe400078e0a17 */
[--C-:B------:R-:W-:Y:S01]  /*2380*/  @!P1 IMAD.IADD R18, R18, 0x1, -R3.reuse ;  /* 0x0000000112129824 */ /* 0x100fe200078e0a03 */
[C---:B------:R-:W-:Y:S01]  /*2390*/  ISETP.GT.U32.AND P1, PT, R3.reuse, R34, PT ;  /* 0x000000220300720c */ /* 0x040fe20003f24070 */
[--C-:B------:R-:W-:Y:S01]  /*23a0*/  @!P0 IMAD.IADD R20, R20, 0x1, -R3.reuse ;  /* 0x0000000114148824 */ /* 0x100fe200078e0a03 */
[C---:B------:R-:W-:Y:S01]  /*23b0*/  ISETP.GT.U32.AND P0, PT, R3.reuse, R36, PT ;  /* 0x000000240300720c */ /* 0x040fe20003f04070 */
[----:B------:R-:W-:Y:S01]  /*23c0*/  @!P3 IMAD.IADD R22, R22, 0x1, -R3 ;  /* 0x000000011616b824 */ /* 0x000fe200078e0a03 */
[C---:B------:R-:W-:Y:S01]  /*23d0*/  ISETP.GT.U32.AND P3, PT, R3.reuse, R38, PT ;  /* 0x000000260300720c */ /* 0x040fe20003f64070 */
[----:B------:R-:W-:-:S02]  /*23e0*/  IMAD R42, R3, R23, R42 ;  /* 0x00000017032a7224 */ /* 0x000fc400078e022a */
[----:B------:R-:W-:-:S04]  /*23f0*/  IMAD.HI.U32 R19, R5, R48, RZ ;  /* 0x0000003005137227 */ /* 0x000fc800078e00ff */
[----:B------:R-:W-:-:S04]  /*2400*/  IMAD.HI.U32 R23, R5, R52, RZ ;  /* 0x0000003405177227 */ /* 0x000fc800078e00ff */
[----:B------:R-:W-:Y:S01]  /*2410*/  @!P2 IMAD.IADD R30, R30, 0x1, -R3 ;  /* 0x000000011e1ea824 */ /* 0x000fe200078e0a03 */
[C---:B------:R-:W-:Y:S01]  /*2420*/  ISETP.GT.U32.AND P2, PT, R3.reuse, R46, PT ;  /* 0x0000002e0300720c */ /* 0x040fe20003f44070 */
[----:B------:R-:W-:Y:S02]  /*2430*/  IMAD.MOV R19, RZ, RZ, -R19 ;  /* 0x000000ffff137224 */ /* 0x000fe400078e0a13 */
[----:B------:R-:W-:Y:S02]  /*2440*/  IMAD.MOV R23, RZ, RZ, -R23 ;  /* 0x000000ffff177224 */ /* 0x000fe400078e0a17 */
[--C-:B------:R-:W-:Y:S01]  /*2450*/  @!P4 IMAD.IADD R26, R26, 0x1, -R3.reuse ;  /* 0x000000011a1ac824 */ /* 0x100fe200078e0a03 */
[C---:B------:R-:W-:Y:S01]  /*2460*/  ISETP.GT.U32.AND P4, PT, R3.reuse, R42, PT ;  /* 0x0000002a0300720c */ /* 0x040fe20003f84070 */
[----:B------:R-:W-:Y:S01]  /*2470*/  @!P5 IMAD.IADD R24, R24, 0x1, -R3 ;  /* 0x000000011818d824 */ /* 0x000fe200078e0a03 */
[C---:B------:R-:W-:Y:S01]  /*2480*/  ISETP.GT.U32.AND P5, PT, R3.reuse, R40, PT ;  /* 0x000000280300720c */ /* 0x040fe20003fa4070 */
[----:B------:R-:W-:-:S02]  /*2490*/  IMAD R48, R3, R19, R48 ;  /* 0x0000001303307224 */ /* 0x000fc400078e0230 */
[C---:B------:R-:W-:Y:S02]  /*24a0*/  IMAD R52, R3.reuse, R23, R52 ;  /* 0x0000001703347224 */ /* 0x040fe400078e0234 */
[--C-:B------:R-:W-:Y:S01]  /*24b0*/  @!P6 IMAD.IADD R28, R28, 0x1, -R3.reuse ;  /* 0x000000011c1ce824 */ /* 0x100fe200078e0a03 */
        /* <DEDUP_REMOVED lines=19> */
[----:B------:R-:W-:Y:S01]  /*25f0*/  ISETP.GT.U32.AND P3, PT, R3, R44, PT ;  /* 0x0000002c0300720c */ /* 0x000fe20003f64070 */
[----:B------:R-:W-:Y:S01]  /*2600*/  IMAD.HI.U32 R19, R5, R58, RZ ;  /* 0x0000003a05137227 */ /* 0x000fe200078e00ff */
[----:B------:R-:W-:-:S03]  /*2610*/  ISETP.GT.U32.AND P6, PT, R3, R36, PT ;  /* 0x000000240300720c */ /* 0x000fc60003fc4070 */
[----:B------:R-:W-:Y:S01]  /*2620*/  @!P2 IMAD.IADD R38, R38, 0x1, -R3 ;  /* 0x000000012626a824 */ /* 0x000fe200078e0a03 */
[C---:B------:R-:W-:Y:S01]  /*2630*/  ISETP.GT.U32.AND P2, PT, R3.reuse, R50, PT ;  /* 0x000000320300720c */ /* 0x040fe20003f44070 */
[----:B------:R-:W-:Y:S02]  /*2640*/  IMAD.MOV R19, RZ, RZ, -R19 ;  /* 0x000000ffff137224 */ /* 0x000fe400078e0a13 */
[----:B------:R-:W-:Y:S01]  /*2650*/  @!P4 IMAD.IADD R56, R56, 0x1, -R3 ;  /* 0x000000013838c824 */ /* 0x000fe200078e0a03 */
[----:B------:R-:W-:Y:S01]  /*2660*/  ISETP.GT.U32.AND P4, PT, R3, R48, PT ;  /* 0x000000300300720c */ /* 0x000fe20003f84070 */
[----:B------:R-:W-:-:S04]  /*2670*/  IMAD.HI.U32 R23, R5, R62, RZ ;  /* 0x0000003e05177227 */ /* 0x000fc800078e00ff */
[----:B------:R-:W-:Y:S01]  /*2680*/  @!P5 IMAD.IADD R54, R54, 0x1, -R3 ;  /* 0x000000013636d824 */ /* 0x000fe200078e0a03 */
[C---:B------:R-:W-:Y:S01]  /*2690*/  ISETP.GT.U32.AND P5, PT, R3.reuse, R46, PT ;  /* 0x0000002e0300720c */ /* 0x040fe20003fa4070 */
[C---:B------:R-:W-:Y:S02]  /*26a0*/  IMAD R58, R3.reuse, R19, R58 ;  /* 0x00000013033a7224 */ /* 0x040fe400078e023a */
[----:B------:R-:W-:Y:S02]  /*26b0*/  IMAD.MOV R23, RZ, RZ, -R23 ;  /* 0x000000ffff177224 */ /* 0x000fe400078e0a17 */
[--C-:B------:R-:W-:Y:S01]  /*26c0*/  @!P1 IMAD.IADD R40, R40, 0x1, -R3.reuse ;  /* 0x0000000128289824 */ /* 0x100fe200078e0a03 */
[C---:B------:R-:W-:Y:S01]  /*26d0*/  ISETP.GT.U32.AND P1, PT, R3.reuse, R52, PT ;  /* 0x000000340300720c */ /* 0x040fe20003f24070 */
[----:B------:R-:W-:Y:S01]  /*26e0*/  @!P3 IMAD.IADD R44, R44, 0x1, -R3 ;  /* 0x000000012c2cb824 */ /* 0x000fe200078e0a03 */
[----:B------:R-:W-:Y:S01]  /*26f0*/  ISETP.GT.U32.AND P3, PT, R3, R58, PT ;  /* 0x0000003a0300720c */ /* 0x000fe20003f64070 */
[----:B------:R-:W-:-:S04]  /*2700*/  IMAD.HI.U32 R19, R5, R70, RZ ;  /* 0x0000004605137227 */ /* 0x000fc800078e00ff */
[C---:B------:R-:W-:Y:S02]  /*2710*/  IMAD R62, R3.reuse, R23, R62 ;  /* 0x00000017033e7224 */ /* 0x040fe400078e023e */
[--C-:B------:R-:W-:Y:S01]  /*2720*/  @!P0 IMAD.IADD R42, R42, 0x1, -R3.reuse ;  /* 0x000000012a2a8824 */ /* 0x100fe200078e0a03 */
[C---:B------:R-:W-:Y:S01]  /*2730*/  ISETP.GT.U32.AND P0, PT, R3.reuse, R54, PT ;  /* 0x000000360300720c */ /* 0x040fe20003f04070 */
[----:B------:R-:W-:Y:S01]  /*2740*/  @!P2 IMAD.IADD R50, R50, 0x1, -R3 ;  /* 0x000000013232a824 */ /* 0x000fe200078e0a03 */
[C---:B------:R-:W-:Y:S01]  /*2750*/  ISETP.GT.U32.AND P2, PT, R3.reuse, R64, PT ;  /* 0x000000400300720c */ /* 0x040fe20003f44070 */
[----:B------:R-:W-:Y:S02]  /*2760*/  IMAD.MOV R19, RZ, RZ, -R19 ;  /* 0x000000ffff137224 */ /* 0x000fe400078e0a13 */
[--C-:B------:R-:W-:Y:S01]  /*2770*/  @!P4 IMAD.IADD R48, R48, 0x1, -R3.reuse ;  /* 0x000000013030c824 */ /* 0x100fe200078e0a03 */
[C---:B------:R-:W-:Y:S01]  /*2780*/  ISETP.GT.U32.AND P4, PT, R3.reuse, R62, PT ;  /* 0x0000003e0300720c */ /* 0x040fe20003f84070 */
[----:B------:R-:W-:Y:S01]  /*2790*/  @!P5 IMAD.IADD R46, R46, 0x1, -R3 ;  /* 0x000000012e2ed824 */ /* 0x000fe200078e0a03 */
[C---:B------:R-:W-:Y:S01]  /*27a0*/  ISETP.GT.U32.AND P5, PT, R3.reuse, R60, PT ;  /* 0x0000003c0300720c */ /* 0x040fe20003fa4070 */
[----:B------:R-:W-:-:S02]  /*27b0*/  IMAD R70, R3, R19, R70 ;  /* 0x0000001303467224 */ /* 0x000fc400078e0246 */
[--C-:B------:R-:W-:Y:S01]  /*27c0*/  @!P6 IMAD.IADD R36, R36, 0x1, -R3.reuse ;  /* 0x000000012424e824 */ /* 0x100fe200078e0a03 */
[C---:B------:R-:W-:Y:S01]  /*27d0*/  ISETP.GT.U32.AND P6, PT, R3.reuse, R56, PT ;  /* 0x000000380300720c */ /* 0x040fe20003fc4070 */
[--C-:B------:R-:W-:Y:S01]  /*27e0*/  @!P1 IMAD.IADD R52, R52, 0x1, -R3.reuse ;  /* 0x0000000134349824 */ /* 0x100fe200078e0a03 */
[C---:B------:R-:W-:Y:S01]  /*27f0*/  ISETP.GT.U32.AND P1, PT, R3.reuse, R66, PT ;  /* 0x000000420300720c */ /* 0x040fe20003f24070 */
[----:B------:R-:W-:Y:S01]  /*2800*/  @!P3 IMAD.IADD R58, R58, 0x1, -R3 ;  /* 0x000000013a3ab824 */ /* 0x000fe200078e0a03 */
[----:B------:R-:W-:Y:S01]  /*2810*/  ISETP.GT.U32.AND P3, PT, R3, R70, PT ;  /* 0x000000460300720c */ /* 0x000fe20003f64070 */
[----:B------:R-:W-:-:S04]  /*2820*/  IMAD.HI.U32 R19, R5, R80, RZ ;  /* 0x0000005005137227 */ /* 0x000fc800078e00ff */
[--C-:B------:R-:W-:Y:S01]  /*2830*/  @!P0 IMAD.IADD R54, R54, 0x1, -R3.reuse ;  /* 0x0000000136368824 */ /* 0x100fe200078e0a03 */
[C---:B------:R-:W-:Y:S01]  /*2840*/  ISETP.GT.U32.AND P0, PT, R3.reuse, R68, PT ;  /* 0x000000440300720c */ /* 0x040fe20003f04070 */
[----:B------:R-:W-:Y:S01]  /*2850*/  @!P2 IMAD.IADD R64, R64, 0x1, -R3 ;  /* 0x000000014040a824 */ /* 0x000fe200078e0a03 */
[C---:B------:R-:W-:Y:S01]  /*2860*/  ISETP.GT.U32.AND P2, PT, R3.reuse, R74, PT ;  /* 0x0000004a0300720c */ /* 0x040fe20003f44070 */
[----:B------:R-:W-:Y:S02]  /*2870*/  IMAD.MOV R19, RZ, RZ, -R19 ;  /* 0x000000ffff137224 */ /* 0x000fe400078e0a13 */
[--C-:B------:R-:W-:Y:S01]  /*2880*/  @!P4 IMAD.IADD R62, R62, 0x1, -R3.reuse ;  /* 0x000000013e3ec824 */ /* 0x100fe200078e0a03 */
[C---:B------:R-:W-:Y:S01]  /*2890*/  ISETP.GT.U32.AND P4, PT, R3.reuse, R72, PT ;  /* 0x000000480300720c */ /* 0x040fe20003f84070 */
[----:B------:R-:W-:Y:S02]  /*28a0*/  @!P5 IMAD.IADD R60, R60, 0x1, -R3 ;  /* 0x000000013c3cd824 */ /* 0x000fe400078e0a03 */
[----:B------:R-:W-:-:S02]  /*28b0*/  IMAD R80, R3, R19, R80 ;  /* 0x0000001303507224 */ /* 0x000fc400078e0250 */
        /* <DEDUP_REMOVED lines=28> */
[----:B------:R-:W-:-:S02]  /*2a80*/  IMAD.MOV R19, RZ, RZ, -R19 ;  /* 0x000000ffff137224 */ /* 0x000fc400078e0a13 */
[--C-:B------:R-:W-:Y:S01]  /*2a90*/  @!P6 IMAD.IADD R62, R62, 0x1, -R3.reuse ;  /* 0x000000013e3ee824 */ /* 0x100fe200078e0a03 */
[C---:B------:R-:W-:Y:S01]  /*2aa0*/  ISETP.GT.U32.AND P6, PT, R3.reuse, R72, PT ;  /* 0x000000480300720c */ /* 0x040fe20003fc4070 */
[--C-:B------:R-:W-:Y:S01]  /*2ab0*/  @!P5 IMAD.IADD R82, R82, 0x1, -R3.reuse ;  /* 0x000000015252d824 */ /* 0x100fe200078e0a03 */
[C---:B------:R-:W-:Y:S01]  /*2ac0*/  ISETP.GT.U32.AND P5, PT, R3.reuse, R74, PT ;  /* 0x0000004a0300720c */ /* 0x040fe20003fa4070 */
        /* <DEDUP_REMOVED lines=13> */
[----:B------:R-:W-:-:S04]  /*2ba0*/  IMAD.HI.U32 R19, R5, R100, RZ ;  /* 0x0000006405137227 */ /* 0x000fc800078e00ff */
        /* <DEDUP_REMOVED lines=14> */
[--C-:B------:R-:W-:Y:S01]  /*2c90*/  @!P6 IMAD.IADD R86, R86, 0x1, -R3.reuse ;  /* 0x000000015656e824 */ /* 0x100fe200078e0a03 */
[C---:B------:R-:W-:Y:S01]  /*2ca0*/  ISETP.GT.U32.AND P6, PT, R3.reuse, R100, PT ;  /* 0x000000640300720c */ /* 0x040fe20003fc4070 */
[--C-:B------:R-:W-:Y:S02]  /*2cb0*/  @!P3 IMAD.IADD R98, R98, 0x1, -R3.reuse ;  /* 0x000000016262b824 */ /* 0x100fe400078e0a03 */
        /* <DEDUP_REMOVED lines=9> */
[----:B------:R-:W-:Y:S01]  /*2d50*/  ISETP.GT.U32.AND P4, PT, R3, R94, PT ;  /* 0x0000005e0300720c */ /* 0x000fe20003f84070 */
[----:B------:R-:W-:-:S04]  /*2d60*/  IMAD.HI.U32 R19, R5, R114, RZ ;  /* 0x0000007205137227 */ /* 0x000fc800078e00ff */
[----:B------:R-:W-:Y:S02]  /*2d70*/  IMAD.MOV R13, RZ, RZ, -R13 ;  /* 0x000000ffff0d7224 */ /* 0x000fe400078e0a0d */
[--C-:B------:R-:W-:Y:S01]  /*2d80*/  @!P5 IMAD.IADD R88, R88, 0x1, -R3.reuse ;  /* 0x000000015858d824 */ /* 0x100fe200078e0a03 */
[C---:B------:R-:W-:Y:S01]  /*2d90*/  ISETP.GT.U32.AND P5, PT, R3.reuse, R104, PT ;  /* 0x000000680300720c */ /* 0x040fe20003fa4070 */
[----:B------:R-:W-:Y:S02]  /*2da0*/  @!P6 IMAD.IADD R100, R100, 0x1, -R3 ;  /* 0x000000016464e824 */ /* 0x000fe400078e0a03 */
[----:B------:R-:W-:Y:S01]  /*2db0*/  IMAD.MOV R19, RZ, RZ, -R19 ;  /* 0x000000ffff137224 */ /* 0x000fe200078e0a13 */
[C---:B------:R-:W-:Y:S01]  /*2dc0*/  ISETP.GT.U32.AND P6, PT, R3.reuse, R88, PT ;  /* 0x000000580300720c */ /* 0x040fe20003fc4070 */
[C---:B------:R-:W-:Y:S02]  /*2dd0*/  IMAD R112, R3.reuse, R13, R112 ;  /* 0x0000000d03707224 */ /* 0x040fe400078e0270 */
[----:B------:R-:W-:Y:S01]  /*2de0*/  @!P3 IMAD.IADD R86, R86, 0x1, -R3 ;  /* 0x000000015656b824 */ /* 0x000fe200078e0a03 */
[----:B------:R-:W-:Y:S01]  /*2df0*/  ISETP.GT.U32.AND P3, PT, R3, R100, PT ;  /* 0x000000640300720c */ /* 0x000fe20003f64070 */
[----:B------:R-:W-:-:S04]  /*2e00*/  IMAD.HI.U32 R13, R5, R116, RZ ;  /* 0x00000074050d7227 */ /* 0x000fc800078e00ff */
[--C-:B------:R-:W-:Y:S01]  /*2e10*/  @!P1 IMAD.IADD R110, R110, 0x1, -R3.reuse ;  /* 0x000000016e6e9824 */ /* 0x100fe200078e0a03 */
[C---:B------:R-:W-:Y:S01]  /*2e20*/  ISETP.GT.U32.AND P1, PT, R3.reuse, R98, PT ;  /* 0x000000620300720c */ /* 0x040fe20003f24070 */
[--C-:B------:R-:W-:Y:S01]  /*2e30*/  @!P0 IMAD.IADD R84, R84, 0x1, -R3.reuse ;  /* 0x0000000154548824 */ /* 0x100fe200078e0a03 */
[C---:B------:R-:W-:Y:S01]  /*2e40*/  ISETP.GT.U32.AND P0, PT, R3.reuse, R96, PT ;  /* 0x000000600300720c */ /* 0x040fe20003f04070 */
[C---:B------:R-:W-:Y:S02]  /*2e50*/  IMAD R114, R3.reuse, R19, R114 ;  /* 0x0000001303727224 */ /* 0x040fe400078e0272 */
[----:B------:R-:W-:Y:S01]  /*2e60*/  @!P2 IMAD.IADD R92, R92, 0x1, -R3 ;  /* 0x000000015c5ca824 */ /* 0x000fe200078e0a03 */
[----:B------:R-:W-:Y:S01]  /*2e70*/  ISETP.GT.U32.AND P2, PT, R3, R106, PT ;  /* 0x0000006a0300720c */ /* 0x000fe20003f44070 */
[----:B------:R-:W-:Y:S02]  /*2e80*/  IMAD.MOV R19, RZ, RZ, -R13 ;  /* 0x000000ffff137224 */ /* 0x000fe400078e0a0d */
[----:B------:R-:W-:-:S04]  /*2e90*/  IMAD.HI.U32 R13, R5, R120, RZ ;  /* 0x00000078050d7227 */ /* 0x000fc800078e00ff */
[----:B------:R-:W-:Y:S01]  /*2ea0*/  @!P4 IMAD.IADD R94, R94, 0x1, -R3 ;  /* 0x000000015e5ec824 */ /* 0x000fe200078e0a03 */
[C---:B------:R-:W-:Y:S01]  /*2eb0*/  ISETP.GT.U32.AND P4, PT, R3.reuse, R110, PT ;  /* 0x0000006e0300720c */ /* 0x040fe20003f84070 */
[----:B------:R-:W-:Y:S02]  /*2ec0*/  IMAD R116, R3, R19, R116 ;  /* 0x0000001303747224 */ /* 0x000fe400078e0274 */
[----:B------:R-:W-:Y:S02]  /*2ed0*/  IMAD.MOV R13, RZ, RZ, -R13 ;  /* 0x000000ffff0d7224 */ /* 0x000fe400078e0a0d */
[----:B------:R-:W-:-:S04]  /*2ee0*/  IMAD.HI.U32 R11, R5, R126, RZ ;  /* 0x0000007e050b7227 */ /* 0x000fc800078e00ff */
[----:B------:R-:W-:Y:S01]  /*2ef0*/  @!P5 IMAD.IADD R104, R104, 0x1, -R3 ;  /* 0x000000016868d824 */ /* 0x000fe200078e0a03 */
[C---:B------:R-:W-:Y:S01]  /*2f00*/  ISETP.GT.U32.AND P5, PT, R3.reuse, R90, PT ;  /* 0x0000005a0300720c */ /* 0x040fe20003fa4070 */
[C---:B------:R-:W-:Y:S02]  /*2f10*/  IMAD R120, R3.reuse, R13, R120 ;  /* 0x0000000d03787224 */ /* 0x040fe400078e0278 */
[----:B------:R-:W-:Y:S02]  /*2f20*/  IMAD.MOV R11, RZ, RZ, -R11 ;  /* 0x000000ffff0b7224 */ /* 0x000fe400078e0a0b */
        /* <DEDUP_REMOVED lines=10> */
[----:B------:R-:W-:-:S04]  /*2fd0*/  IMAD.HI.U32 R13, R5, R128, RZ ;  /* 0x00000080050d7227 */ /* 0x000fc800078e00ff */
[----:B------:R-:W-:-:S04]  /*2fe0*/  IMAD.HI.U32 R11, R5, R132, RZ ;  /* 0x00000084050b7227 */ /* 0x000fc800078e00ff */
[----:B------:R-:W-:Y:S02]  /*2ff0*/  IMAD.MOV R15, RZ, RZ, -R15 ;  /* 0x000000ffff0f7224 */ /* 0x000fe400078e0a0f */
[----:B------:R-:W-:-:S04]  /*3000*/  IMAD.HI.U32 R5, R5, R134, RZ ;  /* 0x0000008605057227 */ /* 0x000fc800078e00ff */
[----:B------:R-:W-:Y:S01]  /*3010*/  @!P4 IMAD.IADD R110, R110, 0x1, -R3 ;  /* 0x000000016e6ec824 */ /* 0x000fe200078e0a03 */
[C---:B------:R-:W-:Y:S01]  /*3020*/  ISETP.GT.U32.AND P4, PT, R3.reuse, R124, PT ;  /* 0x0000007c0300720c */ /* 0x040fe20003f84070 */
[C---:B------:R-:W-:Y:S02]  /*3030*/  IMAD R130, R3.reuse, R15, R130 ;  /* 0x0000000f03827224 */ /* 0x040fe400078e0282 */
[----:B------:R-:W-:Y:S02]  /*3040*/  IMAD.MOV R5, RZ, RZ, -R5 ;  /* 0x000000ffff057224 */ /* 0x000fe400078e0a05 */
[--C-:B------:R-:W-:Y:S01]  /*3050*/  @!P5 IMAD.IADD R90, R90, 0x1, -R3.reuse ;  /* 0x000000015a5ad824 */ /* 0x100fe200078e0a03 */
[C---:B------:R-:W-:Y:S01]  /*3060*/  ISETP.GT.U32.AND P5, PT, R3.reuse, R104, PT ;  /* 0x000000680300720c */ /* 0x040fe20003fa4070 */
[C---:B------:R-:W-:Y:S02]  /*3070*/  IMAD R134, R3.reuse, R5, R134 ;  /* 0x0000000503867224 */ /* 0x040fe400078e0286 */
[--C-:B------:R-:W-:Y:S01]  /*3080*/  @!P3 IMAD.IADD R116, R116, 0x1, -R3.reuse ;  /* 0x000000017474b824 */ /* 0x100fe200078e0a03 */
[C---:B------:R-:W-:Y:S01]  /*3090*/  ISETP.GT.U32.AND P3, PT, R3.reuse, R130, PT ;  /* 0x000000820300720c */ /* 0x040fe20003f64070 */
[--C-:B------:R-:W-:Y:S01]  /*30a0*/  @!P0 IMAD.IADD R112, R112, 0x1, -R3.reuse ;  /* 0x0000000170708824 */ /* 0x100fe200078e0a03 */
[----:B------:R-:W-:Y:S01]  /*30b0*/  ISETP.GT.U32.AND P0, PT, R3, R126, PT ;  /* 0x0000007e0300720c */ /* 0x000fe20003f04070 */
[----:B------:R-:W-:-:S02]  /*30c0*/  @!P1 IMAD.IADD R114, R114, 0x1, -R3 ;  /* 0x0000000172729824 */ /* 0x000fc400078e0a03 */
        /* <DEDUP_REMOVED lines=26> */
[----:B------:R-:W2:Y:S01]  /*3270*/  LDC R11, c[0x0][0x3a0] ;  /* 0x0000e800ff0b7b82 */ /* 0x000ea20000000800 */
[----:B------:R-:W-:Y:S01]  /*3280*/  @!P2 IMAD.IADD R124, R124, 0x1, -R3 ;  /* 0x000000017c7ca824 */ /* 0x000fe200078e0a03 */
[----:B------:R-:W-:Y:S01]  /*3290*/  ISETP.GE.AND P2, PT, R0, RZ, PT ;  /* 0x000000ff0000720c */ /* 0x000fe20003f46270 */
[----:B------:R-:W-:-:S02]  /*32a0*/  IMAD R128, R3, R13, R128 ;  /* 0x0000000d03807224 */ /* 0x000fc400078e0280 */
[--C-:B------:R-:W-:Y:S01]  /*32b0*/  @!P6 IMAD.IADD R122, R122, 0x1, -R3.reuse ;  /* 0x000000017a7ae824 */ /* 0x100fe200078e0a03 */
[----:B------:R-:W-:Y:S01]  /*32c0*/  ISETP.GT.U32.AND P6, PT, R3, R112, PT ;  /* 0x000000700300720c */ /* 0x000fe20003fc4070 */
[--C-:B------:R-:W-:Y:S01]  /*32d0*/  @!P4 IMAD.IADD R126, R126, 0x1, -R3.reuse ;  /* 0x000000017e7ec824 */ /* 0x100fe200078e0a03 */
[----:B------:R-:W-:Y:S01]  /*32e0*/  ISETP.GE.AND P4, PT, R145, RZ, PT ;  /* 0x000000ff9100720c */ /* 0x000fe20003f86270 */
[--C-:B------:R-:W-:Y:S01]  /*32f0*/  @!P5 IMAD.IADD R132, R132, 0x1, -R3.reuse ;  /* 0x000000018484d824 */ /* 0x100fe200078e0a03 */
[C---:B------:R-:W-:Y:S01]  /*3300*/  ISETP.GT.U32.AND P1, PT, R3.reuse, R128, PT ;  /* 0x000000800300720c */ /* 0x040fe20003f24070 */
[--C-:B------:R-:W-:Y:S01]  /*3310*/  @!P3 IMAD.IADD R134, R134, 0x1, -R3.reuse ;  /* 0x000000018686b824 */ /* 0x100fe200078e0a03 */
[----:B------:R-:W-:Y:S01]  /*3320*/  ISETP.GT.U32.AND P5, PT, R3, R122, PT ;  /* 0x0000007a0300720c */ /* 0x000fe20003fa4070 */
[--C-:B------:R-:W-:Y:S01]  /*3330*/  @!P0 IMAD.IADD R116, R116, 0x1, -R3.reuse ;  /* 0x0000000174748824 */ /* 0x100fe200078e0a03 */
[----:B------:R-:W-:Y:S01]  /*3340*/  ISETP.GE.AND P3, PT, R33, RZ, PT ;  /* 0x000000ff2100720c */ /* 0x000fe20003f66270 */
[----:B------:R-:W-:Y:S01]  /*3350*/  @!P2 IMAD.MOV R6, RZ, RZ, -R6 ;  /* 0x000000ffff06a224 */ /* 0x000fe200078e0a06 */
[----:B------:R-:W-:Y:S01]  /*3360*/  ISETP.GE.AND P2, PT, R142, RZ, PT ;  /* 0x000000ff8e00720c */ /* 0x000fe20003f46270 */
[----:B-1----:R-:W1:Y:S02]  /*3370*/  LDC.64 R32, c[0x0][0x3a8] ;  /* 0x0000ea00ff207b82 */ /* 0x002e640000000a00 */
[--C-:B------:R-:W-:Y:S01]  /*3380*/  @!P6 IMAD.IADD R112, R112, 0x1, -R3.reuse ;  /* 0x000000017070e824 */ /* 0x100fe200078e0a03 */
[C---:B------:R-:W-:Y:S01]  /*3390*/  ISETP.GT.U32.AND P6, PT, R3.reuse, R132, PT ;  /* 0x000000840300720c */ /* 0x040fe20003fc4070 */
[----:B------:R-:W-:Y:S01]  /*33a0*/  @!P4 IMAD.MOV R12, RZ, RZ, -R12 ;  /* 0x000000ffff0cc224 */ /* 0x000fe200078e0a0c */
[----:B------:R-:W-:Y:S01]  /*33b0*/  ISETP.GE.AND P4, PT, R140, RZ, PT ;  /* 0x000000ff8c00720c */ /* 0x000fe20003f86270 */
[--C-:B------:R-:W-:Y:S01]  /*33c0*/  @!P1 IMAD.IADD R128, R128, 0x1, -R3.reuse ;  /* 0x0000000180809824 */ /* 0x100fe200078e0a03 */
[----:B------:R-:W-:Y:S01]  /*33d0*/  ISETP.GT.U32.AND P1, PT, R3, R118, PT ;  /* 0x000000760300720c */ /* 0x000fe20003f24070 */
[--C-:B------:R-:W-:Y:S01]  /*33e0*/  @!P5 IMAD.IADD R122, R122, 0x1, -R3.reuse ;  /* 0x000000017a7ad824 */ /* 0x100fe200078e0a03 */
[----:B------:R-:W-:Y:S01]  /*33f0*/  ISETP.GT.U32.AND P5, PT, R4, R9, PT ;  /* 0x000000090400720c */ /* 0x000fe20003fa4070 */
[----:B------:R-:W-:Y:S01]  /*3400*/  @!P3 IMAD.MOV R10, RZ, RZ, -R10 ;  /* 0x000000ffff0ab224 */ /* 0x000fe200078e0a0a */
[----:B------:R-:W-:Y:S01]  /*3410*/  ISETP.GE.AND P3, PT, R141, RZ, PT ;  /* 0x000000ff8d00720c */ /* 0x000fe20003f66270 */
[----:B------:R-:W-:Y:S01]  /*3420*/  @!P2 IMAD.MOV R18, RZ, RZ, -R18 ;  /* 0x000000ffff12a224 */ /* 0x000fe200078e0a12 */
[----:B------:R-:W-:Y:S01]  /*3430*/  ISETP.GE.AND P2, PT, R137, RZ, PT ;  /* 0x000000ff8900720c */ /* 0x000fe20003f46270 */
[----:B--2---:R-:W-:Y:S01]  /*3440*/  VIADD R5, R11, 0xffffffc0 ;  /* 0xffffffc00b057836 */ /* 0x004fe20000000000 */
[----:B------:R-:W-:Y:S01]  /*3450*/  ISETP.GT.U32.AND P0, PT, R3, R128, PT ;  /* 0x000000800300720c */ /* 0x000fe20003f04070 */
[--C-:B------:R-:W-:Y:S01]  /*3460*/  @!P6 IMAD.IADD R132, R132, 0x1, -R3.reuse ;  /* 0x000000018484e824 */ /* 0x100fe200078e0a03 */
[----:B------:R-:W-:Y:S01]  /*3470*/  ISETP.GE.AND P6, PT, R143, RZ, PT ;  /* 0x000000ff8f00720c */ /* 0x000fe20003fc6270 */
[----:B------:R-:W-:Y:S01]  /*3480*/  @!P4 IMAD.MOV R22, RZ, RZ, -R22 ;  /* 0x000000ffff16c224 */ /* 0x000fe200078e0a16 */
[----:B------:R-:W-:Y:S01]  /*3490*/  ISETP.GE.AND P4, PT, R133, RZ, PT ;  /* 0x000000ff8500720c */ /* 0x000fe20003f86270 */
[----:B------:R-:W-:Y:S01]  /*34a0*/  @!P1 IMAD.IADD R118, R118, 0x1, -R3 ;  /* 0x0000000176769824 */ /* 0x000fe200078e0a03 */
[----:B------:R-:W-:Y:S01]  /*34b0*/  ISETP.GT.U32.AND P1, PT, R3, R130, PT ;  /* 0x000000820300720c */ /* 0x000fe20003f24070 */
[----:B------:R-:W-:Y:S01]  /*34c0*/  @!P5 IMAD.IADD R9, R9, 0x1, -R4 ;  /* 0x000000010909d824 */ /* 0x000fe200078e0a04 */
[----:B------:R-:W-:Y:S01]  /*34d0*/  ISETP.GE.AND P5, PT, R146, RZ, PT ;  /* 0x000000ff9200720c */ /* 0x000fe20003fa6270 */
[----:B------:R-:W-:Y:S01]  /*34e0*/  @!P3 IMAD.MOV R20, RZ, RZ, -R20 ;  /* 0x000000ffff14b224 */ /* 0x000fe200078e0a14 */
[----:B------:R-:W-:Y:S01]  /*34f0*/  ISETP.GE.AND P3, PT, R135, RZ, PT ;  /* 0x000000ff8700720c */ /* 0x000fe20003f66270 */
[----:B------:R-:W-:Y:S01]  /*3500*/  @!P2 IMAD.MOV R28, RZ, RZ, -R28 ;  /* 0x000000ffff1ca224 */ /* 0x000fe200078e0a1c */
[----:B------:R-:W-:Y:S01]  /*3510*/  ISETP.GE.AND P2, PT, R127, RZ, PT ;  /* 0x000000ff7f00720c */ /* 0x000fe20003f46270 */
[----:B------:R-:W-:-:S02]  /*3520*/  IMAD.MOV.U32 R4, RZ, RZ, R14 ;  /* 0x000000ffff047224 */ /* 0x000fc400078e000e */
[----:B------:R-:W-:Y:S01]  /*3530*/  @!P6 IMAD.MOV R16, RZ, RZ, -R16 ;  /* 0x000000ffff10e224 */ /* 0x000fe200078e0a10 */
[----:B------:R-:W-:Y:S01]  /*3540*/  ISETP.GE.AND P6, PT, R27, RZ, PT ;  /* 0x000000ff1b00720c */ /* 0x000fe20003fc6270 */
[----:B------:R-:W-:Y:S01]  /*3550*/  @!P4 IMAD.MOV R34, RZ, RZ, -R34 ;  /* 0x000000ffff22c224 */ /* 0x000fe200078e0a22 */
[----:B------:R-:W-:Y:S01]  /*3560*/  ISETP.GE.AND P4, PT, R123, RZ, PT ;  /* 0x000000ff7b00720c */ /* 0x000fe20003f86270 */
[----:B------:R-:W-:Y:S01]  /*3570*/  @!P1 IMAD.IADD R130, R130, 0x1, -R3 ;  /* 0x0000000182829824 */ /* 0x000fe200078e0a03 */
[----:B------:R-:W-:Y:S01]  /*3580*/  ISETP.GE.AND P1, PT, R144, RZ, PT ;  /* 0x000000ff9000720c */ /* 0x000fe20003f26270 */
[----:B------:R-:W-:Y:S01]  /*3590*/  @!P5 IMAD.MOV R8, RZ, RZ, -R8 ;  /* 0x000000ffff08d224 */ /* 0x000fe200078e0a08 */
[----:B------:R-:W-:Y:S01]  /*35a0*/  ISETP.GE.AND P5, PT, R139, RZ, PT ;  /* 0x000000ff8b00720c */ /* 0x000fe20003fa6270 */
[----:B------:R-:W-:Y:S01]  /*35b0*/  @!P3 IMAD.MOV R30, RZ, RZ, -R30 ;  /* 0x000000ffff1eb224 */ /* 0x000fe200078e0a1e */
[----:B------:R-:W-:Y:S01]  /*35c0*/  ISETP.GE.AND P3, PT, R125, RZ, PT ;  /* 0x000000ff7d00720c */ /* 0x000fe20003f66270 */
[----:B------:R-:W-:Y:S01]  /*35d0*/  @!P2 IMAD.MOV R40, RZ, RZ, -R40 ;  /* 0x000000ffff28a224 */ /* 0x000fe200078e0a28 */
[----:B------:R-:W-:Y:S01]  /*35e0*/  ISETP.GE.AND P2, PT, R117, RZ, PT ;  /* 0x000000ff7500720c */ /* 0x000fe20003f46270 */
[----:B------:R-:W-:-:S02]  /*35f0*/  IMAD.MOV.U32 R14, RZ, RZ, R9 ;  /* 0x000000ffff0e7224 */ /* 0x000fc400078e0009 */
[----:B-1----:R-:W-:Y:S02]  /*3600*/  IMAD R9, R223, R33, RZ ;  /* 0x00000021df097224 */ /* 0x002fe400078e02ff */
[----:B------:R-:W-:Y:S01]  /*3610*/  @!P4 IMAD.MOV R44, RZ, RZ, -R44 ;  /* 0x000000ffff2cc224 */ /* 0x000fe200078e0a2c */
[----:B------:R-:W-:Y:S01]  /*3620*/  ISETP.GE.AND P4, PT, R113, RZ, PT ;  /* 0x000000ff7100720c */ /* 0x000fe20003f86270 */
        /* <DEDUP_REMOVED lines=8> */
[----:B------:R-:W-:Y:S01]  /*36b0*/  @!P0 IMAD.IADD R128, R128, 0x1, -R3 ;  /* 0x0000000180808824 */ /* 0x000fe200078e0a03 */
[----:B------:R-:W-:Y:S01]  /*36c0*/  ISETP.NE.AND P0, PT, R102, RZ, PT ;  /* 0x000000ff6600720c */ /* 0x000fe20003f05270 */
[----:B------:R-:W-:-:S02]  /*36d0*/  @!P6 IMAD.MOV R134, RZ, RZ, -R134 ;  /* 0x000000ffff86e224 */ /* 0x000fc400078e0a86 */
        /* <DEDUP_REMOVED lines=9> */
[----:B------:R-:W-:-:S05]  /*3770*/  ISETP.GE.AND P2, PT, R95, RZ, PT ;  /* 0x000000ff5f00720c */ /* 0x000fca0003f46270 */
        /* <DEDUP_REMOVED lines=29> */
[----:B------:R-:W-:Y:S02]  /*3950*/  ISETP.GE.AND P2, PT, R65, RZ, PT ;  /* 0x000000ff4100720c */ /* 0x000fe40003f46270 */
[----:B------:R-:W-:-:S03]  /*3960*/  LOP3.LUT R65, R2, 0x1e, RZ, 0xfc, !PT ;  /* 0x0000001e02417812 */ /* 0x000fc600078efcff */
        /* <DEDUP_REMOVED lines=10> */
[----:B---3--:R-:W-:-:S02]  /*3a10*/  LOP3.LUT R63, R2, 0x3c, RZ, 0xfc, !PT ;  /* 0x0000003c023f7812 */ /* 0x008fc400078efcff */
[----:B-----5:R-:W-:Y:S01]  /*3a20*/  LOP3.LUT R61, R2, 0x3e, RZ, 0xfc, !PT ;  /* 0x0000003e023d7812 */ /* 0x020fe200078efcff */
        /* <DEDUP_REMOVED lines=20> */
[----:B------:R-:W-:Y:S01]  /*3b70*/  VIADD R59, R11, 0x3f ;  /* 0x0000003f0b3b7836 */ /* 0x000fe20000000000 */
[----:B------:R-:W-:-:S03]  /*3b80*/  LOP3.LUT R67, R2, 0x1c, RZ, 0xfc, !PT ;  /* 0x0000001c02437812 */ /* 0x000fc600078efcff */
[----:B------:R-:W-:Y:S01]  /*3b90*/  @!P4 IMAD.MOV R126, RZ, RZ, -R126 ;  /* 0x000000ffff7ec224 */ /* 0x000fe200078e0a7e */
[----:B------:R-:W-:Y:S01]  /*3ba0*/  ISETP.NE.AND P4, PT, R103, RZ, PT ;  /* 0x000000ff6700720c */ /* 0x000fe20003f85270 */
[----:B------:R-:W-:Y:S01]  /*3bb0*/  @!P1 IMAD.MOV R98, RZ, RZ, -R98 ;  /* 0x000000ffff629224 */ /* 0x000fe200078e0a62 */
[----:B------:R-:W-:Y:S01]  /*3bc0*/  LOP3.LUT R103, RZ, R103, RZ, 0x33, !PT ;  /* 0x00000067ff677212 */ /* 0x000fe200078e33ff */
[----:B------:R-:W-:Y:S01]  /*3bd0*/  @!P5 IMAD.MOV R108, RZ, RZ, -R108 ;  /* 0x000000ffff6cd224 */ /* 0x000fe200078e0a6c */
[----:B------:R-:W-:Y:S01]  /*3be0*/  ISETP.GE.AND P1, PT, R55, RZ, PT ;  /* 0x000000ff3700720c */ /* 0x000fe20003f26270 */
[----:B------:R-:W-:Y:S01]  /*3bf0*/  @!P3 IMAD.MOV R124, RZ, RZ, -R124 ;  /* 0x000000ffff7cb224 */ /* 0x000fe200078e0a7c */
[----:B------:R-:W-:Y:S01]  /*3c00*/  ISETP.GE.AND P5, PT, R47, RZ, PT ;  /* 0x000000ff2f00720c */ /* 0x000fe20003fa6270 */
[----:B------:R-:W-:Y:S01]  /*3c10*/  @!P2 IMAD.MOV R132, RZ, RZ, -R132 ;  /* 0x000000ffff84a224 */ /* 0x000fe200078e0a84 */
[----:B------:R-:W-:Y:S02]  /*3c20*/  SEL R6, R103, R6, !P4 ;  /* 0x0000000667067207 */ /* 0x000fe40006000000 */
[----:B------:R-:W-:-:S02]  /*3c30*/  ISETP.GE.AND P3, PT, R29, RZ, PT ;  /* 0x000000ff1d00720c */ /* 0x000fc40003f66270 */
[C---:B------:R-:W-:Y:S01]  /*3c40*/  SEL R68, R103.reuse, R68, !P4 ;  /* 0x0000004467447207 */ /* 0x040fe20006000000 */
[----:B----4-:R-:W-:Y:S01]  /*3c50*/  IMAD R75, R6, UR6, RZ ;  /* 0x00000006064b7c24 */ /* 0x010fe2000f8e02ff */
[C---:B------:R-:W-:Y:S02]  /*3c60*/  SEL R8, R103.reuse, R8, !P4 ;  /* 0x0000000867087207 */ /* 0x040fe40006000000 */
[C---:B------:R-:W-:Y:S01]  /*3c70*/  SEL R12, R103.reuse, R12, !P4 ;  /* 0x0000000c670c7207 */ /* 0x040fe20006000000 */
[----:B------:R-:W-:Y:S01]  /*3c80*/  IMAD R133, R68, UR6, RZ ;  /* 0x0000000644857c24 */ /* 0x000fe2000f8e02ff */
[----:B------:R-:W-:Y:S01]  /*3c90*/  SEL R10, R103, R10, !P4 ;  /* 0x0000000a670a7207 */ /* 0x000fe20006000000 */
[----:B------:R-:W-:Y:S01]  /*3ca0*/  IMAD R77, R8, UR6, RZ ;  /* 0x00000006084d7c24 */ /* 0x000fe2000f8e02ff */
[----:B------:R-:W-:Y:S01]  /*3cb0*/  LEA R198, P2, R9, UR18, 0x2 ;  /* 0x0000001209c67c11 */ /* 0x000fe2000f8410ff */
[----:B------:R-:W-:Y:S01]  /*3cc0*/  IMAD R81, R12, UR6, RZ ;  /* 0x000000060c517c24 */ /* 0x000fe2000f8e02ff */
[C---:B------:R-:W-:Y:S01]  /*3cd0*/  SEL R70, R103.reuse, R70, !P4 ;  /* 0x0000004667467207 */ /* 0x040fe20006000000 */
[----:B------:R-:W-:Y:S01]  /*3ce0*/  @!P1 IMAD.MOV R110, RZ, RZ, -R110 ;  /* 0x000000ffff6e9224 */ /* 0x000fe200078e0a6e */
[C---:B------:R-:W-:Y:S01]  /*3cf0*/  SEL R74, R103.reuse, R74, !P4 ;  /* 0x0000004a674a7207 */ /* 0x040fe20006000000 */
[----:B------:R-:W-:Y:S01]  /*3d00*/  @!P5 IMAD.MOV R118, RZ, RZ, -R118 ;  /* 0x000000ffff76d224 */ /* 0x000fe200078e0a76 */
[C---:B------:R-:W-:Y:S01]  /*3d10*/  SEL R4, R103.reuse, R4, !P4 ;  /* 0x0000000467047207 */ /* 0x040fe20006000000 */
[----:B------:R-:W-:Y:S01]  /*3d20*/  IMAD R79, R10, UR6, RZ ;  /* 0x000000060a4f7c24 */ /* 0x000fe2000f8e02ff */
[C---:B------:R-:W-:Y:S01]  /*3d30*/  SEL R18, R103.reuse, R18, !P4 ;  /* 0x0000001267127207 */ /* 0x040fe20006000000 */
[----:B------:R-:W-:Y:S01]  /*3d40*/  IMAD R135, R70, UR6, RZ ;  /* 0x0000000646877c24 */ /* 0x000fe2000f8e02ff */
[----:B------:R-:W-:Y:S01]  /*3d50*/  SEL R72, R103, R72, !P4 ;  /* 0x0000004867487207 */ /* 0x000fe20006000000 */
[----:B------:R-:W-:Y:S01]  /*3d60*/  IMAD R140, R74, UR6, RZ ;  /* 0x000000064a8c7c24 */ /* 0x000fe2000f8e02ff */
[----:B------:R-:W-:Y:S01]  /*3d70*/  LEA.HI.X.SX32 R3, R9, UR19, 0x2, P2 ;  /* 0x0000001309037c11 */ /* 0x000fe200090f16ff */
[----:B------:R-:W-:Y:S01]  /*3d80*/  @!P3 IMAD.MOV R136, RZ, RZ, -R136 ;  /* 0x000000ffff88b224 */ /* 0x000fe200078e0a88 */
[----:B------:R-:W-:Y:S01]  /*3d90*/  LEA R68, P6, R75, R198, 0x2 ;  /* 0x000000c64b447211 */ /* 0x000fe200078c10ff */
[----:B------:R-:W-:Y:S01]  /*3da0*/  IMAD R83, R4, UR6, RZ ;  /* 0x0000000604537c24 */ /* 0x000fe2000f8e02ff */
[----:B------:R-:W-:Y:S01]  /*3db0*/  SEL R16, R103, R16, !P4 ;  /* 0x0000001067107207 */ /* 0x000fe20006000000 */
[----:B------:R-:W-:Y:S01]  /*3dc0*/  IMAD R87, R18, UR6, RZ ;  /* 0x0000000612577c24 */ /* 0x000fe2000f8e02ff */
[----:B------:R-:W-:Y:S01]  /*3dd0*/  ISETP.GE.AND P1, PT, R45, RZ, PT ;  /* 0x000000ff2d00720c */ /* 0x000fe20003f26270 */
[----:B------:R-:W-:Y:S01]  /*3de0*/  IMAD R138, R72, UR6, RZ ;  /* 0x00000006488a7c24 */ /* 0x000fe2000f8e02ff */
[----:B------:R-:W-:Y:S01]  /*3df0*/  ISETP.GE.AND P5, PT, R37, RZ, PT ;  /* 0x000000ff2500720c */ /* 0x000fe20003fa6270 */
[----:B------:R-:W-:Y:S01]  /*3e00*/  IMAD R85, R16, UR6, RZ ;  /* 0x0000000610557c24 */ /* 0x000fe2000f8e02ff */
[C---:B------:R-:W-:Y:S01]  /*3e10*/  SEL R76, R103.reuse, R76, !P4 ;  /* 0x0000004c674c7207 */ /* 0x040fe20006000000 */
[----:B------:R1:W-:Y:S01]  /*3e20*/  STL [R1+0x160], R75 ;  /* 0x0001604b01007387 */ /* 0x0003e20000100800 */
[----:B------:R-:W-:Y:S01]  /*3e30*/  SEL R80, R103, R80, !P4 ;  /* 0x0000005067507207 */ /* 0x000fe20006000000 */
[----:B------:R-:W-:Y:S01]  /*3e40*/  VIADD R12, R11, 0xffffff80 ;  /* 0xffffff800b0c7836 */ /* 0x000fe20000000000 */
[-C--:B------:R-:W-:Y:S01]  /*3e50*/  LEA.HI.X.SX32 R69, R75, R3.reuse, 0x2, P6 ;  /* 0x000000034b457211 */ /* 0x080fe200030f16ff */
[----:B------:R-:W-:Y:S01]  /*3e60*/  IMAD R142, R76, UR6, RZ ;  /* 0x000000064c8e7c24 */ /* 0x000fe2000f8e02ff */
[C---:B------:R-:W-:Y:S01]  /*3e70*/  SEL R20, R103.reuse, R20, !P4 ;  /* 0x0000001467147207 */ /* 0x040fe20006000000 */
[----:B------:R-:W-:Y:S01]  /*3e80*/  IMAD R146, R80, UR6, RZ ;  /* 0x0000000650927c24 */ /* 0x000fe2000f8e02ff */
[C---:B------:R-:W-:Y:S01]  /*3e90*/  SEL R24, R103.reuse, R24, !P4 ;  /* 0x0000001867187207 */ /* 0x040fe20006000000 */
[----:B------:R2:W-:Y:S01]  /*3ea0*/  STL [R1+0x15c], R77 ;  /* 0x00015c4d01007387 */ /* 0x0005e20000100800 */
[----:B------:R-:W-:Y:S01]  /*3eb0*/  SEL R78, R103, R78, !P4 ;  /* 0x0000004e674e7207 */ /* 0x000fe20006000000 */
[----:B------:R-:W-:Y:S01]  /*3ec0*/  IMAD R89, R20, UR6, RZ ;  /* 0x0000000614597c24 */ /* 0x000fe2000f8e02ff */
[-C--:B------:R-:W-:Y:S01]  /*3ed0*/  LEA R70, P2, R77, R198.reuse, 0x2 ;  /* 0x000000c64d467211 */ /* 0x080fe200078410ff */
[----:B------:R-:W-:Y:S01]  /*3ee0*/  IMAD R93, R24, UR6, RZ ;  /* 0x00000006185d7c24 */ /* 0x000fe2000f8e02ff */
[----:B------:R-:W-:Y:S01]  /*3ef0*/  LEA R74, P6, R81, R198, 0x2 ;  /* 0x000000c6514a7211 */ /* 0x000fe200078c10ff */
[----:B------:R-:W-:Y:S01]  /*3f00*/  IMAD R144, R78, UR6, RZ ;  /* 0x000000064e907c24 */ /* 0x000fe2000f8e02ff */
[----:B------:R-:W-:Y:S01]  /*3f10*/  SEL R22, R103, R22, !P4 ;  /* 0x0000001667167207 */ /* 0x000fe20006000000 */
[----:B------:R-:W-:Y:S01]  /*3f20*/  STL [R1+0x158], R79 ;  /* 0x0001584f01007387 */ /* 0x000fe20000100800 */
[----:B------:R-:W-:Y:S01]  /*3f30*/  LEA R72, P3, R79, R198, 0x2 ;  /* 0x000000c64f487211 */ /* 0x000fe200078610ff */
[----:B------:R-:W-:Y:S01]  /*3f40*/  @!P1 IMAD.MOV R120, RZ, RZ, -R120 ;  /* 0x000000ffff789224 */ /* 0x000fe200078e0a78 */
[C---:B------:R-:W-:Y:S01]  /*3f50*/  SEL R82, R103.reuse, R82, !P4 ;  /* 0x0000005267527207 */ /* 0x040fe20006000000 */
[----:B------:R-:W-:Y:S01]  /*3f60*/  IMAD R91, R22, UR6, RZ ;  /* 0x00000006165b7c24 */ /* 0x000fe2000f8e02ff */
[----:B------:R-:W-:Y:S01]  /*3f70*/  SEL R86, R103, R86, !P4 ;  /* 0x0000005667567207 */ /* 0x000fe20006000000 */
[----:B------:R3:W-:Y:S01]  /*3f80*/  STL [R1+0x154], R81 ;  /* 0x0001545101007387 */ /* 0x0007e20000100800 */
[-C--:B------:R-:W-:Y:S01]  /*3f90*/  LEA.HI.X.SX32 R71, R77, R3.reuse, 0x2, P2 ;  /* 0x000000034d477211 */ /* 0x080fe200010f16ff */
[----:B------:R-:W-:Y:S01]  /*3fa0*/  IMAD R148, R82, UR6, RZ ;  /* 0x0000000652947c24 */ /* 0x000fe2000f8e02ff */
[-C--:B-1----:R-:W-:Y:S01]  /*3fb0*/  LEA.HI.X.SX32 R75, R81, R3.reuse, 0x2, P6 ;  /* 0x00000003514b7211 */ /* 0x082fe200030f16ff */
[----:B------:R-:W-:Y:S01]  /*3fc0*/  IMAD R53, R86, UR6, RZ ;  /* 0x0000000656357c24 */ /* 0x000fe2000f8e02ff */
[C---:B------:R-:W-:Y:S01]  /*3fd0*/  SEL R26, R103.reuse, R26, !P4 ;  /* 0x0000001a671a7207 */ /* 0x040fe20006000000 */
[----:B------:R-:W-:Y:S01]  /*3fe0*/  @!P5 IMAD.MOV R128, RZ, RZ, -R128 ;  /* 0x000000ffff80d224 */ /* 0x000fe200078e0a80 */
[C---:B------:R-:W-:Y:S01]  /*3ff0*/  SEL R30, R103.reuse, R30, !P4 ;  /* 0x0000001e671e7207 */ /* 0x040fe20006000000 */
[----:B------:R1:W-:Y:S01]  /*4000*/  STL [R1+0x150], R83 ;  /* 0x0001505301007387 */ /* 0x0003e20000100800 */
[----:B------:R-:W-:Y:S01]  /*4010*/  SEL R84, R103, R84, !P4 ;  /* 0x0000005467547207 */ /* 0x000fe20006000000 */
[----:B------:R-:W-:Y:S01]  /*4020*/  IMAD R95, R26, UR6, RZ ;  /* 0x000000061a5f7c24 */ /* 0x000fe2000f8e02ff */
[-C--:B------:R-:W-:Y:S01]  /*4030*/  LEA R76, P2, R83, R198.reuse, 0x2 ;  /* 0x000000c6534c7211 */ /* 0x080fe200078410ff */
[----:B------:R-:W-:Y:S01]  /*4040*/  IMAD R99, R30, UR6, RZ ;  /* 0x000000061e637c24 */ /* 0x000fe2000f8e02ff */
[----:B------:R-:W-:Y:S01]  /*4050*/  LEA.HI.X.SX32 R73, R79, R3, 0x2, P3 ;  /* 0x000000034f497211 */ /* 0x000fe200018f16ff */
[----:B------:R-:W-:Y:S01]  /*4060*/  IMAD R55, R84, UR6, RZ ;  /* 0x0000000654377c24 */ /* 0x000fe2000f8e02ff */
[----:B------:R-:W-:Y:S01]  /*4070*/  LEA R80, P6, R87, R198, 0x2 ;  /* 0x000000c657507211 */ /* 0x000fe200078c10ff */
[----:B------:R-:W-:Y:S01]  /*4080*/  STL [R1+0x14c], R85 ;  /* 0x00014c5501007387 */ /* 0x000fe20000100800 */
[----:B------:R-:W-:-:S02]  /*4090*/  SEL R28, R103, R28, !P4 ;  /* 0x0000001c671c7207 */ /* 0x000fc40006000000 */
[----:B------:R-:W-:Y:S01]  /*40a0*/  LEA R78, P3, R85, R198, 0x2 ;  /* 0x000000c6554e7211 */ /* 0x000fe200078610ff */
[----:B------:R4:W-:Y:S01]  /*40b0*/  STL [R1+0x148], R87 ;  /* 0x0001485701007387 */ /* 0x0009e20000100800 */
[C---:B------:R-:W-:Y:S01]  /*40c0*/  SEL R88, R103.reuse, R88, !P4 ;  /* 0x0000005867587207 */ /* 0x040fe20006000000 */
[----:B------:R-:W-:Y:S01]  /*40d0*/  IMAD R97, R28, UR6, RZ ;  /* 0x000000061c617c24 */ /* 0x000fe2000f8e02ff */
[----:B------:R-:W-:Y:S01]  /*40e0*/  SEL R92, R103, R92, !P4 ;  /* 0x0000005c675c7207 */ /* 0x000fe20006000000 */
[----:B------:R5:W-:Y:S01]  /*40f0*/  STL [R1+0x140], R89 ;  /* 0x0001405901007387 */ /* 0x000be20000100800 */
[-C--:B--2---:R-:W-:Y:S01]  /*4100*/  LEA.HI.X.SX32 R77, R83, R3.reuse, 0x2, P2 ;  /* 0x00000003534d7211 */ /* 0x084fe200010f16ff */
[----:B------:R-:W-:Y:S01]  /*4110*/  IMAD R51, R88, UR6, RZ ;  /* 0x0000000658337c24 */ /* 0x000fe2000f8e02ff */
[----:B---3--:R-:W-:Y:S01]  /*4120*/  LEA.HI.X.SX32 R81, R87, R3, 0x2, P6 ;  /* 0x0000000357517211 */ /* 0x008fe200030f16ff */
[----:B------:R-:W-:Y:S01]  /*4130*/  IMAD R47, R92, UR6, RZ ;  /* 0x000000065c2f7c24 */ /* 0x000fe2000f8e02ff */
[C---:B------:R-:W-:Y:S01]  /*4140*/  SEL R34, R103.reuse, R34, !P4 ;  /* 0x0000002267227207 */ /* 0x040fe20006000000 */
[----:B------:R-:W-:Y:S01]  /*4150*/  STL [R1+0x13c], R91 ;  /* 0x00013c5b01007387 */ /* 0x000fe20000100800 */
[----:B------:R-:W-:-:S02]  /*4160*/  SEL R38, R103, R38, !P4 ;  /* 0x0000002667267207 */ /* 0x000fc40006000000 */
[----:B------:R-:W-:Y:S01]  /*4170*/  SEL R90, R103, R90, !P4 ;  /* 0x0000005a675a7207 */ /* 0x000fe20006000000 */
[----:B------:R-:W-:Y:S01]  /*4180*/  IMAD R101, R34, UR6, RZ ;  /* 0x0000000622657c24 */ /* 0x000fe2000f8e02ff */
[-C--:B------:R-:W-:Y:S01]  /*4190*/  LEA R82, P2, R89, R198.reuse, 0x2 ;  /* 0x000000c659527211 */ /* 0x080fe200078410ff */
[----:B------:R-:W-:Y:S01]  /*41a0*/  IMAD R105, R38, UR6, RZ ;  /* 0x0000000626697c24 */ /* 0x000fe2000f8e02ff */
[----:B------:R-:W-:Y:S01]  /*41b0*/  LEA.HI.X.SX32 R79, R85, R3, 0x2, P3 ;  /* 0x00000003554f7211 */ /* 0x000fe200018f16ff */
[----:B------:R-:W-:Y:S01]  /*41c0*/  IMAD R49, R90, UR6, RZ ;  /* 0x000000065a317c24 */ /* 0x000fe2000f8e02ff */
[----:B------:R-:W-:Y:S01]  /*41d0*/  LEA R86, P6, R93, R198, 0x2 ;  /* 0x000000c65d567211 */ /* 0x000fe200078c10ff */
[----:B------:R2:W-:Y:S01]  /*41e0*/  STL [R1+0x138], R93 ;  /* 0x0001385d01007387 */ /* 0x0005e20000100800 */
[----:B------:R-:W-:Y:S02]  /*41f0*/  ISETP.GE.AND P1, PT, R35, RZ, PT ;  /* 0x000000ff2300720c */ /* 0x000fe40003f26270 */
[----:B------:R-:W-:Y:S01]  /*4200*/  ISETP.GE.AND P5, PT, R25, RZ, PT ;  /* 0x000000ff1900720c */ /* 0x000fe20003fa6270 */
[----:B------:R3:W-:Y:S01]  /*4210*/  STL [R1+0x130], R95 ;  /* 0x0001305f01007387 */ /* 0x0007e20000100800 */
[----:B------:R-:W-:-:S02]  /*4220*/  SEL R36, R103, R36, !P4 ;  /* 0x0000002467247207 */ /* 0x000fc40006000000 */
[----:B------:R-:W-:Y:S01]  /*4230*/  LEA R84, P3, R91, R198, 0x2 ;  /* 0x000000c65b547211 */ /* 0x000fe200078610ff */
[----:B------:R-:W-:Y:S01]  /*4240*/  STL [R1+0x124], R97 ;  /* 0x0001246101007387 */ /* 0x000fe20000100800 */
[C---:B------:R-:W-:Y:S01]  /*4250*/  SEL R94, R103.reuse, R94, !P4 ;  /* 0x0000005e675e7207 */ /* 0x040fe20006000000 */
[----:B------:R-:W-:Y:S01]  /*4260*/  IMAD R139, R36, UR6, RZ ;  /* 0x00000006248b7c24 */ /* 0x000fe2000f8e02ff */
[----:B------:R-:W-:Y:S01]  /*4270*/  SEL R98, R103, R98, !P4 ;  /* 0x0000006267627207 */ /* 0x000fe20006000000 */
[----:B------:R2:W-:Y:S01]  /*4280*/  STL [R1+0x120], R99 ;  /* 0x0001206301007387 */ /* 0x0005e20000100800 */
[-C--:B-1----:R-:W-:Y:S01]  /*4290*/  LEA.HI.X.SX32 R83, R89, R3.reuse, 0x2, P2 ;  /* 0x0000000359537211 */ /* 0x082fe200010f16ff */
[----:B------:R-:W-:Y:S01]  /*42a0*/  IMAD R45, R94, UR6, RZ ;  /* 0x000000065e2d7c24 */ /* 0x000fe2000f8e02ff */
[-C--:B----4-:R-:W-:Y:S01]  /*42b0*/  LEA.HI.X.SX32 R87, R93, R3.reuse, 0x2, P6 ;  /* 0x000000035d577211 */ /* 0x090fe200030f16ff */
[----:B------:R-:W-:Y:S01]  /*42c0*/  IMAD R41, R98, UR6, RZ ;  /* 0x0000000662297c24 */ /* 0x000fe2000f8e02ff */
[C---:B------:R-:W-:Y:S01]  /*42d0*/  SEL R40, R103.reuse, R40, !P4 ;  /* 0x0000002867287207 */ /* 0x040fe20006000000 */
[----:B------:R-:W-:Y:S01]  /*42e0*/  @!P1 IMAD.MOV R130, RZ, RZ, -R130 ;  /* 0x000000ffff829224 */ /* 0x000fe200078e0a82 */
[C---:B------:R-:W-:Y:S01]  /*42f0*/  SEL R44, R103.reuse, R44, !P4 ;  /* 0x0000002c672c7207 */ /* 0x040fe20006000000 */
[----:B------:R-:W-:Y:S01]  /*4300*/  @!P5 IMAD.MOV R14, RZ, RZ, -R14 ;  /* 0x000000ffff0ed224 */ /* 0x000fe200078e0a0e */
        /* <DEDUP_REMOVED lines=15> */
[-C--:B-----5:R-:W-:Y:S01]  /*4400*/  LEA.HI.X.SX32 R89, R95, R3.reuse, 0x2, P2 ;  /* 0x000000035f597211 */ /* 0x0a0fe200010f16ff */
[----:B------:R-:W-:Y:S01]  /*4410*/  IMAD R39, R100, UR6, RZ ;  /* 0x0000000664277c24 */ /* 0x000fe2000f8e02ff */
[----:B--2---:R-:W-:Y:S01]  /*4420*/  LEA.HI.X.SX32 R93, R99, R3, 0x2, P6 ;  /* 0x00000003635d7211 */ /* 0x004fe200030f16ff */
[----:B------:R-:W-:Y:S01]  /*4430*/  IMAD R37, R104, UR6, RZ ;  /* 0x0000000668257c24 */ /* 0x000fe2000f8e02ff */
[C---:B------:R-:W-:Y:S01]  /*4440*/  SEL R46, R103.reuse, R46, !P4 ;  /* 0x0000002e672e7207 */ /* 0x040fe20006000000 */
[----:B------:R2:W-:Y:S01]  /*4450*/  STL [R1+0x104], R107 ;  /* 0x0001046b01007387 */ /* 0x0005e20000100800 */
[----:B------:R-:W-:-:S02]  /*4460*/  SEL R50, R103, R50, !P4 ;  /* 0x0000003267327207 */ /* 0x000fc40006000000 */
[-C--:B------:R-:W-:Y:S01]  /*4470*/  LEA R94, P2, R101, R198.reuse, 0x2 ;  /* 0x000000c6655e7211 */ /* 0x080fe200078410ff */
[----:B------:R-:W-:Y:S01]  /*4480*/  IMAD R113, R46, UR6, RZ ;  /* 0x000000062e717c24 */ /* 0x000fe2000f8e02ff */
[-C--:B------:R-:W-:Y:S01]  /*4490*/  LEA.HI.X.SX32 R91, R97, R3.reuse, 0x2, P3 ;  /* 0x00000003615b7211 */ /* 0x080fe200018f16ff */
[----:B------:R-:W-:Y:S01]  /*44a0*/  IMAD R117, R50, UR6, RZ ;  /* 0x0000000632757c24 */ /* 0x000fe2000f8e02ff */
[----:B------:R-:W-:Y:S01]  /*44b0*/  LEA R98, P6, R105, R198, 0x2 ;  /* 0x000000c669627211 */ /* 0x000fe200078c10ff */
[----:B------:R-:W-:Y:S01]  /*44c0*/  STL [R1+0xfc], R109 ;  /* 0x0000fc6d01007387 */ /* 0x000fe20000100800 */
[----:B------:R-:W-:Y:S02]  /*44d0*/  SEL R48, R103, R48, !P4 ;  /* 0x0000003067307207 */ /* 0x000fe40006000000 */
[----:B------:R-:W-:Y:S01]  /*44e0*/  LEA R96, P3, R139, R198, 0x2 ;  /* 0x000000c68b607211 */ /* 0x000fe200078610ff */
[----:B------:R5:W-:Y:S01]  /*44f0*/  STL [R1+0xc0], R111 ;  /* 0x0000c06f01007387 */ /* 0x000be20000100800 */
[C---:B------:R-:W-:Y:S01]  /*4500*/  SEL R106, R103.reuse, R106, !P4 ;  /* 0x0000006a676a7207 */ /* 0x040fe20006000000 */
[----:B------:R-:W-:Y:S01]  /*4510*/  IMAD R115, R48, UR6, RZ ;  /* 0x0000000630737c24 */ /* 0x000fe2000f8e02ff */
[----:B------:R-:W-:Y:S01]  /*4520*/  SEL R110, R103, R110, !P4 ;  /* 0x0000006e676e7207 */ /* 0x000fe20006000000 */
[----:B------:R1:W-:Y:S01]  /*4530*/  STL [R1+0xbc], R113 ;  /* 0x0000bc7101007387 */ /* 0x0003e20000100800 */
[-C--:B---3--:R-:W-:Y:S01]  /*4540*/  LEA.HI.X.SX32 R95, R101, R3.reuse, 0x2, P2 ;  /* 0x00000003655f7211 */ /* 0x088fe200010f16ff */
[----:B------:R-:W-:Y:S01]  /*4550*/  IMAD R35, R106, UR6, RZ ;  /* 0x000000066a237c24 */ /* 0x000fe2000f8e02ff */
[----:B------:R-:W-:Y:S01]  /*4560*/  LEA.HI.X.SX32 R99, R105, R3, 0x2, P6 ;  /* 0x0000000369637211 */ /* 0x000fe200030f16ff */
[----:B------:R-:W-:Y:S01]  /*4570*/  IMAD R29, R110, UR6, RZ ;  /* 0x000000066e1d7c24 */ /* 0x000fe2000f8e02ff */
[C---:B------:R-:W-:Y:S01]  /*4580*/  SEL R52, R103.reuse, R52, !P4 ;  /* 0x0000003467347207 */ /* 0x040fe20006000000 */
[----:B------:R-:W-:Y:S01]  /*4590*/  STL [R1+0xb8], R115 ;  /* 0x0000b87301007387 */ /* 0x000fe20000100800 */
[----:B------:R-:W-:-:S02]  /*45a0*/  SEL R56, R103, R56, !P4 ;  /* 0x0000003867387207 */ /* 0x000fc40006000000 */
[----:B------:R-:W-:Y:S01]  /*45b0*/  SEL R108, R103, R108, !P4 ;  /* 0x0000006c676c7207 */ /* 0x000fe20006000000 */
[----:B------:R-:W-:Y:S01]  /*45c0*/  IMAD R119, R52, UR6, RZ ;  /* 0x0000000634777c24 */ /* 0x000fe2000f8e02ff */
[----:B------:R-:W-:Y:S01]  /*45d0*/  @!P0 LOP3.LUT R14, RZ, R102, RZ, 0x33, !PT ;  /* 0x00000066ff0e8212 */ /* 0x000fe200078e33ff */
[----:B------:R-:W-:Y:S01]  /*45e0*/  IMAD R123, R56, UR6, RZ ;  /* 0x00000006387b7c24 */ /* 0x000fe2000f8e02ff */
[-C--:B------:R-:W-:Y:S01]  /*45f0*/  LEA R100, P2, R107, R198.reuse, 0x2 ;  /* 0x000000c66b647211 */ /* 0x080fe200078410ff */
[----:B------:R-:W-:Y:S01]  /*4600*/  IMAD R31, R108, UR6, RZ ;  /* 0x000000066c1f7c24 */ /* 0x000fe2000f8e02ff */
[----:B------:R-:W-:Y:S01]  /*4610*/  LEA.HI.X.SX32 R97, R139, R3, 0x2, P3 ;  /* 0x000000038b617211 */ /* 0x000fe200018f16ff */
[----:B------:R3:W-:Y:S01]  /*4620*/  STL [R1+0xb4], R117 ;  /* 0x0000b47501007387 */ /* 0x0007e20000100800 */
[----:B------:R-:W-:Y:S01]  /*4630*/  LEA R104, P6, R111, R198, 0x2 ;  /* 0x000000c66f687211 */ /* 0x000fe200078c10ff */
[----:B------:R-:W-:Y:S01]  /*4640*/  IMAD R14, R14, UR5, RZ ;  /* 0x000000050e0e7c24 */ /* 0x000fe2000f8e02ff */
[----:B------:R-:W-:Y:S01]  /*4650*/  SEL R54, R103, R54, !P4 ;  /* 0x0000003667367207 */ /* 0x000fe20006000000 */
[----:B------:R1:W-:Y:S01]  /*4660*/  STL [R1+0xb0], R119 ;  /* 0x0000b07701007387 */ /* 0x0003e20000100800 */
[----:B------:R-:W-:-:S02]  /*4670*/  LEA R102, P3, R109, R198, 0x2 ;  /* 0x000000c66d667211 */ /* 0x000fc400078610ff */
[C---:B------:R-:W-:Y:S01]  /*4680*/  SEL R58, R103.reuse, R58, !P4 ;  /* 0x0000003a673a7207 */ /* 0x040fe20006000000 */
[----:B------:R-:W-:Y:S01]  /*4690*/  IMAD R121, R54, UR6, RZ ;  /* 0x0000000636797c24 */ /* 0x000fe2000f8e02ff */
[C---:B------:R-:W-:Y:S02]  /*46a0*/  SEL R60, R103.reuse, R60, !P4 ;  /* 0x0000003c673c7207 */ /* 0x040fe40006000000 */
[C---:B------:R-:W-:Y:S01]  /*46b0*/  SEL R62, R103.reuse, R62, !P4 ;  /* 0x0000003e673e7207 */ /* 0x040fe20006000000 */
[----:B------:R-:W-:Y:S01]  /*46c0*/  IMAD R125, R58, UR6, RZ ;  /* 0x000000063a7d7c24 */ /* 0x000fe2000f8e02ff */
        /* <DEDUP_REMOVED lines=21> */
[----:B------:R-:W-:Y:S01]  /*4820*/  STL [R1+0xac], R121 ;  /* 0x0000ac7901007387 */ /* 0x000fe20000100800 */
[C---:B------:R-:W-:Y:S01]  /*4830*/  SEL R232, R103.reuse, R130, !P4 ;  /* 0x0000008267e87207 */ /* 0x040fe20006000000 */
[----:B------:R-:W-:Y:S01]  /*4840*/  IMAD R15, R124, UR6, RZ ;  /* 0x000000067c0f7c24 */ /* 0x000fe2000f8e02ff */
[C---:B------:R-:W-:Y:S01]  /*4850*/  SEL R231, R103.reuse, R132, !P4 ;  /* 0x0000008467e77207 */ /* 0x040fe20006000000 */
[----:B------:R2:W-:Y:S01]  /*4860*/  STL [R1+0xa8], R123 ;  /* 0x0000a87b01007387 */ /* 0x0005e20000100800 */
[C---:B------:R-:W-:Y:S01]  /*4870*/  SEL R230, R103.reuse, R134, !P4 ;  /* 0x0000008667e67207 */ /* 0x040fe20006000000 */
[----:B------:R-:W-:Y:S01]  /*4880*/  IMAD R13, R126, UR6, RZ ;  /* 0x000000067e0d7c24 */ /* 0x000fe2000f8e02ff */
[----:B------:R-:W-:Y:S01]  /*4890*/  SEL R225, R103, R136, !P4 ;  /* 0x0000008867e17207 */ /* 0x000fe20006000000 */
[----:B------:R2:W-:Y:S01]  /*48a0*/  STL [R1+0xa4], R125 ;  /* 0x0000a47d01007387 */ /* 0x0005e20000100800 */
[-C--:B-1----:R-:W-:Y:S01]  /*48b0*/  LEA.HI.X.SX32 R101, R107, R3.reuse, 0x2, P2 ;  /* 0x000000036b657211 */ /* 0x082fe200010f16ff */
[----:B------:R-:W-:Y:S01]  /*48c0*/  IMAD R233, R233, UR6, RZ ;  /* 0x00000006e9e97c24 */ /* 0x000fe2000f8e02ff */
[-C--:B----4-:R-:W-:Y:S01]  /*48d0*/  LEA.HI.X.SX32 R105, R111, R3.reuse, 0x2, P6 ;  /* 0x000000036f697211 */ /* 0x090fe200030f16ff */
[----:B------:R-:W-:Y:S01]  /*48e0*/  STL [R1+0xa0], R127 ;  /* 0x0000a07f01007387 */ /* 0x000fe20000100800 */
[-C--:B------:R-:W-:Y:S01]  /*48f0*/  LEA R106, P2, R113, R198.reuse, 0x2 ;  /* 0x000000c6716a7211 */ /* 0x080fe200078410ff */
[----:B------:R-:W-:Y:S01]  /*4900*/  IMAD R232, R232, UR6, RZ ;  /* 0x00000006e8e87c24 */ /* 0x000fe2000f8e02ff */
[-C--:B------:R-:W-:Y:S01]  /*4910*/  LEA.HI.X.SX32 R103, R109, R3.reuse, 0x2, P3 ;  /* 0x000000036d677211 */ /* 0x080fe200018f16ff */
[----:B------:R1:W-:Y:S01]  /*4920*/  STL [R1+0x9c], R129 ;  /* 0x00009c8101007387 */ /* 0x0003e20000100800 */
[-C--:B------:R-:W-:Y:S01]  /*4930*/  LEA R110, P6, R117, R198.reuse, 0x2 ;  /* 0x000000c6756e7211 */ /* 0x080fe200078c10ff */
[----:B------:R-:W-:Y:S01]  /*4940*/  IMAD R231, R231, UR6, RZ ;  /* 0x00000006e7e77c24 */ /* 0x000fe2000f8e02ff */
[-C--:B------:R-:W-:Y:S01]  /*4950*/  LEA R108, P3, R115, R198.reuse, 0x2 ;  /* 0x000000c6736c7211 */ /* 0x080fe200078610ff */
[----:B------:R4:W-:Y:S01]  /*4960*/  STL [R1+0x98], R131 ;  /* 0x0000988301007387 */ /* 0x0009e20000100800 */
[-C--:B--2---:R-:W-:Y:S01]  /*4970*/  LEA.HI.X.SX32 R107, R113, R3.reuse, 0x2, P2 ;  /* 0x00000003716b7211 */ /* 0x084fe200010f16ff */
[----:B------:R-:W-:Y:S01]  /*4980*/  IMAD R230, R230, UR6, RZ ;  /* 0x00000006e6e67c24 */ /* 0x000fe2000f8e02ff */
[-C--:B-----5:R-:W-:Y:S01]  /*4990*/  LEA.HI.X.SX32 R111, R117, R3.reuse, 0x2, P6 ;  /* 0x00000003756f7211 */ /* 0x0a0fe200030f16ff */
[----:B------:R-:W-:Y:S01]  /*49a0*/  STL [R1+0x94], R137 ;  /* 0x0000948901007387 */ /* 0x000fe20000100800 */
[-C--:B------:R-:W-:Y:S01]  /*49b0*/  LEA R112, P2, R119, R198.reuse, 0x2 ;  /* 0x000000c677707211 */ /* 0x080fe200078410ff */
[----:B------:R-:W-:Y:S01]  /*49c0*/  IMAD R225, R225, UR6, RZ ;  /* 0x00000006e1e17c24 */ /* 0x000fe2000f8e02ff */
[----:B------:R-:W-:Y:S01]  /*49d0*/  LEA.HI.X.SX32 R109, R115, R3, 0x2, P3 ;  /* 0x00000003736d7211 */ /* 0x000fe200018f16ff */
[----:B------:R2:W-:Y:S01]  /*49e0*/  STL [R1+0x90], R133 ;  /* 0x0000908501007387 */ /* 0x0005e20000100800 */
[----:B------:R-:W-:-:S02]  /*49f0*/  LEA R116, P6, R123, R198, 0x2 ;  /* 0x000000c67b747211 */ /* 0x000fc400078c10ff */
[-C--:B------:R-:W-:Y:S01]  /*4a00*/  LEA R114, P3, R121, R198.reuse, 0x2 ;  /* 0x000000c679727211 */ /* 0x080fe200078610ff */
[----:B------:R-:W-:Y:S01]  /*4a10*/  STL [R1+0x8c], R135 ;  /* 0x00008c8701007387 */ /* 0x000fe20000100800 */
[-C--:B------:R-:W-:Y:S02]  /*4a20*/  LEA.HI.X.SX32 R113, R119, R3.reuse, 0x2, P2 ;  /* 0x0000000377717211 */ /* 0x080fe400010f16ff */
[-C--:B---3--:R-:W-:Y:S01]  /*4a30*/  LEA.HI.X.SX32 R117, R123, R3.reuse, 0x2, P6 ;  /* 0x000000037b757211 */ /* 0x088fe200030f16ff */
[----:B------:R3:W-:Y:S01]  /*4a40*/  STL [R1+0x88], R138 ;  /* 0x0000888a01007387 */ /* 0x0007e20000100800 */
[-C--:B------:R-:W-:Y:S02]  /*4a50*/  LEA R118, P2, R125, R198.reuse, 0x2 ;  /* 0x000000c67d767211 */ /* 0x080fe400078410ff */
[----:B------:R-:W-:Y:S01]  /*4a60*/  LEA.HI.X.SX32 R115, R121, R3, 0x2, P3 ;  /* 0x0000000379737211 */ /* 0x000fe200018f16ff */
[----:B------:R5:W-:Y:S01]  /*4a70*/  STL [R1+0x84], R140 ;  /* 0x0000848c01007387 */ /* 0x000be20000100800 */
[----:B------:R-:W-:-:S02]  /*4a80*/  LEA R122, P6, R129, R198, 0x2 ;  /* 0x000000c6817a7211 */ /* 0x000fc400078c10ff */
[-C--:B------:R-:W-:Y:S01]  /*4a90*/  LEA R120, P3, R127, R198.reuse, 0x2 ;  /* 0x000000c67f787211 */ /* 0x080fe200078610ff */
[----:B------:R1:W-:Y:S01]  /*4aa0*/  STL [R1+0x80], R142 ;  /* 0x0000808e01007387 */ /* 0x0003e20000100800 */
[-C--:B------:R-:W-:Y:S02]  /*4ab0*/  LEA.HI.X.SX32 R119, R125, R3.reuse, 0x2, P2 ;  /* 0x000000037d777211 */ /* 0x080fe400010f16ff */
[-C--:B------:R-:W-:Y:S01]  /*4ac0*/  LEA.HI.X.SX32 R123, R129, R3.reuse, 0x2, P6 ;  /* 0x00000003817b7211 */ /* 0x080fe200030f16ff */
        /* <DEDUP_REMOVED lines=8> */
[-C--:B-1----:R-:W-:Y:S01]  /*4b50*/  LEA.HI.X.SX32 R129, R133, R3.reuse, 0x2, P6 ;  /* 0x0000000385817211 */ /* 0x082fe200030f16ff */
[----:B------:R-:W-:Y:S01]  /*4b60*/  STL [R1+0x70], R55 ;  /* 0x0000703701007387 */ /* 0x000fe20000100800 */
[-C--:B------:R-:W-:Y:S02]  /*4b70*/  LEA R130, P2, R135, R198.reuse, 0x2 ;  /* 0x000000c687827211 */ /* 0x080fe400078410ff */
[----:B------:R-:W-:Y:S01]  /*4b80*/  LEA.HI.X.SX32 R127, R137, R3, 0x2, P3 ;  /* 0x00000003897f7211 */ /* 0x000fe200018f16ff */
[----:B------:R-:W-:Y:S01]  /*4b90*/  STL [R1+0x6c], R53 ;  /* 0x00006c3501007387 */ /* 0x000fe20000100800 */
[----:B------:R-:W-:-:S02]  /*4ba0*/  LEA R132, P6, R138, R198, 0x2 ;  /* 0x000000c68a847211 */ /* 0x000fc400078c10ff */
[-C--:B------:R-:W-:Y:S01]  /*4bb0*/  LEA R134, P3, R140, R198.reuse, 0x2 ;  /* 0x000000c68c867211 */ /* 0x080fe200078610ff */
[----:B------:R-:W-:Y:S01]  /*4bc0*/  STL [R1+0x68], R51 ;  /* 0x0000683301007387 */ /* 0x000fe20000100800 */
[-C--:B----4-:R-:W-:Y:S02]  /*4bd0*/  LEA.HI.X.SX32 R131, R135, R3.reuse, 0x2, P2 ;  /* 0x0000000387837211 */ /* 0x090fe400010f16ff */
[-C--:B--2---:R-:W-:Y:S01]  /*4be0*/  LEA.HI.X.SX32 R133, R138, R3.reuse, 0x2, P6 ;  /* 0x000000038a857211 */ /* 0x084fe200030f16ff */
[----:B------:R-:W-:Y:S01]  /*4bf0*/  STL [R1+0x64], R49 ;  /* 0x0000643101007387 */ /* 0x000fe20000100800 */
[-C--:B------:R-:W-:Y:S02]  /*4c00*/  LEA R136, P2, R142, R198.reuse, 0x2 ;  /* 0x000000c68e887211 */ /* 0x080fe400078410ff */
[----:B---3--:R-:W-:Y:S01]  /*4c10*/  LEA R138, P6, R144, R198, 0x2 ;  /* 0x000000c6908a7211 */ /* 0x008fe200078c10ff */
[----:B------:R-:W-:Y:S01]  /*4c20*/  STL [R1+0x60], R47 ;  /* 0x0000602f01007387 */ /* 0x000fe20000100800 */
[----:B------:R-:W-:-:S02]  /*4c30*/  LEA.HI.X.SX32 R135, R140, R3, 0x2, P3 ;  /* 0x000000038c877211 */ /* 0x000fc400018f16ff */
[-C--:B-----5:R-:W-:Y:S01]  /*4c40*/  LEA R140, P3, R146, R198.reuse, 0x2 ;  /* 0x000000c6928c7211 */ /* 0x0a0fe200078610ff */
[----:B------:R-:W-:Y:S01]  /*4c50*/  STL [R1+0x5c], R45 ;  /* 0x00005c2d01007387 */ /* 0x000fe20000100800 */
[-C--:B------:R-:W-:Y:S02]  /*4c60*/  LEA.HI.X.SX32 R137, R142, R3.reuse, 0x2, P2 ;  /* 0x000000038e897211 */ /* 0x080fe400010f16ff */
[-C--:B------:R-:W-:Y:S01]  /*4c70*/  LEA.HI.X.SX32 R139, R144, R3.reuse, 0x2, P6 ;  /* 0x00000003908b7211 */ /* 0x080fe200030f16ff */
[----:B------:R-:W-:Y:S01]  /*4c80*/  STL [R1+0x58], R43 ;  /* 0x0000582b01007387 */ /* 0x000fe20000100800 */
[-C--:B------:R-:W-:Y:S02]  /*4c90*/  LEA R142, P2, R148, R198.reuse, 0x2 ;  /* 0x000000c6948e7211 */ /* 0x080fe400078410ff */
[----:B------:R-:W-:Y:S01]  /*4ca0*/  LEA R144, P6, R55, R198, 0x2 ;  /* 0x000000c637907211 */ /* 0x000fe200078c10ff */
[----:B------:R-:W-:Y:S01]  /*4cb0*/  STL [R1+0x54], R41 ;  /* 0x0000542901007387 */ /* 0x000fe20000100800 */
[----:B------:R-:W-:-:S02]  /*4cc0*/  LEA.HI.X.SX32 R141, R146, R3, 0x2, P3 ;  /* 0x00000003928d7211 */ /* 0x000fc400018f16ff */
[-C--:B------:R-:W-:Y:S01]  /*4cd0*/  LEA R146, P3, R53, R198.reuse, 0x2 ;  /* 0x000000c635927211 */ /* 0x080fe200078610ff */
[----:B------:R-:W-:Y:S01]  /*4ce0*/  STL [R1+0x50], R39 ;  /* 0x0000502701007387 */ /* 0x000fe20000100800 */
[-C--:B------:R-:W-:Y:S02]  /*4cf0*/  LEA.HI.X.SX32 R143, R148, R3.reuse, 0x2, P2 ;  /* 0x00000003948f7211 */ /* 0x080fe400010f16ff */
[-C--:B------:R-:W-:Y:S01]  /*4d00*/  LEA.HI.X.SX32 R145, R55, R3.reuse, 0x2, P6 ;  /* 0x0000000337917211 */ /* 0x080fe200030f16ff */
[----:B------:R-:W-:Y:S01]  /*4d10*/  STL [R1+0x4c], R37 ;  /* 0x00004c2501007387 */ /* 0x000fe20000100800 */
[-C--:B------:R-:W-:Y:S02]  /*4d20*/  LEA R148, P2, R51, R198.reuse, 0x2 ;  /* 0x000000c633947211 */ /* 0x080fe400078410ff */
[----:B------:R-:W-:Y:S01]  /*4d30*/  LEA R150, P6, R49, R198, 0x2 ;  /* 0x000000c631967211 */ /* 0x000fe200078c10ff */
[----:B------:R1:W-:Y:S01]  /*4d40*/  STL [R1+0x48], R35 ;  /* 0x0000482301007387 */ /* 0x0003e20000100800 */
        /* <DEDUP_REMOVED lines=29> */
[----:B------:R3:W-:Y:S01]  /*4f20*/  STL [R1], R13 ;  /* 0x0000000d01007387 */ /* 0x0007e20000100800 */
[-C--:B------:R-:W-:Y:S02]  /*4f30*/  LEA.HI.X.SX32 R167, R31, R3.reuse, 0x2, P2 ;  /* 0x000000031fa77211 */ /* 0x080fe400010f16ff */
[-C--:B------:R-:W-:Y:S02]  /*4f40*/  LEA.HI.X.SX32 R169, R29, R3.reuse, 0x2, P6 ;  /* 0x000000031da97211 */ /* 0x080fe400030f16ff */
[-C--:B------:R-:W-:Y:S02]  /*4f50*/  LEA R172, P2, R25, R198.reuse, 0x2 ;  /* 0x000000c619ac7211 */ /* 0x080fe400078410ff */
[----:B------:R-:W-:Y:S02]  /*4f60*/  LEA R174, P6, R23, R198, 0x2 ;  /* 0x000000c617ae7211 */ /* 0x000fe400078c10ff */
[----:B------:R-:W-:-:S02]  /*4f70*/  LEA.HI.X.SX32 R171, R27, R3, 0x2, P3 ;  /* 0x000000031bab7211 */ /* 0x000fc400018f16ff */
[-C--:B------:R-:W-:Y:S02]  /*4f80*/  LEA R176, P3, R21, R198.reuse, 0x2 ;  /* 0x000000c615b07211 */ /* 0x080fe400078610ff */
        /* <DEDUP_REMOVED lines=17> */
[----:B------:R-:W-:Y:S02]  /*50a0*/  LEA R198, P3, R225, R198, 0x2 ;  /* 0x000000c6e1c67211 */ /* 0x000fe400078610ff */
[----:B------:R-:W-:Y:S02]  /*50b0*/  ISETP.GT.AND P4, PT, R59, 0x3f, PT ;  /* 0x0000003f3b00780c */ /* 0x000fe40003f84270 */
[----:B------:R-:W-:Y:S02]  /*50c0*/  LEA.HI.X.SX32 R199, R225, R3, 0x2, P3 ;  /* 0x00000003e1c77211 */ /* 0x000fe400018f16ff */
[----:B------:R-:W-:Y:S02]  /*50d0*/  ISETP.GE.AND P3, PT, R222, R11, PT ;  /* 0x0000000bde00720c */ /* 0x000fe40003f66270 */
[----:B-1----:R-:W-:Y:S02]  /*50e0*/  SEL R35, RZ, 0x4, !P4 ;  /* 0x00000004ff237807 */ /* 0x002fe40006000000 */
[----:B------:R-:W-:-:S02]  /*50f0*/  LEA.HI.X.SX32 R197, R230, R3, 0x2, P6 ;  /* 0x00000003e6c57211 */ /* 0x000fc400030f16ff */
[C---:B------:R-:W-:Y:S02]  /*5100*/  SEL R8, R35.reuse, RZ, !P3 ;  /* 0x000000ff23087207 */ /* 0x040fe40005800000 */
[-C--:B------:R-:W-:Y:S02]  /*5110*/  ISETP.GE.AND P3, PT, R218, R11.reuse, PT ;  /* 0x0000000bda00720c */ /* 0x080fe40003f66270 */
[----:B------:R-:W-:Y:S02]  /*5120*/  LEA R50, P6, R14, UR16, 0x2 ;  /* 0x000000100e327c11 */ /* 0x000fe4000f8c10ff */
[----:B------:R-:W-:Y:S02]  /*5130*/  SEL R252, R35, RZ, !P3 ;  /* 0x000000ff23fc7207 */ /* 0x000fe40005800000 */
[-C--:B------:R-:W-:Y:S02]  /*5140*/  ISETP.GE.AND P3, PT, R214, R11.reuse, PT ;  /* 0x0000000bd600720c */ /* 0x080fe40003f66270 */
[----:B------:R-:W-:-:S02]  /*5150*/  ISETP.GE.AND P0, PT, R2, R11, PT ;  /* 0x0000000b0200720c */ /* 0x000fc40003f06270 */
[C---:B------:R-:W-:Y:S02]  /*5160*/  SEL R248, R35.reuse, RZ, !P3 ;  /* 0x000000ff23f87207 */ /* 0x040fe40005800000 */
[-C--:B------:R-:W-:Y:S02]  /*5170*/  ISETP.GE.AND P3, PT, R210, R11.reuse, PT ;  /* 0x0000000bd200720c */ /* 0x080fe40003f66270 */
[----:B------:R-:W-:Y:S02]  /*5180*/  LEA.HI.X.SX32 R4, R14, UR17, 0x2, P6 ;  /* 0x000000110e047c11 */ /* 0x000fe4000b0f16ff */
[----:B------:R-:W-:Y:S02]  /*5190*/  SEL R245, R35, RZ, !P3 ;  /* 0x000000ff23f57207 */ /* 0x000fe40005800000 */
[-C--:B------:R-:W-:Y:S02]  /*51a0*/  ISETP.GE.AND P3, PT, R206, R11.reuse, PT ;  /* 0x0000000bce00720c */ /* 0x080fe40003f66270 */
[----:B------:R-:W-:-:S02]  /*51b0*/  ISETP.GE.AND P6, PT, R221, R11, PT ;  /* 0x0000000bdd00720c */ /* 0x000fc40003fc6270 */
[----:B------:R-:W-:Y:S02]  /*51c0*/  ISETP.GE.AND P4, PT, R220, R11, PT ;  /* 0x0000000bdc00720c */ /* 0x000fe40003f86270 */
[----:B------:R-:W-:Y:S02]  /*51d0*/  SEL R241, R35, RZ, !P3 ;  /* 0x000000ff23f17207 */ /* 0x000fe40005800000 */
[----:B------:R-:W-:Y:S02]  /*51e0*/  LEA.HI.X.SX32 R195, R231, R3, 0x2, P2 ;  /* 0x00000003e7c37211 */ /* 0x000fe400010f16ff */
[-C--:B------:R-:W-:Y:S02]  /*51f0*/  ISETP.GE.AND P3, PT, R202, R11.reuse, PT ;  /* 0x0000000bca00720c */ /* 0x080fe40003f66270 */
[----:B------:R-:W-:Y:S02]  /*5200*/  SEL R3, R35, RZ, !P0 ;  /* 0x000000ff23037207 */ /* 0x000fe40004000000 */
[----:B------:R-:W-:-:S02]  /*5210*/  ISETP.GE.AND P0, PT, R219, R11, PT ;  /* 0x0000000bdb00720c */ /* 0x000fc40003f06270 */
[----:B--2---:R-:W-:Y:S02]  /*5220*/  SEL R15, R35, RZ, !P6 ;  /* 0x000000ff230f7207 */ /* 0x004fe40007000000 */
[-C--:B------:R-:W-:Y:S02]  /*5230*/  ISETP.GE.AND P6, PT, R217, R11.reuse, PT ;  /* 0x0000000bd900720c */ /* 0x080fe40003fc6270 */
[C---:B------:R-:W-:Y:S02]  /*5240*/  SEL R16, R35.reuse, RZ, !P4 ;  /* 0x000000ff23107207 */ /* 0x040fe40006000000 */
[-C--:B------:R-:W-:Y:S02]  /*5250*/  ISETP.GE.AND P4, PT, R216, R11.reuse, PT ;  /* 0x0000000bd800720c */ /* 0x080fe40003f86270 */
[----:B------:R-:W-:Y:S02]  /*5260*/  SEL R238, R35, RZ, !P3 ;  /* 0x000000ff23ee7207 */ /* 0x000fe40005800000 */
[----:B------:R-:W-:-:S02]  /*5270*/  ISETP.GE.AND P3, PT, R192, R11, PT ;  /* 0x0000000bc000720c */ /* 0x000fc40003f66270 */
[----:B------:R-:W-:Y:S02]  /*5280*/  SEL R251, R35, RZ, !P0 ;  /* 0x000000ff23fb7207 */ /* 0x000fe40004000000 */
[-C--:B------:R-:W-:Y:S02]  /*5290*/  ISETP.GE.AND P0, PT, R215, R11.reuse, PT ;  /* 0x0000000bd700720c */ /* 0x080fe40003f06270 */
[----:B------:R-:W-:Y:S02]  /*52a0*/  SEL R224, R35, RZ, !P6 ;  /* 0x000000ff23e07207 */ /* 0x000fe40007000000 */
        /* <DEDUP_REMOVED lines=9> */
[C---:B------:R-:W-:Y:S02]  /*5340*/  SEL R22, R35.reuse, RZ, !P4 ;  /* 0x000000ff23167207 */ /* 0x040fe40006000000 */
[----:B------:R-:W-:Y:S02]  /*5350*/  ISETP.GE.AND P4, PT, R208, R11, PT ;  /* 0x0000000bd000720c */ /* 0x000fe40003f86270 */
[----:B------:R-:W-:Y:S02]  /*5360*/  SEL R31, R35, RZ, !P3 ;  /* 0x000000ff231f7207 */ /* 0x000fe40005800000 */
[----:B------:R-:W-:Y:S02]  /*5370*/  ISETP.GE.AND P3, PT, R221, R5, PT ;  /* 0x00000005dd00720c */ /* 0x000fe40003f66270 */
[----:B------:R-:W-:Y:S02]  /*5380*/  SEL R246, R35, RZ, !P0 ;  /* 0x000000ff23f67207 */ /* 0x000fe40004000000 */
[----:B------:R-:W-:-:S02]  /*5390*/  ISETP.GE.AND P0, PT, R207, R11, PT ;  /* 0x0000000bcf00720c */ /* 0x000fc40003f06270 */
[----:B------:R-:W-:Y:S02]  /*53a0*/  SEL R244, R35, RZ, !P6 ;  /* 0x000000ff23f47207 */ /* 0x000fe40007000000 */
[-C--:B------:R-:W-:Y:S02]  /*53b0*/  ISETP.GE.AND P6, PT, R205, R11.reuse, PT ;  /* 0x0000000bcd00720c */ /* 0x080fe40003fc6270 */
[----:B------:R-:W-:Y:S02]  /*53c0*/  SEL R23, R35, RZ, !P4 ;  /* 0x000000ff23177207 */ /* 0x000fe40006000000 */
[----:B------:R-:W-:Y:S02]  /*53d0*/  ISETP.GE.AND P4, PT, R204, R11, PT ;  /* 0x0000000bcc00720c */ /* 0x000fe40003f86270 */
[----:B------:R-:W-:Y:S02]  /*53e0*/  SEL R55, RZ, 0x4, P3 ;  /* 0x00000004ff377807 */ /* 0x000fe40001800000 */
[----:B------:R-:W-:-:S02]  /*53f0*/  ISETP.GE.AND P3, PT, R215, R5, PT ;  /* 0x00000005d700720c */ /* 0x000fc40003f66270 */
[----:B------:R-:W-:Y:S02]  /*5400*/  SEL R24, R35, RZ, !P0 ;  /* 0x000000ff23187207 */ /* 0x000fe40004000000 */
[-C--:B------:R-:W-:Y:S02]  /*5410*/  ISETP.GE.AND P0, PT, R203, R11.reuse, PT ;  /* 0x0000000bcb00720c */ /* 0x080fe40003f06270 */
[----:B------:R-:W-:Y:S02]  /*5420*/  SEL R242, R35, RZ, !P6 ;  /* 0x000000ff23f27207 */ /* 0x000fe40007000000 */
[-C--:B------:R-:W-:Y:S02]  /*5430*/  ISETP.GE.AND P6, PT, R201, R11.reuse, PT ;  /* 0x0000000bc900720c */ /* 0x080fe40003fc6270 */
[----:B------:R-:W-:Y:S02]  /*5440*/  SEL R243, R35, RZ, !P4 ;  /* 0x000000ff23f37207 */ /* 0x000fe40006000000 */
[----:B------:R-:W-:-:S02]  /*5450*/  ISETP.GE.AND P4, PT, R200, R11, PT ;  /* 0x0000000bc800720c */ /* 0x000fc40003f86270 */
[----:B------:R-:W-:Y:S02]  /*5460*/  SEL R48, RZ, 0x4, P3 ;  /* 0x00000004ff307807 */ /* 0x000fe40001800000 */
[----:B------:R-:W-:Y:S02]  /*5470*/  ISETP.GE.AND P3, PT, R209, R5, PT ;  /* 0x00000005d100720c */ /* 0x000fe40003f66270 */
[----:B------:R-:W-:Y:S02]  /*5480*/  SEL R25, R35, RZ, !P0 ;  /* 0x000000ff23197207 */ /* 0x000fe40004000000 */
[-C--:B------:R-:W-:Y:S02]  /*5490*/  ISETP.GE.AND P0, PT, R193, R11.reuse, PT ;  /* 0x0000000bc100720c */ /* 0x080fe40003f06270 */
[----:B------:R-:W-:Y:S02]  /*54a0*/  SEL R239, R35, RZ, !P6 ;  /* 0x000000ff23ef7207 */ /* 0x000fe40007000000 */
[----:B------:R-:W-:-:S02]  /*54b0*/  ISETP.GE.AND P6, PT, R191, R11, PT ;  /* 0x0000000bbf00720c */ /* 0x000fc40003fc6270 */
[----:B------:R-:W-:Y:S02]  /*54c0*/  SEL R240, R35, RZ, !P4 ;  /* 0x000000ff23f07207 */ /* 0x000fe40006000000 */
[----:B------:R-:W-:Y:S02]  /*54d0*/  ISETP.GE.AND P4, PT, R190, R11, PT ;  /* 0x0000000bbe00720c */ /* 0x000fe40003f86270 */
[----:B------:R-:W-:Y:S02]  /*54e0*/  SEL R41, RZ, 0x4, P3 ;  /* 0x00000004ff297807 */ /* 0x000fe40001800000 */
[----:B------:R-:W-:Y:S02]  /*54f0*/  ISETP.GE.AND P3, PT, R203, R5, PT ;  /* 0x00000005cb00720c */ /* 0x000fe40003f66270 */
[----:B------:R-:W-:Y:S02]  /*5500*/  SEL R26, R35, RZ, !P0 ;  /* 0x000000ff231a7207 */ /* 0x000fe40004000000 */
[----:B------:R-:W-:-:S02]  /*5510*/  ISETP.GE.AND P0, PT, R67, R11, PT ;  /* 0x0000000b4300720c */ /* 0x000fc40003f06270 */
[----:B------:R-:W-:Y:S02]  /*5520*/  SEL R236, R35, RZ, !P6 ;  /* 0x000000ff23ec7207 */ /* 0x000fe40007000000 */
[-C--:B------:R-:W-:Y:S02]  /*5530*/  ISETP.GE.AND P6, PT, R63, R11.reuse, PT ;  /* 0x0000000b3f00720c */ /* 0x080fe40003fc6270 */
[----:B------:R-:W-:Y:S02]  /*5540*/  SEL R237, R35, RZ, !P4 ;  /* 0x000000ff23ed7207 */ /* 0x000fe40006000000 */
[-C--:B------:R-:W-:Y:S02]  /*5550*/  ISETP.GE.AND P4, PT, R61, R11.reuse, PT ;  /* 0x0000000b3d00720c */ /* 0x080fe40003f86270 */
[----:B------:R-:W-:Y:S02]  /*5560*/  SEL R34, RZ, 0x4, P3 ;  /* 0x00000004ff227807 */ /* 0x000fe40001800000 */
[----:B------:R-:W-:-:S02]  /*5570*/  ISETP.GE.AND P5, PT, R223, R11, PT ;  /* 0x0000000bdf00720c */ /* 0x000fc40003fa6270 */
[-C--:B------:R-:W-:Y:S02]  /*5580*/  ISETP.GE.AND P3, PT, R191, R5.reuse, PT ;  /* 0x00000005bf00720c */ /* 0x080fe40003f66270 */
        /* <DEDUP_REMOVED lines=8> */
[----:B------:R-:W-:Y:S02]  /*5610*/  SEL R18, RZ, 0x4, P3 ;  /* 0x00000004ff127807 */ /* 0x000fe40001800000 */
[----:B------:R-:W-:Y:S02]  /*5620*/  ISETP.GE.AND P5, PT, R218, R5, PT ;  /* 0x00000005da00720c */ /* 0x000fe40003fa6270 */
[----:B------:R-:W-:-:S02]  /*5630*/  SEL R56, RZ, 0x4, P1 ;  /* 0x00000004ff387807 */ /* 0x000fc40000800000 */
[----:B------:R-:W-:Y:S02]  /*5640*/  ISETP.GT.AND P3, PT, R59, 0x7f, PT ;  /* 0x0000007f3b00780c */ /* 0x000fe40003f64270 */
[-C--:B------:R-:W-:Y:S02]  /*5650*/  ISETP.GE.AND P1, PT, R217, R5.reuse, PT ;  /* 0x00000005d900720c */ /* 0x080fe40003f26270 */
[----:B------:R-:W-:Y:S02]  /*5660*/  SEL R6, RZ, 0x4, P0 ;  /* 0x00000004ff067807 */ /* 0x000fe40000000000 */
[----:B------:R-:W-:Y:S02]  /*5670*/  ISETP.GE.AND P0, PT, R216, R5, PT ;  /* 0x00000005d800720c */ /* 0x000fe40003f06270 */
[----:B------:R-:W-:Y:S02]  /*5680*/  SEL R54, RZ, 0x4, P6 ;  /* 0x00000004ff367807 */ /* 0x000fe40003000000 */
[----:B------:R-:W-:-:S02]  /*5690*/  SEL R53, RZ, 0x4, P4 ;  /* 0x00000004ff357807 */ /* 0x000fc40002000000 */
[-C--:B------:R-:W-:Y:S02]  /*56a0*/  ISETP.GE.AND P6, PT, R214, R5.reuse, PT ;  /* 0x00000005d600720c */ /* 0x080fe40003fc6270 */
[----:B------:R-:W-:Y:S02]  /*56b0*/  SEL R52, RZ, 0x4, P5 ;  /* 0x00000004ff347807 */ /* 0x000fe40002800000 */
[----:B------:R-:W-:Y:S02]  /*56c0*/  SEL R58, R56, RZ, P3 ;  /* 0x000000ff383a7207 */ /* 0x000fe40001800000 */
[----:B------:R-:W-:Y:S02]  /*56d0*/  ISETP.GE.AND P4, PT, R213, R5, PT ;  /* 0x00000005d500720c */ /* 0x000fe40003f86270 */
[----:B------:R-:W-:Y:S01]  /*56e0*/  SEL R51, RZ, 0x4, P1 ;  /* 0x00000004ff337807 */ /* 0x000fe20000800000 */
[----:B------:R-:W-:Y:S01]  /*56f0*/  STL [R1+0x10], R58 ;  /* 0x0000103a01007387 */ /* 0x000fe20000100800 */
[----:B------:R-:W-:-:S02]  /*5700*/  SEL R56, R55, RZ, P3 ;  /* 0x000000ff37387207 */ /* 0x000fc40001800000 */
[----:B------:R-:W-:Y:S02]  /*5710*/  SEL R49, RZ, 0x4, P0 ;  /* 0x00000004ff317807 */ /* 0x000fe40000000000 */
[----:B------:R-:W-:Y:S01]  /*5720*/  SEL R55, R54, RZ, P3 ;  /* 0x000000ff36377207 */ /* 0x000fe20001800000 */
[----:B------:R-:W-:Y:S01]  /*5730*/  STL [R1+0x18], R56 ;  /* 0x0000183801007387 */ /* 0x000fe20000100800 */
[----:B------:R-:W-:Y:S02]  /*5740*/  SEL R54, R53, RZ, P3 ;  /* 0x000000ff35367207 */ /* 0x000fe40001800000 */
[----:B------:R-:W-:Y:S01]  /*5750*/  SEL R47, RZ, 0x4, P6 ;  /* 0x00000004ff2f7807 */ /* 0x000fe20003000000 */
[----:B------:R-:W-:Y:S01]  /*5760*/  STL [R1+0x1c], R55 ;  /* 0x00001c3701007387 */ /* 0x000fe20000100800 */
[----:B------:R-:W-:Y:S02]  /*5770*/  SEL R53, R52, RZ, P3 ;  /* 0x000000ff34357207 */ /* 0x000fe40001800000 */
[----:B------:R-:W-:Y:S01]  /*5780*/  SEL R46, RZ, 0x4, P4 ;  /* 0x00000004ff2e7807 */ /* 0x000fe20002000000 */
[----:B------:R-:W-:Y:S01]  /*5790*/  STL [R1+0x20], R54 ;  /* 0x0000203601007387 */ /* 0x000fe20000100800 */
[----:B------:R-:W-:-:S02]  /*57a0*/  SEL R52, R51, RZ, P3 ;  /* 0x000000ff33347207 */ /* 0x000fc40001800000 */
[----:B------:R-:W-:Y:S01]  /*57b0*/  SEL R51, R49, RZ, P3 ;  /* 0x000000ff31337207 */ /* 0x000fe20001800000 */
[----:B------:R-:W-:Y:S01]  /*57c0*/  STL [R1+0x24], R53 ;  /* 0x0000243501007387 */ /* 0x000fe20000100800 */
[----:B------:R-:W-:Y:S02]  /*57d0*/  SEL R49, R48, RZ, P3 ;  /* 0x000000ff30317207 */ /* 0x000fe40001800000 */
[----:B------:R-:W-:Y:S01]  /*57e0*/  SEL R48, R47, RZ, P3 ;  /* 0x000000ff2f307207 */ /* 0x000fe20001800000 */
[----:B------:R-:W-:Y:S01]  /*57f0*/  STL [R1+0x28], R52 ;  /* 0x0000283401007387 */ /* 0x000fe20000100800 */
[----:B------:R-:W-:Y:S02]  /*5800*/  SEL R47, R46, RZ, P3 ;  /* 0x000000ff2e2f7207 */ /* 0x000fe40001800000 */
[-C--:B------:R-:W-:Y:S01]  /*5810*/  ISETP.GE.AND P5, PT, R212, R5.reuse, PT ;  /* 0x00000005d400720c */ /* 0x080fe20003fa6270 */
[----:B------:R-:W-:Y:S01]  /*5820*/  STL [R1+0x2c], R51 ;  /* 0x00002c3301007387 */ /* 0x000fe20000100800 */
[----:B------:R-:W-:-:S02]  /*5830*/  ISETP.GE.AND P1, PT, R211, R5, PT ;  /* 0x00000005d300720c */ /* 0x000fc40003f26270 */
[-C--:B------:R-:W-:Y:S01]  /*5840*/  ISETP.GE.AND P0, PT, R210, R5.reuse, PT ;  /* 0x00000005d200720c */ /* 0x080fe20003f06270 */
[----:B------:R-:W-:Y:S01]  /*5850*/  STL [R1+0x30], R49 ;  /* 0x0000303101007387 */ /* 0x000fe20000100800 */
[-C--:B------:R-:W-:Y:S02]  /*5860*/  ISETP.GE.AND P6, PT, R208, R5.reuse, PT ;  /* 0x00000005d000720c */ /* 0x080fe40003fc6270 */
[----:B------:R-:W-:Y:S01]  /*5870*/  SEL R45, RZ, 0x4, P5 ;  /* 0x00000004ff2d7807 */ /* 0x000fe20002800000 */
[----:B------:R-:W-:Y:S01]  /*5880*/  STL [R1+0xc4], R48 ;  /* 0x0000c43001007387 */ /* 0x000fe20000100800 */
[-C--:B------:R-:W-:Y:S02]  /*5890*/  ISETP.GE.AND P4, PT, R207, R5.reuse, PT ;  /* 0x00000005cf00720c */ /* 0x080fe40003f86270 */
[----:B------:R-:W-:Y:S01]  /*58a0*/  SEL R44, RZ, 0x4, P1 ;  /* 0x00000004ff2c7807 */ /* 0x000fe20000800000 */
[----:B------:R-:W-:Y:S01]  /*58b0*/  STL [R1+0xc8], R47 ;  /* 0x0000c82f01007387 */ /* 0x000fe20000100800 */
[----:B------:R-:W-:-:S02]  /*58c0*/  ISETP.GE.AND P5, PT, R206, R5, PT ;  /* 0x00000005ce00720c */ /* 0x000fc40003fa6270 */
[----:B------:R-:W-:Y:S01]  /*58d0*/  SEL R43, RZ, 0x4, P0 ;  /* 0x00000004ff2b7807 */ /* 0x000fe20000000000 */
[----:B------:R-:W1:Y:S01]  /*58e0*/  LDS R47, [UR11] ;  /* 0x0000000bff2f7984 */ /* 0x000e620008000800 */
[-C--:B------:R-:W-:Y:S02]  /*58f0*/  ISETP.GE.AND P1, PT, R205, R5.reuse, PT ;  /* 0x00000005cd00720c */ /* 0x080fe40003f26270 */
[----:B------:R-:W-:Y:S02]  /*5900*/  ISETP.GE.AND P0, PT, R204, R5, PT ;  /* 0x00000005cc00720c */ /* 0x000fe40003f06270 */
[----:B------:R-:W-:Y:S02]  /*5910*/  SEL R40, RZ, 0x4, P6 ;  /* 0x00000004ff287807 */ /* 0x000fe40003000000 */
[----:B------:R-:W-:Y:S02]  /*5920*/  SEL R46, R45, RZ, P3 ;  /* 0x000000ff2d2e7207 */ /* 0x000fe40001800000 */
[----:B------:R-:W-:-:S02]  /*5930*/  SEL R39, RZ, 0x4, P4 ;  /* 0x00000004ff277807 */ /* 0x000fc40002000000 */
[----:B------:R-:W-:Y:S01]  /*5940*/  SEL R45, R44, RZ, P3 ;  /* 0x000000ff2c2d7207 */ /* 0x000fe20001800000 */
[----:B------:R-:W-:Y:S01]  /*5950*/  STL [R1+0xcc], R46 ;  /* 0x0000cc2e01007387 */ /* 0x000fe20000100800 */
[-C--:B------:R-:W-:Y:S02]  /*5960*/  ISETP.GE.AND P6, PT, R202, R5.reuse, PT ;  /* 0x00000005ca00720c */ /* 0x080fe40003fc6270 */
[----:B------:R-:W-:Y:S01]  /*5970*/  SEL R38, RZ, 0x4, P5 ;  /* 0x00000004ff267807 */ /* 0x000fe20002800000 */
[----:B------:R-:W-:Y:S01]  /*5980*/  STL [R1+0xd0], R45 ;  /* 0x0000d02d01007387 */ /* 0x000fe20000100800 */
[----:B------:R-:W-:Y:S02]  /*5990*/  SEL R44, R43, RZ, P3 ;  /* 0x000000ff2b2c7207 */ /* 0x000fe40001800000 */
[----:B------:R-:W-:Y:S02]  /*59a0*/  ISETP.GE.AND P4, PT, R201, R5, PT ;  /* 0x00000005c900720c */ /* 0x000fe40003f86270 */
[----:B------:R-:W-:Y:S01]  /*59b0*/  SEL R37, RZ, 0x4, P1 ;  /* 0x00000004ff257807 */ /* 0x000fe20000800000 */
[----:B------:R-:W-:Y:S01]  /*59c0*/  STL [R1+0xd4], R44 ;  /* 0x0000d42c01007387 */ /* 0x000fe20000100800 */
[----:B------:R-:W-:-:S02]  /*59d0*/  SEL R43, R41, RZ, P3 ;  /* 0x000000ff292b7207 */ /* 0x000fc40001800000 */
[-C--:B------:R-:W-:Y:S02]  /*59e0*/  ISETP.GE.AND P5, PT, R200, R5.reuse, PT ;  /* 0x00000005c800720c */ /* 0x080fe40003fa6270 */
[----:B------:R-:W-:Y:S01]  /*59f0*/  SEL R36, RZ, 0x4, P0 ;  /* 0x00000004ff247807 */ /* 0x000fe20000000000 */
[----:B------:R-:W-:Y:S01]  /*5a00*/  STL [R1+0xd8], R43 ;  /* 0x0000d82b01007387 */ /* 0x000fe20000100800 */
[----:B------:R-:W-:Y:S02]  /*5a10*/  SEL R41, R40, RZ, P3 ;  /* 0x000000ff28297207 */ /* 0x000fe40001800000 */
[-C--:B------:R-:W-:Y:S02]  /*5a20*/  ISETP.GE.AND P1, PT, R193, R5.reuse, PT ;  /* 0x00000005c100720c */ /* 0x080fe40003f26270 */
[----:B------:R-:W-:Y:S01]  /*5a30*/  SEL R40, R39, RZ, P3 ;  /* 0x000000ff27287207 */ /* 0x000fe20001800000 */
[----:B------:R-:W-:Y:S01]  /*5a40*/  STL [R1+0xdc], R41 ;  /* 0x0000dc2901007387 */ /* 0x000fe20000100800 */
[----:B------:R-:W-:-:S02]  /*5a50*/  ISETP.GE.AND P0, PT, R192, R5, PT ;  /* 0x00000005c000720c */ /* 0x000fc40003f06270 */
[----:B------:R-:W-:Y:S01]  /*5a60*/  SEL R30, RZ, 0x4, P6 ;  /* 0x00000004ff1e7807 */ /* 0x000fe20003000000 */
[----:B------:R-:W-:Y:S01]  /*5a70*/  STL [R1+0xe0], R40 ;  /* 0x0000e02801007387 */ /* 0x000fe20000100800 */
[----:B------:R-:W-:Y:S02]  /*5a80*/  SEL R39, R38, RZ, P3 ;  /* 0x000000ff26277207 */ /* 0x000fe40001800000 */
[----:B------:R-:W-:Y:S02]  /*5a90*/  SEL R29, RZ, 0x4, P4 ;  /* 0x00000004ff1d7807 */ /* 0x000fe40002000000 */
[----:B------:R-:W-:Y:S01]  /*5aa0*/  SEL R38, R37, RZ, P3 ;  /* 0x000000ff25267207 */ /* 0x000fe20001800000 */
[----:B------:R-:W-:Y:S01]  /*5ab0*/  STL [R1+0xe4], R39 ;  /* 0x0000e42701007387 */ /* 0x000fe20000100800 */
[----:B------:R-:W-:Y:S02]  /*5ac0*/  SEL R28, RZ, 0x4, P5 ;  /* 0x00000004ff1c7807 */ /* 0x000fe40002800000 */
[----:B------:R-:W-:Y:S01]  /*5ad0*/  SEL R37, R36, RZ, P3 ;  /* 0x000000ff24257207 */ /* 0x000fe20001800000 */
[----:B------:R-:W-:Y:S01]  /*5ae0*/  STL [R1+0xe8], R38 ;  /* 0x0000e82601007387 */ /* 0x000fe20000100800 */
[----:B---3--:R-:W-:-:S02]  /*5af0*/  SEL R13, RZ, 0x4, P1 ;  /* 0x00000004ff0d7807 */ /* 0x008fc40000800000 */
[----:B------:R-:W-:Y:S01]  /*5b00*/  SEL R36, R34, RZ, P3 ;  /* 0x000000ff22247207 */ /* 0x000fe20001800000 */
[----:B------:R-:W-:Y:S01]  /*5b10*/  STL [R1+0xec], R37 ;  /* 0x0000ec2501007387 */ /* 0x000fe20000100800 */
[----:B------:R-:W-:Y:S02]  /*5b20*/  SEL R17, RZ, 0x4, P0 ;  /* 0x00000004ff117807 */ /* 0x000fe40000000000 */
[----:B------:R-:W-:Y:S01]  /*5b30*/  SEL R34, R30, RZ, P3 ;  /* 0x000000ff1e227207 */ /* 0x000fe20001800000 */
[----:B------:R-:W-:Y:S01]  /*5b40*/  STL [R1+0xf0], R36 ;  /* 0x0000f02401007387 */ /* 0x000fe20000100800 */
[-C--:B------:R-:W-:Y:S02]  /*5b50*/  ISETP.GE.AND P6, PT, R190, R5.reuse, PT ;  /* 0x00000005be00720c */ /* 0x080fe40003fc6270 */
[----:B------:R-:W-:Y:S01]  /*5b60*/  SEL R30, R29, RZ, P3 ;  /* 0x000000ff1d1e7207 */ /* 0x000fe20001800000 */
[----:B------:R-:W-:Y:S01]  /*5b70*/  STL [R1+0xf4], R34 ;  /* 0x0000f42201007387 */ /* 0x000fe20000100800 */
[----:B------:R-:W-:-:S02]  /*5b80*/  ISETP.GE.AND P4, PT, R67, R5, PT ;  /* 0x000000054300720c */ /* 0x000fc40003f86270 */
[----:B------:R-:W-:Y:S01]  /*5b90*/  SEL R29, R28, RZ, P3 ;  /* 0x000000ff1c1d7207 */ /* 0x000fe20001800000 */
[----:B------:R-:W-:Y:S01]  /*5ba0*/  STL [R1+0xf8], R30 ;  /* 0x0000f81e01007387 */ /* 0x000fe20000100800 */
[----:B------:R-:W-:Y:S02]  /*5bb0*/  SEL R28, R13, RZ, P3 ;  /* 0x000000ff0d1c7207 */ /* 0x000fe40001800000 */
[----:B------:R-:W-:Y:S01]  /*5bc0*/  SEL R13, R17, RZ, P3 ;  /* 0x000000ff110d7207 */ /* 0x000fe20001800000 */
[----:B------:R-:W-:Y:S01]  /*5bd0*/  STL [R1+0x100], R29 ;  /* 0x0001001d01007387 */ /* 0x000fe20000100800 */
[----:B------:R-:W-:Y:S02]  /*5be0*/  ISETP.GE.AND P5, PT, R65, R5, PT ;  /* 0x000000054100720c */ /* 0x000fe40003fa6270 */
[----:B------:R-:W-:Y:S01]  /*5bf0*/  SEL R19, RZ, 0x4, P6 ;  /* 0x00000004ff137807 */ /* 0x000fe20003000000 */
[----:B------:R-:W-:Y:S01]  /*5c00*/  STL [R1+0x10c], R28 ;  /* 0x00010c1c01007387 */ /* 0x000fe20000100800 */
[----:B------:R-:W-:-:S02]  /*5c10*/  SEL R20, RZ, 0x4, P4 ;  /* 0x00000004ff147807 */ /* 0x000fc40002000000 */
[-C--:B------:R-:W-:Y:S01]  /*5c20*/  ISETP.GE.AND P0, PT, R61, R5.reuse, PT ;  /* 0x000000053d00720c */ /* 0x080fe20003f06270 */
[----:B------:R2:W-:Y:S01]  /*5c30*/  STL [R1+0x110], R13 ;  /* 0x0001100d01007387 */ /* 0x0005e20000100800 */
[-C--:B------:R-:W-:Y:S02]  /*5c40*/  ISETP.GE.AND P4, PT, R223, R12.reuse, PT ;  /* 0x0000000cdf00720c */ /* 0x080fe40003f86270 */
[----:B------:R-:W-:Y:S02]  /*5c50*/  SEL R17, R18, RZ, P3 ;  /* 0x000000ff12117207 */ /* 0x000fe40001800000 */
[----:B------:R-:W-:Y:S02]  /*5c60*/  ISETP.GE.AND P1, PT, R63, R5, PT ;  /* 0x000000053f00720c */ /* 0x000fe40003f26270 */
[----:B------:R-:W-:Y:S01]  /*5c70*/  ISETP.GE.AND P6, PT, R2, R12, PT ;  /* 0x0000000c0200720c */ /* 0x000fe20003fc6270 */
[----:B------:R3:W-:Y:S01]  /*5c80*/  STL [R1+0x11c], R17 ;  /* 0x00011c1101007387 */ /* 0x0007e20000100800 */
[----:B------:R-:W-:-:S02]  /*5c90*/  SEL R21, RZ, 0x4, P5 ;  /* 0x00000004ff157807 */ /* 0x000fc40002800000 */
[----:B------:R-:W-:Y:S02]  /*5ca0*/  SEL R18, R19, RZ, P3 ;  /* 0x000000ff13127207 */ /* 0x000fe40001800000 */
[----:B------:R-:W-:Y:S02]  /*5cb0*/  ISETP.GE.AND P5, PT, R222, R12, PT ;  /* 0x0000000cde00720c */ /* 0x000fe40003fa6270 */
[----:B--2---:R-:W-:Y:S01]  /*5cc0*/  SEL R13, R20, RZ, P3 ;  /* 0x000000ff140d7207 */ /* 0x004fe20001800000 */
[----:B------:R-:W-:Y:S01]  /*5cd0*/  STL [R1+0x12c], R18 ;  /* 0x00012c1201007387 */ /* 0x000fe20000100800 */
[----:B------:R-:W-:Y:S02]  /*5ce0*/  ISETP.GE.AND P2, PT, R223, R5, PT ;  /* 0x00000005df00720c */ /* 0x000fe40003f46270 */
[----:B------:R-:W-:Y:S01]  /*5cf0*/  SEL R5, RZ, 0x4, P0 ;  /* 0x00000004ff057807 */ /* 0x000fe20000000000 */
[----:B------:R2:W-:Y:S01]  /*5d00*/  STL [R1+0x134], R13 ;  /* 0x0001340d01007387 */ /* 0x0005e20000100800 */
[----:B------:R-:W-:-:S02]  /*5d10*/  SEL R234, RZ, 0x4, P4 ;  /* 0x00000004ffea7807 */ /* 0x000fc40002000000 */
[----:B------:R-:W-:Y:S02]  /*5d20*/  SEL R42, RZ, 0x4, P1 ;  /* 0x00000004ff2a7807 */ /* 0x000fe40000800000 */
[----:B------:R-:W-:Y:S02]  /*5d30*/  SEL R19, RZ, 0x4, P6 ;  /* 0x00000004ff137807 */ /* 0x000fe40003000000 */
[----:B------:R-:W-:Y:S02]  /*5d40*/  ISETP.GT.AND P4, PT, R59, 0xbf, PT ;  /* 0x000000bf3b00780c */ /* 0x000fe40003f84270 */
[-C--:B------:R-:W-:Y:S02]  /*5d50*/  ISETP.GE.AND P1, PT, R221, R12.reuse, PT ;  /* 0x0000000cdd00720c */ /* 0x080fe40003f26270 */
[----:B------:R-:W-:Y:S02]  /*5d60*/  SEL R20, RZ, 0x4, P5 ;  /* 0x00000004ff147807 */ /* 0x000fe40002800000 */
[----:B------:R-:W-:-:S02]  /*5d70*/  ISETP.GE.AND P0, PT, R220, R12, PT ;  /* 0x0000000cdc00720c */ /* 0x000fc40003f06270 */
[----:B------:R-:W-:Y:S02]  /*5d80*/  SEL R10, RZ, 0x4, P2 ;  /* 0x00000004ff0a7807 */ /* 0x000fe40001000000 */
[----:B---3--:R-:W-:Y:S02]  /*5d90*/  SEL R17, R21, RZ, P3 ;  /* 0x000000ff15117207 */ /* 0x008fe40001800000 */
[----:B------:R-:W-:Y:S02]  /*5da0*/  ISETP.GE.AND P2, PT, R219, R12, PT ;  /* 0x0000000cdb00720c */ /* 0x000fe40003f46270 */
[----:B--2---:R-:W-:Y:S01]  /*5db0*/  SEL R13, R5, RZ, P3 ;  /* 0x000000ff050d7207 */ /* 0x004fe20001800000 */
[----:B------:R-:W-:Y:S01]  /*5dc0*/  STL [R1+0x128], R17 ;  /* 0x0001281101007387 */ /* 0x000fe20000100800 */
[----:B-1----:R-:W-:Y:S02]  /*5dd0*/  R2UR UR10, R47 ;  /* 0x000000002f0a72ca */ /* 0x002fe400000e0000 */
[----:B------:R-:W-:Y:S01]  /*5de0*/  SEL R47, R19, RZ, P4 ;  /* 0x000000ff132f7207 */ /* 0x000fe20002000000 */
[----:B------:R-:W-:Y:S01]  /*5df0*/  STL [R1+0x144], R13 ;  /* 0x0001440d01007387 */ /* 0x000fe20000100800 */
[----:B------:R-:W-:-:S02]  /*5e00*/  SEL R21, RZ, 0x4, P1 ;  /* 0x00000004ff157807 */ /* 0x000fc40000800000 */
[----:B------:R-:W-:Y:S01]  /*5e10*/  SEL R19, R20, RZ, P4 ;  /* 0x000000ff14137207 */ /* 0x000fe20002000000 */
[----:B------:R-:W-:Y:S01]  /*5e20*/  STL [R1+0x18c], R47 ;  /* 0x00018c2f01007387 */ /* 0x000fe20000100800 */
[----:B------:R-:W-:Y:S02]  /*5e30*/  SEL R6, R6, RZ, P3 ;  /* 0x000000ff06067207 */ /* 0x000fe40001800000 */
[----:B------:R-:W-:Y:S01]  /*5e40*/  SEL R42, R42, RZ, P3 ;  /* 0x000000ff2a2a7207 */ /* 0x000fe20001800000 */
[----:B------:R1:W-:Y:S01]  /*5e50*/  STL [R1+0x184], R19 ;  /* 0x0001841301007387 */ /* 0x0003e20000100800 */
[----:B------:R-:W-:Y:S02]  /*5e60*/  SEL R5, R10, RZ, P3 ;  /* 0x000000ff0a057207 */ /* 0x000fe40001800000 */
[----:B------:R-:W-:Y:S02]  /*5e70*/  SEL R28, RZ, 0x4, P0 ;  /* 0x00000004ff1c7807 */ /* 0x000fe40000000000 */
[----:B------:R-:W-:-:S02]  /*5e80*/  ISETP.GE.AND P3, PT, R218, R12, PT ;  /* 0x0000000cda00720c */ /* 0x000fc40003f66270 */
[----:B------:R-:W-:Y:S02]  /*5e90*/  SEL R34, RZ, 0x4, P2 ;  /* 0x00000004ff227807 */ /* 0x000fe40001000000 */
[-C--:B------:R-:W-:Y:S02]  /*5ea0*/  ISETP.GE.AND P6, PT, R217, R12.reuse, PT ;  /* 0x0000000cd900720c */ /* 0x080fe40003fc6270 */
[----:B------:R-:W-:Y:S02]  /*5eb0*/  ISETP.GE.AND P5, PT, R216, R12, PT ;  /* 0x0000000cd800720c */ /* 0x000fe40003fa6270 */
[----:B------:R-:W-:Y:S02]  /*5ec0*/  SEL R21, R21, RZ, P4 ;  /* 0x000000ff15157207 */ /* 0x000fe40002000000 */
[----:B------:R-:W-:Y:S02]  /*5ed0*/  SEL R20, R28, RZ, P4 ;  /* 0x000000ff1c147207 */ /* 0x000fe40002000000 */
[----:B------:R-:W-:Y:S01]  /*5ee0*/  SEL R36, RZ, 0x4, P3 ;  /* 0x00000004ff247807 */ /* 0x000fe20001800000 */
[----:B------:R2:W-:Y:S01]  /*5ef0*/  STL [R1+0x188], R21 ;  /* 0x0001881501007387 */ /* 0x0005e20000100800 */
[----:B-1----:R-:W-:-:S02]  /*5f00*/  SEL R19, R34, RZ, P4 ;  /* 0x000000ff22137207 */ /* 0x002fc40002000000 */
[----:B------:R-:W-:Y:S01]  /*5f10*/  SEL R37, RZ, 0x4, P6 ;  /* 0x00000004ff257807 */ /* 0x000fe20003000000 */
[----:B------:R1:W-:Y:S01]  /*5f20*/  STL [R1+0x190], R20 ;  /* 0x0001901401007387 */ /* 0x0003e20000100800 */
[-C--:B------:R-:W-:Y:S02]  /*5f30*/  ISETP.GE.AND P1, PT, R215, R12.reuse, PT ;  /* 0x0000000cd700720c */ /* 0x080fe40003f26270 */
[----:B------:R-:W-:Y:S01]  /*5f40*/  SEL R38, RZ, 0x4, P5 ;  /* 0x00000004ff267807 */ /* 0x000fe20002800000 */
[----:B------:R3:W-:Y:S01]  /*5f50*/  STL [R1+0x194], R19 ;  /* 0x0001941301007387 */ /* 0x0007e20000100800 */
[-C--:B------:R-:W-:Y:S02]  /*5f60*/  ISETP.GE.AND P0, PT, R214, R12.reuse, PT ;  /* 0x0000000cd600720c */ /* 0x080fe40003f06270 */
[----:B------:R-:W-:Y:S02]  /*5f70*/  ISETP.GE.AND P2, PT, R213, R12, PT ;  /* 0x0000000cd500720c */ /* 0x000fe40003f46270 */
[----:B--2---:R-:W-:-:S02]  /*5f80*/  SEL R21, R36, RZ, P4 ;  /* 0x000000ff24157207 */ /* 0x004fc40002000000 */
[----:B-1----:R-:W-:Y:S02]  /*5f90*/  SEL R20, R37, RZ, P4 ;  /* 0x000000ff25147207 */ /* 0x002fe40002000000 */
[----:B------:R-:W-:Y:S01]  /*5fa0*/  SEL R39, RZ, 0x4, P1 ;  /* 0x00000004ff277807 */ /* 0x000fe20000800000 */
[----:B------:R1:W-:Y:S01]  /*5fb0*/  STL [R1+0x198], R21 ;  /* 0x0001981501007387 */ /* 0x0003e20000100800 */
[----:B---3--:R-:W-:Y:S02]  /*5fc0*/  SEL R19, R38, RZ, P4 ;  /* 0x000000ff26137207 */ /* 0x008fe40002000000 */
[----:B------:R-:W-:Y:S01]  /*5fd0*/  SEL R40, RZ, 0x4, P0 ;  /* 0x00000004ff287807 */ /* 0x000fe20000000000 */
[----:B------:R2:W-:Y:S01]  /*5fe0*/  STL [R1+0x19c], R20 ;  /* 0x00019c1401007387 */ /* 0x0005e20000100800 */
[-C--:B------:R-:W-:Y:S02]  /*5ff0*/  ISETP.GE.AND P3, PT, R212, R12.reuse, PT ;  /* 0x0000000cd400720c */ /* 0x080fe40003f66270 */
[----:B------:R-:W-:Y:S01]  /*6000*/  SEL R41, RZ, 0x4, P2 ;  /* 0x00000004ff297807 */ /* 0x000fe20001000000 */
[----:B------:R3:W-:Y:S01]  /*6010*/  STL [R1+0x1a0], R19 ;  /* 0x0001a01301007387 */ /* 0x0007e20000100800 */
[----:B------:R-:W-:-:S02]  /*6020*/  ISETP.GE.AND P6, PT, R211, R12, PT ;  /* 0x0000000cd300720c */ /* 0x000fc40003fc6270 */
[-C--:B------:R-:W-:Y:S02]  /*6030*/  ISETP.GE.AND P5, PT, R210, R12.reuse, PT ;  /* 0x0000000cd200720c */ /* 0x080fe40003fa6270 */
[----:B-1----:R-:W-:Y:S02]  /*6040*/  SEL R21, R39, RZ, P4 ;  /* 0x000000ff27157207 */ /* 0x002fe40002000000 */
[----:B--2---:R-:W-:Y:S02]  /*6050*/  SEL R20, R40, RZ, P4 ;  /* 0x000000ff28147207 */ /* 0x004fe40002000000 */
[----:B------:R-:W-:Y:S01]  /*6060*/  SEL R43, RZ, 0x4, P3 ;  /* 0x00000004ff2b7807 */ /* 0x000fe20001800000 */
[----:B------:R1:W-:Y:S01]  /*6070*/  STL [R1+0x1a4], R21 ;  /* 0x0001a41501007387 */ /* 0x0003e20000100800 */
[----:B---3--:R-:W-:Y:S02]  /*6080*/  SEL R19, R41, RZ, P4 ;  /* 0x000000ff29137207 */ /* 0x008fe40002000000 */
[----:B------:R-:W-:Y:S01]  /*6090*/  SEL R44, RZ, 0x4, P6 ;  /* 0x00000004ff2c7807 */ /* 0x000fe20003000000 */
[----:B------:R2:W-:Y:S01]  /*60a0*/  STL [R1+0x1a8], R20 ;  /* 0x0001a81401007387 */ /* 0x0005e20000100800 */
[----:B------:R-:W-:-:S02]  /*60b0*/  ISETP.GE.AND P1, PT, R209, R12, PT ;  /* 0x0000000cd100720c */ /* 0x000fc40003f26270 */
[----:B------:R-:W-:Y:S01]  /*60c0*/  SEL R45, RZ, 0x4, P5 ;  /* 0x00000004ff2d7807 */ /* 0x000fe20002800000 */
[----:B------:R3:W-:Y:S01]  /*60d0*/  STL [R1+0x1ac], R19 ;  /* 0x0001ac1301007387 */ /* 0x0007e20000100800 */
[-C--:B------:R-:W-:Y:S02]  /*60e0*/  ISETP.GE.AND P0, PT, R208, R12.reuse, PT ;  /* 0x0000000cd000720c */ /* 0x080fe40003f06270 */
[----:B------:R-:W-:Y:S02]  /*60f0*/  ISETP.GE.AND P2, PT, R207, R12, PT ;  /* 0x0000000ccf00720c */ /* 0x000fe40003f46270 */
[----:B-1----:R-:W-:Y:S02]  /*6100*/  SEL R21, R43, RZ, P4 ;  /* 0x000000ff2b157207 */ /* 0x002fe40002000000 */
[----:B--2---:R-:W-:Y:S02]  /*6110*/  SEL R20, R44, RZ, P4 ;  /* 0x000000ff2c147207 */ /* 0x004fe40002000000 */
[----:B------:R-:W-:Y:S01]  /*6120*/  SEL R46, RZ, 0x4, P1 ;  /* 0x00000004ff2e7807 */ /* 0x000fe20000800000 */
[----:B------:R1:W-:Y:S01]  /*6130*/  STL [R1+0x1b0], R21 ;  /* 0x0001b01501007387 */ /* 0x0003e20000100800 */
[----:B---3--:R-:W-:-:S02]  /*6140*/  SEL R19, R45, RZ, P4 ;  /* 0x000000ff2d137207 */ /* 0x008fc40002000000 */
[-C--:B------:R-:W-:Y:S01]  /*6150*/  ISETP.GE.AND P3, PT, R206, R12.reuse, PT ;  /* 0x0000000cce00720c */ /* 0x080fe20003f66270 */
[----:B------:R2:W-:Y:S01]  /*6160*/  STL [R1+0x1b4], R20 ;  /* 0x0001b41401007387 */ /* 0x0005e20000100800 */
[-C--:B------:R-:W-:Y:S02]  /*6170*/  ISETP.GE.AND P6, PT, R205, R12.reuse, PT ;  /* 0x0000000ccd00720c */ /* 0x080fe40003fc6270 */
[-C--:B------:R-:W-:Y:S01]  /*6180*/  ISETP.GE.AND P5, PT, R204, R12.reuse, PT ;  /* 0x0000000ccc00720c */ /* 0x080fe20003fa6270 */
[----:B------:R3:W-:Y:S01]  /*6190*/  STL [R1+0x1b8], R19 ;  /* 0x0001b81301007387 */ /* 0x0007e20000100800 */
[----:B------:R-:W-:Y:S02]  /*61a0*/  SEL R48, RZ, 0x4, P0 ;  /* 0x00000004ff307807 */ /* 0x000fe40000000000 */
[----:B------:R-:W-:Y:S02]  /*61b0*/  SEL R49, RZ, 0x4, P2 ;  /* 0x00000004ff317807 */ /* 0x000fe40001000000 */
[----:B------:R-:W-:-:S02]  /*61c0*/  ISETP.GE.AND P1, PT, R203, R12, PT ;  /* 0x0000000ccb00720c */ /* 0x000fc40003f26270 */
[----:B-1----:R-:W-:Y:S02]  /*61d0*/  SEL R21, R46, RZ, P4 ;  /* 0x000000ff2e157207 */ /* 0x002fe40002000000 */
[----:B------:R-:W-:Y:S02]  /*61e0*/  ISETP.GE.AND P0, PT, R202, R12, PT ;  /* 0x0000000cca00720c */ /* 0x000fe40003f06270 */
[----:B------:R-:W-:Y:S01]  /*61f0*/  SEL R51, RZ, 0x4, P3 ;  /* 0x00000004ff337807 */ /* 0x000fe20001800000 */
[----:B------:R1:W-:Y:S01]  /*6200*/  STL [R1+0x1bc], R21 ;  /* 0x0001bc1501007387 */ /* 0x0003e20000100800 */
[----:B------:R-:W-:Y:S02]  /*6210*/  SEL R52, RZ, 0x4, P6 ;  /* 0x00000004ff347807 */ /* 0x000fe40003000000 */
[----:B------:R-:W-:Y:S02]  /*6220*/  SEL R53, RZ, 0x4, P5 ;  /* 0x00000004ff357807 */ /* 0x000fe40002800000 */
[----:B--2---:R-:W-:-:S02]  /*6230*/  SEL R20, R48, RZ, P4 ;  /* 0x000000ff30147207 */ /* 0x004fc40002000000 */
[-C--:B------:R-:W-:Y:S02]  /*6240*/  ISETP.GE.AND P2, PT, R201, R12.reuse, PT ;  /* 0x0000000cc900720c */ /* 0x080fe40003f46270 */
[-C--:B------:R-:W-:Y:S01]  /*6250*/  ISETP.GE.AND P3, PT, R200, R12.reuse, PT ;  /* 0x0000000cc800720c */ /* 0x080fe20003f66270 */
[----:B------:R2:W-:Y:S01]  /*6260*/  STL [R1+0x1c0], R20 ;  /* 0x0001c01401007387 */ /* 0x0005e20000100800 */
[-C--:B------:R-:W-:Y:S02]  /*6270*/  ISETP.GE.AND P6, PT, R193, R12.reuse, PT ;  /* 0x0000000cc100720c */ /* 0x080fe40003fc6270 */
[----:B------:R-:W-:Y:S02]  /*6280*/  ISETP.GE.AND P5, PT, R192, R12, PT ;  /* 0x0000000cc000720c */ /* 0x000fe40003fa6270 */
[----:B---3--:R-:W-:Y:S02]  /*6290*/  SEL R19, R49, RZ, P4 ;  /* 0x000000ff31137207 */ /* 0x008fe40002000000 */
[----:B------:R-:W-:-:S02]  /*62a0*/  SEL R54, RZ, 0x4, P1 ;  /* 0x00000004ff367807 */ /* 0x000fc40000800000 */
[-C--:B------:R-:W-:Y:S01]  /*62b0*/  ISETP.GE.AND P1, PT, R191, R12.reuse, PT ;  /* 0x0000000cbf00720c */ /* 0x080fe20003f26270 */
[----:B------:R3:W-:Y:S01]  /*62c0*/  STL [R1+0x1c4], R19 ;  /* 0x0001c41301007387 */ /* 0x0007e20000100800 */
[----:B------:R-:W-:Y:S02]  /*62d0*/  SEL R18, RZ, 0x4, P0 ;  /* 0x00000004ff127807 */ /* 0x000fe40000000000 */
[----:B------:R-:W-:Y:S02]  /*62e0*/  ISETP.GE.AND P0, PT, R190, R12, PT ;  /* 0x0000000cbe00720c */ /* 0x000fe40003f06270 */
[----:B------:R-:W-:Y:S02]  /*62f0*/  SEL R29, RZ, 0x4, P2 ;  /* 0x00000004ff1d7807 */ /* 0x000fe40001000000 */
[----:B------:R-:W-:Y:S02]  /*6300*/  SEL R13, RZ, 0x4, P3 ;  /* 0x00000004ff0d7807 */ /* 0x000fe40001800000 */
[----:B------:R-:W-:-:S02]  /*6310*/  SEL R30, RZ, 0x4, P6 ;  /* 0x00000004ff1e7807 */ /* 0x000fc40003000000 */
[----:B------:R-:W-:Y:S02]  /*6320*/  SEL R10, RZ, 0x4, P5 ;  /* 0x00000004ff0a7807 */ /* 0x000fe40002800000 */
[----:B-1----:R-:W-:Y:S02]  /*6330*/  SEL R21, R51, RZ, P4 ;  /* 0x000000ff33157207 */ /* 0x002fe40002000000 */
[-C--:B------:R-:W-:Y:S02]  /*6340*/  ISETP.GE.AND P2, PT, R67, R12.reuse, PT ;  /* 0x0000000c4300720c */ /* 0x080fe40003f46270 */
[-C--:B------:R-:W-:Y:S01]  /*6350*/  ISETP.GE.AND P3, PT, R65, R12.reuse, PT ;  /* 0x0000000c4100720c */ /* 0x080fe20003f66270 */
[----:B------:R-:W-:Y:S01]  /*6360*/  STL [R1+0x1cc], R21 ;  /* 0x0001cc1501007387 */ /* 0x000fe20000100800 */
[-C--:B------:R-:W-:Y:S02]  /*6370*/  ISETP.GE.AND P6, PT, R63, R12.reuse, PT ;  /* 0x0000000c3f00720c */ /* 0x080fe40003fc6270 */
[----:B------:R-:W-:-:S02]  /*6380*/  ISETP.GE.AND P5, PT, R61, R12, PT ;  /* 0x0000000c3d00720c */ /* 0x000fc40003fa6270 */
[----:B--2---:R-:W-:Y:S02]  /*6390*/  SEL R20, R52, RZ, P4 ;  /* 0x000000ff34147207 */ /* 0x004fe40002000000 */
[----:B------:R-:W-:Y:S02]  /*63a0*/  SEL R12, RZ, 0x4, P1 ;  /* 0x00000004ff0c7807 */ /* 0x000fe40000800000 */
[----:B---3--:R-:W-:Y:S01]  /*63b0*/  SEL R19, R53, RZ, P4 ;  /* 0x000000ff35137207 */ /* 0x008fe20002000000 */
[----:B------:R-:W-:Y:S01]  /*63c0*/  STL [R1+0x1d0], R20 ;  /* 0x0001d01401007387 */ /* 0x000fe20000100800 */
[----:B------:R-:W-:Y:S02]  /*63d0*/  ISETP.NE.U32.AND P1, PT, R3, RZ, PT ;  /* 0x000000ff0300720c */ /* 0x000fe40003f25070 */
[----:B------:R-:W-:Y:S01]  /*63e0*/  SEL R18, R18, RZ, P4 ;  /* 0x000000ff12127207 */ /* 0x000fe20002000000 */
[----:B------:R-:W-:Y:S01]  /*63f0*/  STL [R1+0x1c8], R19 ;  /* 0x0001c81301007387 */ /* 0x000fe20000100800 */
[----:B------:R-:W-:-:S02]  /*6400*/  SEL R3, RZ, 0x4, P0 ;  /* 0x00000004ff037807 */ /* 0x000fc40000000000 */
[----:B------:R-:W-:Y:S01]  /*6410*/  ISETP.NE.U32.AND P0, PT, R8, RZ, PT ;  /* 0x000000ff0800720c */ /* 0x000fe20003f05070 */
[----:B------:R1:W-:Y:S01]  /*6420*/  STL [R1+0x1d4], R18 ;  /* 0x0001d41201007387 */ /* 0x0003e20000100800 */
[----:B------:R-:W-:Y:S02]  /*6430*/  SEL R8, RZ, 0x4, P2 ;  /* 0x00000004ff087807 */ /* 0x000fe40001000000 */
[----:B------:R-:W-:Y:S02]  /*6440*/  ISETP.NE.U32.AND P2, PT, R15, RZ, PT ;  /* 0x000000ff0f00720c */ /* 0x000fe40003f45070 */
[----:B------:R-:W-:Y:S02]  /*6450*/  SEL R15, RZ, 0x4, P3 ;  /* 0x00000004ff0f7807 */ /* 0x000fe40001800000 */
[----:B------:R-:W-:Y:S02]  /*6460*/  ISETP.NE.U32.AND P3, PT, R16, RZ, PT ;  /* 0x000000ff1000720c */ /* 0x000fe40003f65070 */
[----:B------:R-:W-:-:S02]  /*6470*/  SEL R16, RZ, 0x4, P6 ;  /* 0x00000004ff107807 */ /* 0x000fc40003000000 */
[----:B-1----:R-:W-:Y:S02]  /*6480*/  SEL R18, R3, RZ, P4 ;  /* 0x000000ff03127207 */ /* 0x002fe40002000000 */
[----:B------:R-:W-:Y:S02]  /*6490*/  SEL R3, R8, RZ, P4 ;  /* 0x000000ff08037207 */ /* 0x000fe40002000000 */
[----:B------:R-:W-:Y:S01]  /*64a0*/  SEL R17, RZ, 0x4, P5 ;  /* 0x00000004ff117807 */ /* 0x000fe20002800000 */
[----:B------:R-:W-:Y:S01]  /*64b0*/  STL [R1+0x168], R18 ;  /* 0x0001681201007387 */ /* 0x000fe20000100800 */
[----:B------:R-:W-:Y:S02]  /*64c0*/  SEL R15, R15, RZ, P4 ;  /* 0x000000ff0f0f7207 */ /* 0x000fe40002000000 */
[----:B------:R-:W-:Y:S01]  /*64d0*/  SEL R8, R16, RZ, P4 ;  /* 0x000000ff10087207 */ /* 0x000fe20002000000 */
[----:B------:R1:W-:Y:S01]  /*64e0*/  STL [R1+0x164], R3 ;  /* 0x0001640301007387 */ /* 0x0003e20000100800 */
[----:B------:R-:W-:-:S02]  /*64f0*/  ISETP.NE.U32.AND P6, PT, R251, RZ, PT ;  /* 0x000000fffb00720c */ /* 0x000fc40003fc5070 */
[----:B------:R-:W-:Y:S01]  /*6500*/  ISETP.NE.U32.AND P5, PT, R252, RZ, PT ;  /* 0x000000fffc00720c */ /* 0x000fe20003fa5070 */
[----:B------:R2:W-:Y:S01]  /*6510*/  STL [R1+0x170], R15 ;  /* 0x0001700f01007387 */ /* 0x0005e20000100800 */
[----:B------:R-:W-:Y:S02]  /*6520*/  SEL R28, R54, RZ, P4 ;  /* 0x000000ff361c7207 */ /* 0x000fe40002000000 */
[----:B------:R-:W-:Y:S01]  /*6530*/  SEL R29, R29, RZ, P4 ;  /* 0x000000ff1d1d7207 */ /* 0x000fe20002000000 */
[----:B------:R2:W-:Y:S01]  /*6540*/  STL [R1+0x16c], R8 ;  /* 0x00016c0801007387 */ /* 0x0005e20000100800 */
[----:B------:R-:W-:Y:S02]  /*6550*/  SEL R13, R13, RZ, P4 ;  /* 0x000000ff0d0d7207 */ /* 0x000fe40002000000 */
[----:B-1----:R-:W-:Y:S02]  /*6560*/  SEL R3, R17, RZ, P4 ;  /* 0x000000ff11037207 */ /* 0x002fe40002000000 */
[----:B------:R-:W-:-:S02]  /*6570*/  SEL R30, R30, RZ, P4 ;  /* 0x000000ff1e1e7207 */ /* 0x000fc40002000000 */
[----:B------:R-:W-:Y:S01]  /*6580*/  @P6 LOP3.LUT R7, R7, 0x200, RZ, 0xfc, !PT ;  /* 0x0000020007076812 */ /* 0x000fe200078efcff */
[----:B------:R2:W-:Y:S01]  /*6590*/  STL [R1+0x174], R3 ;  /* 0x0001740301007387 */ /* 0x0005e20000100800 */
[----:B------:R-:W-:Y:S02]  /*65a0*/  SEL R10, R10, RZ, P4 ;  /* 0x000000ff0a0a7207 */ /* 0x000fe40002000000 */
[----:B------:R-:W-:Y:S02]  /*65b0*/  LOP3.LUT R7, R7, 0xfffffeff, RZ, 0xc0, !PT ;  /* 0xfffffeff07077812 */ /* 0x000fe400078ec0ff */
[----:B------:R-:W-:Y:S02]  /*65c0*/  SEL R12, R12, RZ, P4 ;  /* 0x000000ff0c0c7207 */ /* 0x000fe40002000000 */
[----:B------:R-:W-:Y:S02]  /*65d0*/  @P5 LOP3.LUT R7, R7, 0x100, RZ, 0xfc, !PT ;  /* 0x0000010007075812 */ /* 0x000fe400078efcff */
[----:B------:R-:W-:Y:S01]  /*65e0*/  SEL R234, R234, RZ, P4 ;  /* 0x000000ffeaea7207 */ /* 0x000fe20002000000 */
[----:B------:R-:W-:Y:S06]  /*65f0*/  BAR.SYNC.DEFER_BLOCKING 0x0 ;  /* 0x0000000000007b1d */ /* 0x000fec0000010000 */
[----:B--2---:R-:W-:Y:S05]  /*6600*/  BRA.U UP0, `(.L_x_5) ;  /* 0x0000000100187547 */ /* 0x004fea000b800000 */
[----:B------:R-:W-:Y:S01]  /*6610*/  ELECT P4, URZ, PT ;  /* 0x0000000000ff782f */ /* 0x000fe20003880000 */
[----:B------:R-:W-:Y:S01]  /*6620*/  IMAD.MOV.U32 R3, RZ, RZ, 0x1 ;  /* 0x00000001ff037424 */ /* 0x000fe200078e00ff */
[----:B------:R-:W-:Y:S01]  /*6630*/  UMOV UR5, 0x40 ;  /* 0x0000004000057882 */ /* 0x000fe20000000000 */
[----:B------:R-:W-:Y:S01]  /*6640*/  UVIRTCOUNT.DEALLOC.SMPOOL 0x80 ;  /* 0x000000800000784c */ /* 0x000fe20000000000 */
[----:B------:R-:W-:-:S09]  /*6650*/  ULEA UR5, UR4, UR5, 0x18 ;  /* 0x0000000504057291 */ /* 0x000fd2000f8ec0ff */
[----:B------:R1:W-:Y:S03]  /*6660*/  @P4 STS.U8 [UR5], R3 ;  /* 0x00000003ff004988 */ /* 0x0003e60008000005 */
.L_x_5:
[--C-:B-1----:R-:W-:Y:S01]  /*6670*/  SHF.R.U32.HI R3, RZ, 0x5, R57.reuse ;  /* 0x00000005ff037819 */ /* 0x102fe20000011639 */
[C---:B------:R-:W-:Y:S01]  /*6680*/  IMAD.SHL.U32 R8, R57.reuse, 0x10, RZ ;  /* 0x0000001039087824 */ /* 0x040fe200078e00ff */
[----:B------:R-:W-:Y:S01]  /*6690*/  LOP3.LUT R15, R57, 0x40, RZ, 0xc0, !PT ;  /* 0x00000040390f7812 */ /* 0x000fe200078ec0ff */
[----:B------:R-:W-:Y:S01]  /*66a0*/  IMAD R48, R2, R32, RZ ;  /* 0x0000002002307224 */ /* 0x000fe200078e02ff */
[----:B------:R-:W-:Y:S01]  /*66b0*/  R2UR UR6, R3 ;  /* 0x00000000030672ca */ /* 0x000fe200000e0000 */
[----:B------:R-:W-:Y:S01]  /*66c0*/  UMOV UR5, 0x1 ;  /* 0x0000000100057882 */ /* 0x000fe20000000000 */
[----:B------:R-:W-:Y:S01]  /*66d0*/  SHF.R.S32.HI R3, RZ, 0x6, R57 ;  /* 0x00000006ff037819 */ /* 0x000fe20000011439 */
[----:B------:R-:W-:Y:S01]  /*66e0*/  IMAD R43, R32, 0x2, R48 ;  /* 0x00000002202b7824 */ /* 0x000fe200078e0230 */
[----:B------:R-:W-:Y:S01]  /*66f0*/  LOP3.LUT R8, R8, 0x70, RZ, 0xc0, !PT ;  /* 0x0000007008087812 */ /* 0x000fe200078ec0ff */
[----:B------:R-:W-:Y:S01]  /*6700*/  STL [R1+0x2dc], R48 ;  /* 0x0002dc3001007387 */ /* 0x000fe20000100800 */
[----:B------:R-:W-:Y:S01]  /*6710*/  SGXT R3, R3, 0x1 ;  /* 0x000000010303781a */ /* 0x000fe20000000200 */
[C---:B------:R-:W-:Y:S01]  /*6720*/  IMAD R41, R32.reuse, 0x2, R43 ;  /* 0x0000000220297824 */ /* 0x040fe200078e022b */
[----:B------:R-:W-:Y:S01]  /*6730*/  LEA.HI R8, R15, R8, RZ, 0x1c ;  /* 0x000000080f087211 */ /* 0x000fe200078fe0ff */
[----:B------:R-:W-:Y:S01]  /*6740*/  IMAD.SHL.U32 R15, R57, 0x4, RZ ;  /* 0x00000004390f7824 */ /* 0x000fe200078e00ff */
[----:B------:R-:W-:Y:S01]  /*6750*/  LOP3.LUT R3, R3, 0x90, RZ, 0xc0, !PT ;  /* 0x0000009003037812 */ /* 0x000fe200078ec0ff */
[C---:B------:R-:W-:Y:S01]  /*6760*/  IMAD R40, R32.reuse, 0x2, R41 ;  /* 0x0000000220287824 */ /* 0x040fe200078e0229 */
[----:B------:R-:W-:Y:S01]  /*6770*/  ISETP.NE.U32.AND P5, PT, R5, RZ, PT ;  /* 0x000000ff0500720c */ /* 0x000fe20003fa5070 */
[----:B------:R-:W-:Y:S01]  /*6780*/  STL [R1+0x180], R43 ;  /* 0x0001802b01007387 */ /* 0x000fe20000100800 */
[----:B------:R-:W-:Y:S01]  /*6790*/  LOP3.LUT R3, R3, 0x7c, R15, 0x78, !PT ;  /* 0x0000007c03037812 */ /* 0x000fe200078e780f */
[----:B------:R-:W-:Y:S01]  /*67a0*/  IMAD.SHL.U32 R15, R57, 0x200, RZ ;  /* 0x00000200390f7824 */ /* 0x000fe200078e00ff */
[----:B------:R-:W-:Y:S01]  /*67b0*/  ISETP.NE.U32.AND P6, PT, R35, RZ, PT ;  /* 0x000000ff2300720c */ /* 0x000fe20003fc5070 */
[C---:B------:R-:W-:Y:S01]  /*67c0*/  IMAD R7, R32.reuse, 0x2, R40 ;  /* 0x0000000220077824 */ /* 0x040fe200078e0228 */
[----:B------:R-:W-:Y:S01]  /*67d0*/  STL [R1+0x17c], R41 ;  /* 0x00017c2901007387 */ /* 0x000fe20000100800 */
[----:B------:R-:W-:Y:S01]  /*67e0*/  LOP3.LUT R5, R5, 0xffffffbf, RZ, 0xc0, !PT ;  /* 0xffffffbf05057812 */ /* 0x000fe200078ec0ff */
[----:B------:R-:W-:Y:S01]  /*67f0*/  USHF.L.U32 UR4, UR6, 0x15, URZ ;  /* 0x0000001506047899 */ /* 0x000fe200080006ff */
[----:B------:R-:W-:Y:S01]  /*6800*/  LOP3.LUT R3, R3, 0x4000, R15, 0xf8, !PT ;  /* 0x0000400003037812 */ /* 0x000fe200078ef80f */
[C---:B------:R-:W-:Y:S01]  /*6810*/  IMAD R15, R32.reuse, 0x2, R7 ;  /* 0x00000002200f7824 */ /* 0x040fe200078e0207 */
[----:B------:R1:W-:Y:S01]  /*6820*/  STL [R1+0x178], R40 ;  /* 0x0001782801007387 */ /* 0x0003e20000100800 */
[----:B------:R-:W-:Y:S01]  /*6830*/  ULOP3.LUT UR4, UR4, 0x600000, URZ, 0xc0, !UPT ;  /* 0x0060000004047892 */ /* 0x000fe2000f8ec0ff */
[----:B------:R-:W-:Y:S01]  /*6840*/  @P5 LOP3.LUT R5, R5, 0x40, RZ, 0xfc, !PT ;  /* 0x0000004005055812 */ /* 0x000fe200078efcff */
[----:B------:R-:W-:Y:S01]  /*6850*/  IMAD R16, R32, 0x2, R15 ;  /* 0x0000000220107824 */ /* 0x000fe200078e020f */
[----:B------:R-:W-:Y:S01]  /*6860*/  ISETP.NE.U32.AND P5, PT, R42, RZ, PT ;  /* 0x000000ff2a00720c */ /* 0x000fe20003fa5070 */
[----:B------:R-:W-:Y:S01]  /*6870*/  UIADD3 UR12, UPT, UPT, UR10, UR4, URZ ;  /* 0x000000040a0c7290 */ /* 0x000fe2000fffe0ff */
[----:B------:R-:W-:Y:S01]  /*6880*/  LOP3.LUT R5, R5, 0xffffff7f, RZ, 0xc0, !PT ;  /* 0xffffff7f05057812 */ /* 0x000fe200078ec0ff */
[C---:B------:R-:W-:Y:S01]  /*6890*/  IMAD R17, R32.reuse, 0x2, R16 ;  /* 0x0000000220117824 */ /* 0x040fe200078e0210 */
[----:B------:R-:W-:Y:S01]  /*68a0*/  UIADD3 UR13, UPT, UPT, UR11, 0x30000, URZ ;  /* 0x000300000b0d7890 */ /* 0x000fe2000fffe0ff */
[----:B------:R2:W-:Y:S01]  /*68b0*/  STL [R1+0x25c], R7 ;  /* 0x00025c0701007387 */ /* 0x0005e20000100800 */
[----:B------:R-:W3:Y:S01]  /*68c0*/  LDCU.64 UR40, c[0x0][0x358] ;  /* 0x00006b00ff2877ac */ /* 0x000ee20008000a00 */
[----:B------:R-:W-:-:S03]  /*68d0*/  IMAD R18, R32, 0x2, R17 ;  /* 0x0000000220127824 */ /* 0x000fc600078e0211 */
[----:B------:R-:W-:Y:S01]  /*68e0*/  STTM.16dp32bit_t0_t15.x64 tmem[UR12], RZ ;  /* 0x000000ff000079ed */ /* 0x000fe20008b0000c */
[----:B------:R-:W-:Y:S01]  /*68f0*/  STTM.16dp32bit_t16_t31.x64 tmem[UR12+0x40], RZ ;  /* 0x000040ff000079ed */ /* 0x000fe20008b2000c */
[C---:B------:R-:W-:Y:S01]  /*6900*/  IMAD R19, R32.reuse, 0x2, R18 ;  /* 0x0000000220137824 */ /* 0x040fe200078e0212 */
[----:B------:R-:W4:Y:S01]  /*6910*/  FENCE.VIEW.ASYNC.T ;  /* 0x00000000000073c6 */ /* 0x000f220000000200 */
[----:B------:R-:W-:Y:S02]  /*6920*/  @P5 LOP3.LUT R5, R5, 0x80, RZ, 0xfc, !PT ;  /* 0x0000008005055812 */ /* 0x000fe400078efcff */
[----:B------:R-:W-:-:S04]  /*6930*/  IMAD R20, R32, 0x2, R19 ;  /* 0x0000000220147824 */ /* 0x000fc800078e0213 */
[----:B------:R-:W-:-:S04]  /*6940*/  IMAD R21, R32, 0x2, R20 ;  /* 0x0000000220157824 */ /* 0x000fc800078e0214 */
[----:B------:R-:W-:Y:S01]  /*6950*/  IMAD R34, R32, 0x2, R21 ;  /* 0x0000000220227824 */ /* 0x000fe200078e0215 */
[----:B----4-:R-:W-:Y:S04]  /*6960*/  BAR.SYNC.DEFER_BLOCKING 0x0 ;  /* 0x0000000000007b1d */ /* 0x010fe80000010000 */
[----:B------:R-:W-:-:S04]  /*6970*/  LEA R56, P4, R34, R50, 0x2 ;  /* 0x0000003222387211 */ /* 0x000fc800078810ff */
[----:B------:R-:W-:Y:S01]  /*6980*/  LEA.HI.X.SX32 R57, R34, R4, 0x2, P4 ;  /* 0x0000000422397211 */ /* 0x000fe200020f16ff */
[----:B------:R-:W-:-:S05]  /*6990*/  IMAD R34, R32, 0x2, R34 ;  /* 0x0000000220227824 */ /* 0x000fca00078e0222 */
        /* <DEDUP_REMOVED lines=55> */
[----:B------:R-:W-:Y:S02]  /*6d10*/  LEA.HI.X.SX32 R229, R34, R4, 0x2, P4 ;  /* 0x0000000422e57211 */ /* 0x000fe400020f16ff */
        /* <DEDUP_REMOVED lines=16> */
[----:B-1----:R-:W-:-:S04]  /*6e20*/  LEA R40, P4, R18, R50, 0x2 ;  /* 0x0000003212287211 */ /* 0x002fc800078810ff */
[----:B------:R-:W-:Y:S02]  /*6e30*/  LEA.HI.X.SX32 R41, R18, R4, 0x2, P4 ;  /* 0x0000000412297211 */ /* 0x000fe400020f16ff */
[----:B------:R-:W-:-:S04]  /*6e40*/  LEA R42, P4, R19, R50, 0x2 ;  /* 0x00000032132a7211 */ /* 0x000fc800078810ff */
[----:B------:R-:W-:Y:S02]  /*6e50*/  LEA.HI.X.SX32 R43, R19, R4, 0x2, P4 ;  /* 0x00000004132b7211 */ /* 0x000fe400020f16ff */
[----:B------:R-:W-:-:S04]  /*6e60*/  LEA R48, P4, R20, R50, 0x2 ;  /* 0x0000003214307211 */ /* 0x000fc800078810ff */
[----:B------:R-:W-:Y:S02]  /*6e70*/  LEA.HI.X.SX32 R49, R20, R4, 0x2, P4 ;  /* 0x0000000414317211 */ /* 0x000fe400020f16ff */
[----:B------:R-:W-:-:S04]  /*6e80*/  LEA R50, P4, R21, R50, 0x2 ;  /* 0x0000003215327211 */ /* 0x000fc800078810ff */
[----:B------:R-:W-:Y:S02]  /*6e90*/  LEA.HI.X.SX32 R51, R21, R4, 0x2, P4 ;  /* 0x0000000415337211 */ /* 0x000fe400020f16ff */
[----:B------:R-:W1:Y:S02]  /*6ea0*/  S2R R4, SR_TID.X ;  /* 0x0000000000047919 */ /* 0x000e640000002100 */
[C---:B-1----:R-:W-:Y:S02]  /*6eb0*/  LOP3.LUT P5, RZ, R4.reuse, 0x7f, RZ, 0xc0, !PT ;  /* 0x0000007f04ff7812 */ /* 0x042fe400078ac0ff */
[----:B------:R-:W-:-:S05]  /*6ec0*/  LOP3.LUT R4, R4, 0x3f, RZ, 0xc0, !PT ;  /* 0x0000003f04047812 */ /* 0x000fca00078ec0ff */
[----:B------:R-:W-:-:S04]  /*6ed0*/  IMAD R4, R4, 0x80, R8 ;  /* 0x0000008004047824 */ /* 0x000fc800078e0208 */
[C---:B--2---:R-:W-:Y:S01]  /*6ee0*/  VIADD R7, R4.reuse, UR11 ;  /* 0x0000000b04077c36 */ /* 0x044fe20008000000 */
[----:B------:R-:W-:Y:S01]  /*6ef0*/  LOP3.LUT R8, R4, 0x10, RZ, 0x3c, !PT ;  /* 0x0000001004087812 */ /* 0x000fe200078e3cff */
[----:B------:R-:W-:Y:S01]  /*6f00*/  VOTEU.ALL UP1, P5 ;  /* 0x0000000000ff7886 */ /* 0x000fe20002820000 */
[----:B------:R-:W-:-:S03]  /*6f10*/  VOTEU.ALL UP2, P5 ;  /* 0x0000000000ff7886 */ /* 0x000fc60002840000 */
[----:B------:R-:W-:Y:S01]  /*6f20*/  VIADD R8, R8, UR11 ;  /* 0x0000000b08087c36 */ /* 0x000fe20008000000 */
[----:B------:R-:W-:-:S04]  /*6f30*/  @!UP1 UIADD3 UR8, UPT, UPT, -UR5, 0x100000, URZ ;  /* 0x0010000005089890 */ /* 0x000fc8000fffe1ff */
[----:B------:R-:W-:Y:S02]  /*6f40*/  @!UP1 USHF.L.U32 UR9, UR8, 0xb, URZ ;  /* 0x0000000b08099899 */ /* 0x000fe400080006ff */
[----:B------:R-:W-:Y:S02]  /*6f50*/  @!UP1 USHF.L.U32 UR8, UR8, 0x1, URZ ;  /* 0x0000000108089899 */ /* 0x000fe400080006ff */
[----:B------:R-:W-:-:S04]  /*6f60*/  @!UP1 UIADD3 UR4, UPT, UPT, -UR5, 0x100000, URZ ;  /* 0x0010000005049890 */ /* 0x000fc8000fffe1ff */
[----:B------:R-:W-:Y:S02]  /*6f70*/  @!UP1 USHF.L.U32 UR5, UR4, 0xb, URZ ;  /* 0x0000000b04059899 */ /* 0x000fe400080006ff */
[----:B------:R-:W-:Y:S01]  /*6f80*/  @!UP1 USHF.L.U32 UR4, UR4, 0x1, URZ ;  /* 0x0000000104049899 */ /* 0x000fe200080006ff */
[----:B------:R-:W-:Y:S01]  /*6f90*/  VOTEU.ALL UP1, P5 ;  /* 0x0000000000ff7886 */ /* 0x000fe20002820000 */
[----:B------:R-:W1:Y:S04]  /*6fa0*/  FENCE.VIEW.ASYNC.S ;  /* 0x00000000000073c6 */ /* 0x000e680000000000 */
[----:B-1----:R1:W2:Y:S02]  /*6fb0*/  @!UP1 SYNCS.EXCH.64 URZ, [UR13], UR8 ;  /* 0x000000080dff95b2 */ /* 0x0022a40008000100 */
[----:B--2---:R-:W-:Y:S06]  /*6fc0*/  BAR.SYNC.DEFER_BLOCKING 0x0 ;  /* 0x0000000000007b1d */ /* 0x004fec0000010000 */
[----:B------:R1:W3:Y:S02]  /*6fd0*/  @!UP2 SYNCS.EXCH.64 URZ, [UR11+0x30008], UR4 ;  /* 0x030008040bffa5b2 */ /* 0x0002e40008000100 */
[----:B------:R-:W-:Y:S01]  /*6fe0*/  @!PT LDS RZ, [RZ] ;  /* 0x00000000fffff984 */ /* 0x000fe20000000800 */
[----:B------:R-:W-:Y:S01]  /*6ff0*/  @!PT LDS RZ, [RZ] ;  /* 0x00000000fffff984 */ /* 0x000fe20000000800 */
[----:B------:R-:W-:Y:S01]  /*7000*/  @!PT LDS RZ, [RZ] ;  /* 0x00000000fffff984 */ /* 0x000fe20000000800 */
[----:B---3--:R2:W-:Y:S04]  /*7010*/  LDGSTS.E [R7+0x20000], desc[UR40][R192.64], P1 ;  /* 0x20000000c0077fae */ /* 0x0085e800089a1028 */
[----:B------:R3:W-:Y:S01]  /*7020*/  LDGSTS.E [R7+0x20008], desc[UR40][R222.64], P0 ;  /* 0x20008000de077fae */ /* 0x0007e200081a1028 */
[----:B------:R-:W-:-:S03]  /*7030*/  ISETP.NE.U32.AND P0, PT, R251, RZ, PT ;  /* 0x000000fffb00720c */ /* 0x000fc60003f05070 */
[----:B------:R4:W-:Y:S01]  /*7040*/  LDGSTS.E [R7+0x22000], desc[UR40][R220.64], P2 ;  /* 0x22000000dc077fae */ /* 0x0009e200091a1028 */
[----:B------:R-:W-:-:S03]  /*7050*/  ISETP.NE.U32.AND P1, PT, R252, RZ, PT ;  /* 0x000000fffc00720c */ /* 0x000fc60003f25070 */
[----:B------:R5:W-:Y:S04]  /*7060*/  LDGSTS.E [R7+0x22008], desc[UR40][R218.64], P3 ;  /* 0x22008000da077fae */ /* 0x000be800099a1028 */
[----:B------:R-:W2:Y:S04]  /*7070*/  LDL.LU R251, [R1+0x1c] ;  /* 0x00001c0001fb7983 */ /* 0x000ea80000300800 */
[----:B------:R1:W-:Y:S01]  /*7080*/  LDGSTS.E [R8+0x20000], desc[UR40][R216.64], P0 ;  /* 0x20000000d8087fae */ /* 0x0003e200081a1028 */
[----:B------:R-:W-:-:S03]  /*7090*/  ISETP.NE.U32.AND P0, PT, R249, RZ, PT ;  /* 0x000000fff900720c */ /* 0x000fc60003f05070 */
[----:B------:R-:W2:Y:S01]  /*70a0*/  LDL.LU R252, [R1+0x18] ;  /* 0x0000180001fc7983 */ /* 0x000ea20000300800 */
[----:B------:R-:W-:Y:S02]  /*70b0*/  ISETP.NE.U32.AND P4, PT, R224, RZ, PT ;  /* 0x000000ffe000720c */ /* 0x000fe40003f85070 */
[----:B------:R-:W-:Y:S01]  /*70c0*/  ISETP.NE.U32.AND P5, PT, R250, RZ, PT ;  /* 0x000000fffa00720c */ /* 0x000fe20003fa5070 */
[----:B------:R-:W2:Y:S01]  /*70d0*/  LDL.LU R249, [R1+0x10] ;  /* 0x0000100001f97983 */ /* 0x000ea20000300800 */
[----:B------:R-:W-:-:S03]  /*70e0*/  LOP3.LUT R250, R4, 0x20, RZ, 0x3c, !PT ;  /* 0x0000002004fa7812 */ /* 0x000fc600078e3cff */
[----:B------:R1:W-:Y:S01]  /*70f0*/  LDGSTS.E [R8+0x20008], desc[UR40][R214.64], P1 ;  /* 0x20008000d6087fae */ /* 0x0003e200089a1028 */
[----:B------:R-:W-:Y:S01]  /*7100*/  ISETP.NE.U32.AND P1, PT, R248, RZ, PT ;  /* 0x000000fff800720c */ /* 0x000fe20003f25070 */
[----:B------:R-:W-:-:S04]  /*7110*/  VIADD R224, R250, UR11 ;  /* 0x0000000bfae07c36 */ /* 0x000fc80008000000 */
[----:B------:R1:W-:Y:S01]  /*7120*/  LDGSTS.E [R8+0x22000], desc[UR40][R212.64], P4 ;  /* 0x22000000d4087fae */ /* 0x0003e2000a1a1028 */
[----:B------:R-:W-:-:S03]  /*7130*/  ISETP.NE.U32.AND P4, PT, R247, RZ, PT ;  /* 0x000000fff700720c */ /* 0x000fc60003f85070 */
[----:B------:R1:W-:Y:S01]  /*7140*/  LDGSTS.E [R8+0x22008], desc[UR40][R210.64], P5 ;  /* 0x22008000d2087fae */ /* 0x0003e2000a9a1028 */
[----:B------:R-:W-:-:S03]  /*7150*/  ISETP.NE.U32.AND P5, PT, R22, RZ, PT ;  /* 0x000000ff1600720c */ /* 0x000fc60003fa5070 */
[----:B------:R1:W-:Y:S01]  /*7160*/  LDGSTS.E [R224+0x20000], desc[UR40][R208.64], P0 ;  /* 0x20000000d0e07fae */ /* 0x0003e200081a1028 */
[----:B------:R-:W-:-:S03]  /*7170*/  ISETP.NE.U32.AND P0, PT, R246, RZ, PT ;  /* 0x000000fff600720c */ /* 0x000fc60003f05070 */
[----:B------:R1:W-:Y:S01]  /*7180*/  LDGSTS.E [R224+0x20008], desc[UR40][R206.64], P1 ;  /* 0x20008000cee07fae */ /* 0x0003e200089a1028 */
[----:B------:R-:W-:Y:S02]  /*7190*/  ISETP.NE.U32.AND P1, PT, R245, RZ, PT ;  /* 0x000000fff500720c */ /* 0x000fe40003f25070 */
[----:B------:R-:W-:Y:S01]  /*71a0*/  LOP3.LUT R247, R4, 0x30, RZ, 0x3c, !PT ;  /* 0x0000003004f77812 */ /* 0x000fe200078e3cff */
[----:B------:R1:W-:Y:S01]  /*71b0*/  LDGSTS.E [R224+0x22000], desc[UR40][R204.64], P4 ;  /* 0x22000000cce07fae */ /* 0x0003e2000a1a1028 */
[----:B------:R-:W-:-:S03]  /*71c0*/  ISETP.NE.U32.AND P4, PT, R244, RZ, PT ;  /* 0x000000fff400720c */ /* 0x000fc60003f85070 */
[----:B------:R1:W-:Y:S01]  /*71d0*/  LDGSTS.E [R224+0x22008], desc[UR40][R202.64], P5 ;  /* 0x22008000cae07fae */ /* 0x0003e2000a9a1028 */
[----:B------:R-:W-:Y:S01]  /*71e0*/  ISETP.NE.U32.AND P5, PT, R23, RZ, PT ;  /* 0x000000ff1700720c */ /* 0x000fe20003fa5070 */
[----:B------:R-:W-:Y:S01]  /*71f0*/  VIADD R22, R247, UR11 ;  /* 0x0000000bf7167c36 */ /* 0x000fe20008000000 */
[----:B------:R-:W-:Y:S01]  /*7200*/  LOP3.LUT R244, R4, 0x40, RZ, 0x3c, !PT ;  /* 0x0000004004f47812 */ /* 0x000fe200078e3cff */
[----:B------:R-:W2:Y:S04]  /*7210*/  LDL.LU R246, [R1+0x2c] ;  /* 0x00002c0001f67983 */ /* 0x000ea80000300800 */
[----:B------:R1:W-:Y:S01]  /*7220*/  LDGSTS.E [R22+0x20000], desc[UR40][R200.64], P0 ;  /* 0x20000000c8167fae */ /* 0x0003e200081a1028 */
[----:B------:R-:W-:-:S03]  /*7230*/  ISETP.NE.U32.AND P0, PT, R24, RZ, PT ;  /* 0x000000ff1800720c */ /* 0x000fc60003f05070 */
[----:B------:R1:W-:Y:S01]  /*7240*/  LDGSTS.E [R22+0x20008], desc[UR40][R34.64], P1 ;  /* 0x2000800022167fae */ /* 0x0003e200089a1028 */
[----:B------:R-:W-:-:S03]  /*7250*/  ISETP.NE.U32.AND P1, PT, R241, RZ, PT ;  /* 0x000000fff100720c */ /* 0x000fc60003f25070 */
        /* <DEDUP_REMOVED lines=37> */
[----:B------:R-:W-:Y:S02]  /*74b0*/  VIADD R26, R235, UR11 ;  /* 0x0000000beb1a7c36 */ /* 0x000fe40008000000 */
[----:B------:R-:W-:Y:S01]  /*74c0*/  VIADD R27, R3, UR11 ;  /* 0x0000000b031b7c36 */ /* 0x000fe20008000000 */
[----:B------:R-:W-:Y:S01]  /*74d0*/  LOP3.LUT R5, R5, 0xffffffef, RZ, 0xc0, !PT ;  /* 0xffffffef05057812 */ /* 0x000fe200078ec0ff */
[----:B------:R-:W4:Y:S04]  /*74e0*/  LDL.LU R248, [R1+0x30] ;  /* 0x0000300001f87983 */ /* 0x000f280000300800 */
[----:B------:R1:W-:Y:S04]  /*74f0*/  LDGSTS.E [R26+0x20000], desc[UR40][R64.64], P0 ;  /* 0x20000000401a7fae */ /* 0x0003e800081a1028 */
[----:B------:R1:W-:Y:S01]  /*7500*/  LDGSTS.E [R26+0x20008], desc[UR40][R66.64], P1 ;  /* 0x20008000421a7fae */ /* 0x0003e200089a1028 */
[----:B------:R-:W-:-:S03]  /*7510*/  ISETP.NE.U32.AND P1, PT, R234, RZ, PT ;  /* 0x000000ffea00720c */ /* 0x000fc60003f25070 */
[----:B------:R1:W-:Y:S04]  /*7520*/  LDGSTS.E [R26+0x22000], desc[UR40][R190.64], P4 ;  /* 0x22000000be1a7fae */ /* 0x0003e8000a1a1028 */
[----:B------:R1:W-:Y:S04]  /*7530*/  LDGSTS.E [R26+0x22008], desc[UR40][R228.64], P5 ;  /* 0x22008000e41a7fae */ /* 0x0003e8000a9a1028 */
[----:B------:R-:W0:Y:S04]  /*7540*/  LDGDEPBAR ;  /* 0x00000000000079af */ /* 0x000e280000000000 */
[----:B------:R1:W-:Y:S04]  /*7550*/  LDGSTS.E [R27], desc[UR40][R68.64], P6 ;  /* 0x00000000441b7fae */ /* 0x0003e8000b1a1028 */
[----:B------:R1:W-:Y:S04]  /*7560*/  LDGSTS.E [R27+0x400], desc[UR40][R76.64], P6 ;  /* 0x004000004c1b7fae */ /* 0x0003e8000b1a1028 */
[----:B------:R1:W-:Y:S01]  /*7570*/  LDGSTS.E [R27+0x800], desc[UR40][R84.64], P6 ;  /* 0x00800000541b7fae */ /* 0x0003e2000b1a1028 */
[----:B------:R-:W-:-:S03]  /*7580*/  LOP3.LUT R237, R3, 0x20, RZ, 0x3c, !PT ;  /* 0x0000002003ed7812 */ /* 0x000fc600078e3cff */
[----:B------:R1:W-:Y:S04]  /*7590*/  LDGSTS.E [R27+0xc00], desc[UR40][R92.64], P6 ;  /* 0x00c000005c1b7fae */ /* 0x0003e8000b1a1028 */
[----:B------:R1:W-:Y:S04]  /*75a0*/  LDGSTS.E [R27+0x1000], desc[UR40][R100.64], P6 ;  /* 0x01000000641b7fae */ /* 0x0003e8000b1a1028 */
[----:B------:R1:W-:Y:S01]  /*75b0*/  LDGSTS.E [R27+0x1400], desc[UR40][R108.64], P6 ;  /* 0x014000006c1b7fae */ /* 0x0003e2000b1a1028 */
[----:B------:R-:W-:-:S03]  /*75c0*/  @P1 LOP3.LUT R5, R5, 0x10, RZ, 0xfc, !PT ;  /* 0x0000001005051812 */ /* 0x000fc600078efcff */
[----:B------:R1:W-:Y:S01]  /*75d0*/  LDGSTS.E [R27+0x1800], desc[UR40][R116.64], P6 ;  /* 0x01800000741b7fae */ /* 0x0003e2000b1a1028 */
[----:B------:R-:W-:-:S03]  /*75e0*/  ISETP.NE.U32.AND P1, PT, R28, RZ, PT ;  /* 0x000000ff1c00720c */ /* 0x000fc60003f25070 */
[----:B------:R1:W-:Y:S01]  /*75f0*/  LDGSTS.E [R27+0x1c00], desc[UR40][R124.64], P6 ;  /* 0x01c000007c1b7fae */ /* 0x0003e2000b1a1028 */
[----:B------:R-:W-:-:S03]  /*7600*/  VIADD R28, R237, UR11 ;  /* 0x0000000bed1c7c36 */ /* 0x000fc60008000000 */
[----:B------:R1:W-:Y:S04]  /*7610*/  LDGSTS.E [R27+0x2000], desc[UR40][R132.64], P6 ;  /* 0x02000000841b7fae */ /* 0x0003e8000b1a1028 */
        /* <DEDUP_REMOVED lines=9> */
[----:B------:R1:W-:Y:S01]  /*76b0*/  LDGSTS.E [R28+0x900], desc[UR40][R86.64], P6 ;  /* 0x00900000561c7fae */ /* 0x0003e2000b1a1028 */
[----:B------:R-:W-:-:S03]  /*76c0*/  LOP3.LUT R236, R3, 0x40, RZ, 0x3c, !PT ;  /* 0x0000004003ec7812 */ /* 0x000fc600078e3cff */
[----:B------:R1:W-:Y:S04]  /*76d0*/  LDGSTS.E [R28+0xd00], desc[UR40][R94.64], P6 ;  /* 0x00d000005e1c7fae */ /* 0x0003e8000b1a1028 */
[----:B------:R1:W-:Y:S04]  /*76e0*/  LDGSTS.E [R28+0x1100], desc[UR40][R102.64], P6 ;  /* 0x01100000661c7fae */ /* 0x0003e8000b1a1028 */
[----:B------:R1:W-:Y:S04]  /*76f0*/  LDGSTS.E [R28+0x1500], desc[UR40][R110.64], P6 ;  /* 0x015000006e1c7fae */ /* 0x0003e8000b1a1028 */
        /* <DEDUP_REMOVED lines=47> */
[----:B------:R-:W0:Y:S01]  /*79f0*/  LDGDEPBAR ;  /* 0x00000000000079af */ /* 0x000e220000000000 */
[----:B------:R-:W-:Y:S01]  /*7a00*/  BAR.SYNC.DEFER_BLOCKING 0x0 ;  /* 0x0000000000007b1d */ /* 0x000fe20000010000 */
[----:B--2---:R-:W-:-:S02]  /*7a10*/  ISETP.NE.U32.AND P5, PT, R249, RZ, PT ;  /* 0x000000fff900720c */ /* 0x004fc40003fa5070 */
[----:B------:R-:W-:Y:S01]  /*7a20*/  ISETP.NE.U32.AND P0, PT, R10, RZ, PT ;  /* 0x000000ff0a00720c */ /* 0x000fe20003f05070 */
[----:B------:R-:W-:Y:S01]  /*7a30*/  IMAD.SHL.U32 R10, R32, 0x40, RZ ;  /* 0x00000040200a7824 */ /* 0x000fe200078e00ff */
[----:B------:R-:W-:-:S03]  /*7a40*/  LOP3.LUT R5, R5, 0xffffffdf, RZ, 0xc0, !PT ;  /* 0xffffffdf05057812 */ /* 0x000fc600078ec0ff */
[----:B------:R-:W-:Y:S01]  /*7a50*/  IMAD.WIDE R192, R10, 0x4, R192 ;  /* 0x000000040ac07825 */ /* 0x000fe200078e02c0 */
[----:B------:R-:W-:Y:S01]  /*7a60*/  @P1 LOP3.LUT R5, R5, 0x20, RZ, 0xfc, !PT ;  /* 0x0000002005051812 */ /* 0x000fe200078efcff */
[----:B------:R-:W2:Y:S01]  /*7a70*/  LDL.LU R249, [R1+0xc4] ;  /* 0x0000c40001f97983 */ /* 0x000ea20000300800 */
[----:B------:R-:W-:Y:S01]  /*7a80*/  ISETP.NE.U32.AND P1, PT, R6, RZ, PT ;  /* 0x000000ff0600720c */ /* 0x000fe20003f25070 */
[----:B---3--:R-:W-:Y:S02]  /*7a90*/  IMAD.WIDE R222, R10, 0x4, R222 ;  /* 0x000000040ade7825 */ /* 0x008fe400078e02de */
[----:B------:R-:W-:Y:S01]  /*7aa0*/  @!PT LDS RZ, [RZ] ;  /* 0x00000000fffff984 */ /* 0x000fe20000000800 */
[----:B------:R-:W-:Y:S01]  /*7ab0*/  @!PT LDS RZ, [RZ] ;  /* 0x00000000fffff984 */ /* 0x000fe20000000800 */
[----:B------:R-:W-:Y:S01]  /*7ac0*/  @!PT LDS RZ, [RZ] ;  /* 0x00000000fffff984 */ /* 0x000fe20000000800 */
[----:B------:R3:W-:Y:S01]  /*7ad0*/  LDGSTS.E [R7+0x24000], desc[UR40][R192.64], P5 ;  /* 0x24000000c0077fae */ /* 0x0007e2000a9a1028 */
[----:B------:R-:W-:-:S03]  /*7ae0*/  ISETP.NE.U32.AND P5, PT, R252, RZ, PT ;  /* 0x000000fffc00720c */ /* 0x000fc60003fa5070 */
[----:B------:R-:W3:Y:S06]  /*7af0*/  LDL.LU R252, [R1+0xc8] ;  /* 0x0000c80001fc7983 */ /* 0x000eec0000300800 */
[----:B------:R1:W-:Y:S01]  /*7b00*/  LDGSTS.E [R7+0x24008], desc[UR40][R222.64], P1 ;  /* 0x24008000de077fae */ /* 0x0003e200089a1028 */
[----:B------:R-:W-:-:S03]  /*7b10*/  ISETP.NE.U32.AND P1, PT, R251, RZ, PT ;  /* 0x000000fffb00720c */ /* 0x000fc60003f25070 */
[----:B------:R-:W3:Y:S04]  /*7b20*/  LDL.LU R243, [R1+0xcc] ;  /* 0x0000cc0001f37983 */ /* 0x000ee80000300800 */
[----:B------:R-:W3:Y:S01]  /*7b30*/  LDL.LU R251, [R1+0xd0] ;  /* 0x0000d00001fb7983 */ /* 0x000ee20000300800 */
[----:B----4-:R-:W-:-:S05]  /*7b40*/  IMAD.WIDE R220, R10, 0x4, R220 ;  /* 0x000000040adc7825 */ /* 0x010fca00078e02dc */
[----:B------:R4:W-:Y:S01]  /*7b50*/  LDGSTS.E [R7+0x26000], desc[UR40][R220.64], P5 ;  /* 0x26000000dc077fae */ /* 0x0009e2000a9a1028 */
[----:B------:R-:W-:Y:S01]  /*7b60*/  ISETP.NE.U32.AND P5, PT, R239, RZ, PT ;  /* 0x000000ffef00720c */ /* 0x000fe20003fa5070 */
[----:B-----5:R-:W-:-:S04]  /*7b70*/  IMAD.WIDE R218, R10, 0x4, R218 ;  /* 0x000000040ada7825 */ /* 0x020fc800078e02da */
[----:B-1----:R-:W-:Y:S01]  /*7b80*/  IMAD.WIDE R216, R10, 0x4, R216 ;  /* 0x000000040ad87825 */ /* 0x002fe200078e02d8 */
[----:B------:R1:W-:Y:S01]  /*7b90*/  LDGSTS.E [R7+0x26008], desc[UR40][R218.64], P1 ;  /* 0x26008000da077fae */ /* 0x0003e200089a1028 */
[----:B------:R-:W-:-:S03]  /*7ba0*/  ISETP.NE.U32.AND P1, PT, R242, RZ, PT ;  /* 0x000000fff200720c */ /* 0x000fc60003f25070 */
[----:B------:R-:W5:Y:S04]  /*7bb0*/  LDL.LU R242, [R1+0xd4] ;  /* 0x0000d40001f27983 */ /* 0x000f680000300800 */
[----:B------:R1:W-:Y:S01]  /*7bc0*/  LDGSTS.E [R8+0x24000], desc[UR40][R216.64], P5 ;  /* 0x24000000d8087fae */ /* 0x0003e2000a9a1028 */
[----:B------:R-:W-:-:S03]  /*7bd0*/  ISETP.NE.U32.AND P5, PT, R245, RZ, PT ;  /* 0x000000fff500720c */ /* 0x000fc60003fa5070 */
[----:B------:R-:W4:Y:S01]  /*7be0*/  LDL.LU R245, [R1+0xd8] ;  /* 0x0000d80001f57983 */ /* 0x000f220000300800 */
[----:B------:R-:W-:-:S04]  /*7bf0*/  IMAD.WIDE R214, R10, 0x4, R214 ;  /* 0x000000040ad67825 */ /* 0x000fc800078e02d6 */
[----:B------:R-:W-:Y:S01]  /*7c00*/  IMAD.WIDE R212, R10, 0x4, R212 ;  /* 0x000000040ad47825 */ /* 0x000fe200078e02d4 */
[----:B------:R1:W-:Y:S01]  /*7c10*/  LDGSTS.E [R8+0x24008], desc[UR40][R214.64], P1 ;  /* 0x24008000d6087fae */ /* 0x0003e200089a1028 */
[----:B------:R-:W-:-:S03]  /*7c20*/  ISETP.NE.U32.AND P1, PT, R246, RZ, PT ;  /* 0x000000fff600720c */ /* 0x000fc60003f25070 */
[----:B------:R1:W-:Y:S01]  /*7c30*/  LDGSTS.E [R8+0x26000], desc[UR40][R212.64], P5 ;  /* 0x26000000d4087fae */ /* 0x0003e2000a9a1028 */
[----:B------:R-:W-:-:S03]  /*7c40*/  ISETP.NE.U32.AND P5, PT, R248, RZ, PT ;  /* 0x000000fff800720c */ /* 0x000fc60003fa5070 */
[----:B------:R-:W4:Y:S04]  /*7c50*/  LDL.LU R246, [R1+0xdc] ;  /* 0x0000dc0001f67983 */ /* 0x000f280000300800 */
[----:B------:R-:W4:Y:S01]  /*7c60*/  LDL.LU R248, [R1+0xe0] ;  /* 0x0000e00001f87983 */ /* 0x000f220000300800 */
[----:B------:R-:W-:-:S04]  /*7c70*/  IMAD.WIDE R210, R10, 0x4, R210 ;  /* 0x000000040ad27825 */ /* 0x000fc800078e02d2 */
[C---:B------:R-:W-:Y:S01]  /*7c80*/  IMAD.WIDE R208, R10.reuse, 0x4, R208 ;  /* 0x000000040ad07825 */ /* 0x040fe200078e02d0 */
[----:B------:R1:W-:Y:S04]  /*7c90*/  LDGSTS.E [R8+0x26008], desc[UR40][R210.64], P1 ;  /* 0x26008000d2087fae */ /* 0x0003e800089a1028 */
[----:B------:R1:W-:Y:S01]  /*7ca0*/  LDGSTS.E [R224+0x24000], desc[UR40][R208.64], P5 ;  /* 0x24000000d0e07fae */ /* 0x0003e2000a9a1028 */
[----:B------:R-:W-:-:S04]  /*7cb0*/  IMAD.WIDE R206, R10, 0x4, R206 ;  /* 0x000000040ace7825 */ /* 0x000fc800078e02ce */
[----:B------:R-:W-:Y:S01]  /*7cc0*/  IMAD.WIDE R204, R10, 0x4, R204 ;  /* 0x000000040acc7825 */ /* 0x000fe200078e02cc */
[----:B--2---:R-:W-:Y:S02]  /*7cd0*/  ISETP.NE.U32.AND P1, PT, R249, RZ, PT ;  /* 0x000000fff900720c */ /* 0x004fe40003f25070 */
[----:B------:R-:W2:Y:S11]  /*7ce0*/  LDL.LU R249, [R1+0xe4] ;  /* 0x0000e40001f97983 */ /* 0x000eb60000300800 */
[----:B------:R1:W-:Y:S01]  /*7cf0*/  LDGSTS.E [R224+0x24008], desc[UR40][R206.64], P1 ;  /* 0x24008000cee07fae */ /* 0x0003e200089a1028 */
[----:B---3--:R-:W-:-:S03]  /*7d00*/  ISETP.NE.U32.AND P5, PT, R252, RZ, PT ;  /* 0x000000fffc00720c */ /* 0x008fc60003fa5070 */
[----:B------:R-:W3:Y:S04]  /*7d10*/  LDL.LU R252, [R1+0xe8] ;  /* 0x0000e80001fc7983 */ /* 0x000ee80000300800 */
[----:B------:R-:W3:Y:S06]  /*7d20*/  LDL.LU R31, [R1+0xec] ;  /* 0x0000ec00011f7983 */ /* 0x000eec0000300800 */
[----:B------:R1:W-:Y:S01]  /*7d30*/  LDGSTS.E [R224+0x26000], desc[UR40][R204.64], P5 ;  /* 0x26000000cce07fae */ /* 0x0003e2000a9a1028 */
[----:B------:R-:W-:-:S03]  /*7d40*/  ISETP.NE.U32.AND P5, PT, R251, RZ, PT ;  /* 0x000000fffb00720c */ /* 0x000fc60003fa5070 */
[----:B------:R-:W3:Y:S04]  /*7d50*/  LDL.LU R251, [R1+0xf0] ;  /* 0x0000f00001fb7983 */ /* 0x000ee80000300800 */
[----:B------:R-:W3:Y:S01]  /*7d60*/  LDL.LU R240, [R1+0xf4] ;  /* 0x0000f40001f07983 */ /* 0x000ee20000300800 */
[----:B------:R-:W-:-:S03]  /*7d70*/  ISETP.NE.U32.AND P1, PT, R243, RZ, PT ;  /* 0x000000fff300720c */ /* 0x000fc60003f25070 */
[----:B------:R-:W3:Y:S04]  /*7d80*/  LDL.LU R239, [R1+0xf8] ;  /* 0x0000f80001ef7983 */ /* 0x000ee80000300800 */
[----:B------:R-:W3:Y:S01]  /*7d90*/  LDL.LU R243, [R1+0x100] ;  /* 0x0001000001f37983 */ /* 0x000ee20000300800 */
[----:B------:R-:W-:-:S04]  /*7da0*/  IMAD.WIDE R202, R10, 0x4, R202 ;  /* 0x000000040aca7825 */ /* 0x000fc800078e02ca */
[----:B------:R-:W-:Y:S01]  /*7db0*/  IMAD.WIDE R200, R10, 0x4, R200 ;  /* 0x000000040ac87825 */ /* 0x000fe200078e02c8 */
[----:B------:R1:W-:Y:S01]  /*7dc0*/  LDGSTS.E [R224+0x26008], desc[UR40][R202.64], P1 ;  /* 0x26008000cae07fae */ /* 0x0003e200089a1028 */
[----:B-----5:R-:W-:-:S03]  /*7dd0*/  ISETP.NE.U32.AND P1, PT, R242, RZ, PT ;  /* 0x000000fff200720c */ /* 0x020fc60003f25070 */
[----:B------:R5:W-:Y:S01]  /*7de0*/  LDGSTS.E [R22+0x24000], desc[UR40][R200.64], P5 ;  /* 0x24000000c8167fae */ /* 0x000be2000a9a1028 */
[----:B----4-:R-:W-:-:S03]  /*7df0*/  ISETP.NE.U32.AND P5, PT, R245, RZ, PT ;  /* 0x000000fff500720c */ /* 0x010fc60003fa5070 */
[----:B------:R-:W4:Y:S04]  /*7e00*/  LDL.LU R242, [R1+0x10c] ;  /* 0x00010c0001f27983 */ /* 0x000f280000300800 */
[----:B------:R-:W4:Y:S01]  /*7e10*/  LDL.LU R245, [R1+0x110] ;  /* 0x0001100001f57983 */ /* 0x000f220000300800 */
[----:B------:R-:W-:-:S04]  /*7e20*/  IMAD.WIDE R34, R10, 0x4, R34 ;  /* 0x000000040a227825 */ /* 0x000fc800078e0222 */
[----:B------:R-:W-:Y:S01]  /*7e30*/  IMAD.WIDE R36, R10, 0x4, R36 ;  /* 0x000000040a247825 */ /* 0x000fe200078e0224 */
[----:B------:R1:W-:Y:S01]  /*7e40*/  LDGSTS.E [R22+0x24008], desc[UR40][R34.64], P1 ;  /* 0x2400800022167fae */ /* 0x0003e200089a1028 */
[----:B------:R-:W-:-:S03]  /*7e50*/  ISETP.NE.U32.AND P1, PT, R246, RZ, PT ;  /* 0x000000fff600720c */ /* 0x000fc60003f25070 */
[----:B------:R1:W-:Y:S01]  /*7e60*/  LDGSTS.E [R22+0x26000], desc[UR40][R36.64], P5 ;  /* 0x2600000024167fae */ /* 0x0003e2000a9a1028 */
[----:B------:R-:W-:-:S03]  /*7e70*/  ISETP.NE.U32.AND P5, PT, R248, RZ, PT ;  /* 0x000000fff800720c */ /* 0x000fc60003fa5070 */
[----:B------:R-:W5:Y:S04]  /*7e80*/  LDL.LU R246, [R1+0x11c] ;  /* 0x00011c0001f67983 */ /* 0x000f680000300800 */
[----:B------:R-:W5:Y:S01]  /*7e90*/  LDL.LU R248, [R1+0x12c] ;  /* 0x00012c0001f87983 */ /* 0x000f620000300800 */
        /* <DEDUP_REMOVED lines=10> */
[----:B------:R-:W3:Y:S10]  /*7f40*/  LDL.LU R252, [R1+0x128] ;  /* 0x0001280001fc7983 */ /* 0x000ef40000300800 */
[----:B------:R1:W-:Y:S01]  /*7f50*/  LDGSTS.E [R23+0x26000], desc[UR40][R44.64], P5 ;  /* 0x260000002c177fae */ /* 0x0003e2000a9a1028 */
[----:B------:R-:W-:-:S03]  /*7f60*/  ISETP.NE.U32.AND P5, PT, R251, RZ, PT ;  /* 0x000000fffb00720c */ /* 0x000fc60003fa5070 */
[----:B------:R-:W3:Y:S01]  /*7f70*/  LDL.LU R251, [R1+0x144] ;  /* 0x0001440001fb7983 */ /* 0x000ee20000300800 */
[----:B------:R-:W-:Y:S01]  /*7f80*/  ISETP.NE.U32.AND P1, PT, R31, RZ, PT ;  /* 0x000000ff1f00720c */ /* 0x000fe20003f25070 */
[----:B------:R-:W-:-:S04]  /*7f90*/  IMAD.WIDE R46, R10, 0x4, R46 ;  /* 0x000000040a2e7825 */ /* 0x000fc800078e022e */
[----:B------:R-:W-:-:S08]  /*7fa0*/  IMAD.WIDE R48, R10, 0x4, R48 ;  /* 0x000000040a307825 */ /* 0x000fd000078e0230 */
[----:B------:R1:W-:Y:S01]  /*7fb0*/  LDGSTS.E [R23+0x26008], desc[UR40][R46.64], P1 ;  /* 0x260080002e177fae */ /* 0x0003e200089a1028 */
[----:B------:R-:W-:Y:S01]  /*7fc0*/  ISETP.NE.U32.AND P1, PT, R240, RZ, PT ;  /* 0x000000fff000720c */ /* 0x000fe20003f25070 */
[C---:B------:R-:W-:Y:S02]  /*7fd0*/  IMAD.WIDE R50, R10.reuse, 0x4, R50 ;  /* 0x000000040a327825 */ /* 0x040fe400078e0232 */
[----:B------:R1:W-:Y:S01]  /*7fe0*/  LDGSTS.E [R24+0x24000], desc[UR40][R48.64], P5 ;  /* 0x2400000030187fae */ /* 0x0003e2000a9a1028 */
[----:B------:R-:W-:Y:S01]  /*7ff0*/  ISETP.NE.U32.AND P5, PT, R239, RZ, PT ;  /* 0x000000ffef00720c */ /* 0x000fe20003fa5070 */
[----:B------:R-:W-:-:S08]  /*8000*/  IMAD.WIDE R52, R10, 0x4, R52 ;  /* 0x000000040a347825 */ /* 0x000fd000078e0234 */
[----:B------:R1:W-:Y:S01]  /*8010*/  LDGSTS.E [R24+0x24008], desc[UR40][R50.64], P1 ;  /* 0x2400800032187fae */ /* 0x0003e200089a1028 */
[----:B------:R-:W-:Y:S01]  /*8020*/  ISETP.NE.U32.AND P1, PT, R243, RZ, PT ;  /* 0x000000fff300720c */ /* 0x000fe20003f25070 */
[----:B------:R-:W-:Y:S02]  /*8030*/  IMAD.WIDE R54, R10, 0x4, R54 ;  /* 0x000000040a367825 */ /* 0x000fe400078e0236 */
[----:B------:R1:W-:Y:S01]  /*8040*/  LDGSTS.E [R24+0x26000], desc[UR40][R52.64], P5 ;  /* 0x2600000034187fae */ /* 0x0003e2000a9a1028 */
[----:B----4-:R-:W-:Y:S01]  /*8050*/  ISETP.NE.U32.AND P5, PT, R242, RZ, PT ;  /* 0x000000fff200720c */ /* 0x010fe20003fa5070 */
[C---:B------:R-:W-:Y:S02]  /*8060*/  IMAD.WIDE R56, R10.reuse, 0x4, R56 ;  /* 0x000000040a387825 */ /* 0x040fe400078e0238 */
[----:B------:R-:W4:Y:S06]  /*8070*/  LDL.LU R243, [R1+0x18c] ;  /* 0x00018c0001f37983 */ /* 0x000f2c0000300800 */
[----:B------:R1:W-:Y:S01]  /*8080*/  LDGSTS.E [R24+0x26008], desc[UR40][R54.64], P1 ;  /* 0x2600800036187fae */ /* 0x0003e200089a1028 */
[----:B------:R-:W-:Y:S01]  /*8090*/  ISETP.NE.U32.AND P1, PT, R245, RZ, PT ;  /* 0x000000fff500720c */ /* 0x000fe20003f25070 */
[----:B------:R-:W-:-:S02]  /*80a0*/  IMAD.WIDE R58, R10, 0x4, R58 ;  /* 0x000000040a3a7825 */ /* 0x000fc400078e023a */
[----:B------:R1:W-:Y:S01]  /*80b0*/  LDGSTS.E [R25+0x24000], desc[UR40][R56.64], P5 ;  /* 0x2400000038197fae */ /* 0x0003e2000a9a1028 */
[----:B-----5:R-:W-:Y:S01]  /*80c0*/  ISETP.NE.U32.AND P5, PT, R246, RZ, PT ;  /* 0x000000fff600720c */ /* 0x020fe20003fa5070 */
[----:B------:R-:W-:-:S08]  /*80d0*/  IMAD.WIDE R60, R10, 0x4, R60 ;  /* 0x000000040a3c7825 */ /* 0x000fd000078e023c */
[----:B------:R5:W-:Y:S01]  /*80e0*/  LDGSTS.E [R25+0x24008], desc[UR40][R58.64], P1 ;  /* 0x240080003a197fae */ /* 0x000be200089a1028 */
[----:B------:R-:W-:Y:S01]  /*80f0*/  ISETP.NE.U32.AND P1, PT, R248, RZ, PT ;  /* 0x000000fff800720c */ /* 0x000fe20003f25070 */
[C---:B------:R-:W-:Y:S02]  /*8100*/  IMAD.WIDE R62, R10.reuse, 0x4, R62 ;  /* 0x000000040a3e7825 */ /* 0x040fe400078e023e */
[----:B------:R1:W-:Y:S02]  /*8110*/  LDGSTS.E [R25+0x26000], desc[UR40][R60.64], P5 ;  /* 0x260000003c197fae */ /* 0x0003e4000a9a1028 */
[----:B------:R-:W-:-:S08]  /*8120*/  IMAD.WIDE R64, R10, 0x4, R64 ;  /* 0x000000040a407825 */ /* 0x000fd000078e0240 */
[----:B------:R1:W-:Y:S01]  /*8130*/  LDGSTS.E [R25+0x26008], desc[UR40][R62.64], P1 ;  /* 0x260080003e197fae */ /* 0x0003e200089a1028 */
[----:B------:R-:W-:Y:S01]  /*8140*/  IMAD.WIDE R66, R10, 0x4, R66 ;  /* 0x000000040a427825 */ /* 0x000fe200078e0242 */
[----:B--2---:R-:W-:-:S13]  /*8150*/  ISETP.NE.U32.AND P5, PT, R249, RZ, PT ;  /* 0x000000fff900720c */ /* 0x004fda0003fa5070 */
[----:B------:R2:W-:Y:S01]  /*8160*/  LDGSTS.E [R26+0x24000], desc[UR40][R64.64], P5 ;  /* 0x24000000401a7fae */ /* 0x0005e2000a9a1028 */
[----:B---3--:R-:W-:-:S13]  /*8170*/  ISETP.NE.U32.AND P1, PT, R252, RZ, PT ;  /* 0x000000fffc00720c */ /* 0x008fda0003f25070 */
[----:B------:R3:W-:Y:S01]  /*8180*/  LDGSTS.E [R26+0x24008], desc[UR40][R66.64], P1 ;  /* 0x24008000421a7fae */ /* 0x0007e200089a1028 */
[----:B------:R-:W-:-:S03]  /*8190*/  ISETP.NE.U32.AND P1, PT, R251, RZ, PT ;  /* 0x000000fffb00720c */ /* 0x000fc60003f25070 */
[----:B------:R-:W2:Y:S01]  /*81a0*/  LDL.LU R251, [R1+0x184] ;  /* 0x0001840001fb7983 */ /* 0x000ea20000300800 */
[----:B------:R-:W-:Y:S01]  /*81b0*/  LOP3.LUT P5, RZ, R5, 0x80, RZ, 0xc0, !PT ;  /* 0x0000008005ff7812 */ /* 0x000fe200078ac0ff */
[----:B------:R-:W-:Y:S01]  /*81c0*/  IMAD.WIDE R190, R10, 0x4, R190 ;  /* 0x000000040abe7825 */ /* 0x000fe200078e02be */
[----:B------:R-:W-:Y:S01]  /*81d0*/  ISETP.NE.U32.AND P6, PT, R12, RZ, PT ;  /* 0x000000ff0c00720c */ /* 0x000fe20003fc5070 */
[----:B------:R-:W3:Y:S02]  /*81e0*/  LDL.LU R242, [R1+0x188] ;  /* 0x0001880001f27983 */ /* 0x000ee40000300800 */
[----:B------:R-:W-:Y:S02]  /*81f0*/  IMAD.SHL.U32 R12, R33, 0x40, RZ ;  /* 0x00000040210c7824 */ /* 0x000fe400078e00ff */
[----:B------:R-:W-:Y:S01]  /*8200*/  IMAD.WIDE R228, R10, 0x4, R228 ;  /* 0x000000040ae47825 */ /* 0x000fe200078e02e4 */
[----:B------:R-:W3:Y:S05]  /*8210*/  LDL.LU R245, [R1+0x190] ;  /* 0x0001900001f57983 */ /* 0x000eea0000300800 */
[----:B------:R1:W-:Y:S01]  /*8220*/  LDGSTS.E [R26+0x26000], desc[UR40][R190.64], P5 ;  /* 0x26000000be1a7fae */ /* 0x0003e2000a9a1028 */
[----:B------:R-:W-:Y:S01]  /*8230*/  LOP3.LUT P5, RZ, R5, 0x40, RZ, 0xc0, !PT ;  /* 0x0000004005ff7812 */ /* 0x000fe200078ac0ff */
[----:B------:R-:W-:-:S02]  /*8240*/  IMAD.WIDE R68, R12, 0x4, R68 ;  /* 0x000000040c447825 */ /* 0x000fc400078e0244 */
[----:B------:R-:W-:Y:S02]  /*8250*/  LDGSTS.E [R26+0x26008], desc[UR40][R228.64], P1 ;  /* 0x26008000e41a7fae */ /* 0x000fe400089a1028 */
[C---:B------:R-:W-:Y:S02]  /*8260*/  IMAD.WIDE R76, R12.reuse, 0x4, R76 ;  /* 0x000000040c4c7825 */ /* 0x040fe400078e024c */
[----:B------:R-:W0:Y:S02]  /*8270*/  LDGDEPBAR ;  /* 0x00000000000079af */ /* 0x000e240000000000 */
[C---:B------:R-:W-:Y:S02]  /*8280*/  IMAD.WIDE R84, R12.reuse, 0x4, R84 ;  /* 0x000000040c547825 */ /* 0x040fe400078e0254 */
[----:B------:R-:W5:Y:S02]  /*8290*/  LDL.LU R246, [R1+0x194] ;  /* 0x0001940001f67983 */ /* 0x000f640000300800 */
[----:B------:R-:W-:-:S02]  /*82a0*/  IMAD.WIDE R92, R12, 0x4, R92 ;  /* 0x000000040c5c7825 */ /* 0x000fc400078e025c */
[----:B------:R1:W-:Y:S02]  /*82b0*/  LDGSTS.E [R27+0x8000], desc[UR40][R68.64], P5 ;  /* 0x08000000441b7fae */ /* 0x0003e4000a9a1028 */
[C---:B------:R-:W-:Y:S02]  /*82c0*/  IMAD.WIDE R100, R12.reuse, 0x4, R100 ;  /* 0x000000040c647825 */ /* 0x040fe400078e0264 */
[----:B------:R1:W-:Y:S02]  /*82d0*/  LDGSTS.E [R27+0x8400], desc[UR40][R76.64], P5 ;  /* 0x084000004c1b7fae */ /* 0x0003e4000a9a1028 */
[C---:B------:R-:W-:Y:S02]  /*82e0*/  IMAD.WIDE R108, R12.reuse, 0x4, R108 ;  /* 0x000000040c6c7825 */ /* 0x040fe400078e026c */
[----:B------:R1:W-:Y:S02]  /*82f0*/  LDGSTS.E [R27+0x8800], desc[UR40][R84.64], P5 ;  /* 0x08800000541b7fae */ /* 0x0003e4000a9a1028 */
        /* <DEDUP_REMOVED lines=15> */
[----:B------:R-:W-:Y:S02]  /*83f0*/  LDGSTS.E [R27+0xa800], desc[UR40][R148.64], P5 ;  /* 0x0a800000941b7fae */ /* 0x000fe4000a9a1028 */
[C---:B------:R-:W-:Y:S02]  /*8400*/  IMAD.WIDE R180, R12.reuse, 0x4, R180 ;  /* 0x000000040cb47825 */ /* 0x040fe400078e02b4 */
[----:B------:R-:W-:Y:S02]  /*8410*/  LDGSTS.E [R27+0xac00], desc[UR40][R156.64], P5 ;  /* 0x0ac000009c1b7fae */ /* 0x000fe4000a9a1028 */
[----:B------:R-:W-:-:S02]  /*8420*/  IMAD.WIDE R188, R12, 0x4, R188 ;  /* 0x000000040cbc7825 */ /* 0x000fc400078e02bc */
[----:B------:R-:W-:Y:S02]  /*8430*/  LDGSTS.E [R27+0xb000], desc[UR40][R164.64], P5 ;  /* 0x0b000000a41b7fae */ /* 0x000fe4000a9a1028 */
        /* <DEDUP_REMOVED lines=49> */
[----:B------:R-:W5:Y:S02]  /*8750*/  LDL.LU R248, [R1+0x198] ;  /* 0x0001980001f87983 */ /* 0x000f640000300800 */
        /* <DEDUP_REMOVED lines=27> */
[----:B------:R-:W5:Y:S02]  /*8910*/  LDL.LU R249, [R1+0x19c] ;  /* 0x00019c0001f97983 */ /* 0x000f640000300800 */
[C---:B------:R-:W-:Y:S02]  /*8920*/  IMAD.WIDE R130, R12.reuse, 0x4, R130 ;  /* 0x000000040c827825 */ /* 0x040fe400078e0282 */
[----:B------:R-:W-:Y:S02]  /*8930*/  LDGSTS.E [R30+0x8b00], desc[UR40][R90.64], P5 ;  /* 0x08b000005a1e7fae */ /* 0x000fe4000a9a1028 */
[C---:B------:R-:W-:Y:S02]  /*8940*/  IMAD.WIDE R138, R12.reuse, 0x4, R138 ;  /* 0x000000040c8a7825 */ /* 0x040fe400078e028a */
[----:B------:R-:W5:Y:S02]  /*8950*/  LDL.LU R252, [R1+0x1a0] ;  /* 0x0001a00001fc7983 */ /* 0x000f640000300800 */
        /* <DEDUP_REMOVED lines=13> */
[----:B------:R-:W-:Y:S04]  /*8a30*/  LDGSTS.E [R30+0xa700], desc[UR40][R146.64], P5 ;  /* 0x0a700000921e7fae */ /* 0x000fe8000a9a1028 */
[----:B------:R-:W-:Y:S04]  /*8a40*/  LDGSTS.E [R30+0xab00], desc[UR40][R154.64], P5 ;  /* 0x0ab000009a1e7fae */ /* 0x000fe8000a9a1028 */
[----:B------:R-:W-:Y:S01]  /*8a50*/  LDGSTS.E [R30+0xaf00], desc[UR40][R162.64], P5 ;  /* 0x0af00000a21e7fae */ /* 0x000fe2000a9a1028 */
[----:B----4-:R-:W-:-:S03]  /*8a60*/  ISETP.NE.U32.AND P1, PT, R243, RZ, PT ;  /* 0x000000fff300720c */ /* 0x010fc60003f25070 */
[----:B------:R-:W-:Y:S04]  /*8a70*/  LDGSTS.E [R30+0xb300], desc[UR40][R170.64], P5 ;  /* 0x0b300000aa1e7fae */ /* 0x000fe8000a9a1028 */
[----:B------:R-:W-:Y:S04]  /*8a80*/  LDGSTS.E [R30+0xb700], desc[UR40][R178.64], P5 ;  /* 0x0b700000b21e7fae */ /* 0x000fe8000a9a1028 */
[----:B------:R-:W-:Y:S04]  /*8a90*/  LDGSTS.E [R30+0xbb00], desc[UR40][R186.64], P5 ;  /* 0x0bb00000ba1e7fae */ /* 0x000fe8000a9a1028 */
[----:B------:R-:W-:Y:S04]  /*8aa0*/  LDGSTS.E [R30+0xbf00], desc[UR40][R198.64], P5 ;  /* 0x0bf00000c61e7fae */ /* 0x000fe8000a9a1028 */
[----:B------:R-:W4:Y:S01]  /*8ab0*/  LDL.LU R243, [R1+0x1a4] ;  /* 0x0001a40001f37983 */ /* 0x000f220000300800 */
[----:B--2---:R-:W-:-:S03]  /*8ac0*/  ISETP.NE.U32.AND P5, PT, R251, RZ, PT ;  /* 0x000000fffb00720c */ /* 0x004fc60003fa5070 */
[----:B------:R-:W2:Y:S04]  /*8ad0*/  LDL.LU R251, [R1+0x1a8] ;  /* 0x0001a80001fb7983 */ /* 0x000ea80000300800 */
[----:B------:R-:W0:Y:S01]  /*8ae0*/  LDGDEPBAR ;  /* 0x00000000000079af */ /* 0x000e220000000000 */
[C---:B------:R-:W-:Y:S01]  /*8af0*/  IMAD.WIDE R192, R10.reuse, 0x4, R192 ;  /* 0x000000040ac07825 */ /* 0x040fe200078e02c0 */
[----:B------:R-:W-:Y:S03]  /*8b00*/  BAR.SYNC.DEFER_BLOCKING 0x0 ;  /* 0x0000000000007b1d */ /* 0x000fe60000010000 */
[----:B------:R-:W-:-:S04]  /*8b10*/  IMAD.WIDE R222, R10, 0x4, R222 ;  /* 0x000000040ade7825 */ /* 0x000fc800078e02de */
[----:B------:R-:W-:-:S04]  /*8b20*/  IMAD.WIDE R220, R10, 0x4, R220 ;  /* 0x000000040adc7825 */ /* 0x000fc800078e02dc */
[----:B-1----:R-:W-:Y:S01]  /*8b30*/  IMAD.WIDE R218, R10, 0x4, R218 ;  /* 0x000000040ada7825 */ /* 0x002fe200078e02da */
[----:B------:R-:W-:Y:S01]  /*8b40*/  @!PT LDS RZ, [RZ] ;  /* 0x00000000fffff984 */ /* 0x000fe20000000800 */
[----:B------:R-:W-:Y:S01]  /*8b50*/  @!PT LDS RZ, [RZ] ;  /* 0x00000000fffff984 */ /* 0x000fe20000000800 */
[----:B------:R-:W-:Y:S01]  /*8b60*/  @!PT LDS RZ, [RZ] ;  /* 0x00000000fffff984 */ /* 0x000fe20000000800 */
[----:B------:R1:W-:Y:S01]  /*8b70*/  LDGSTS.E [R7+0x28000], desc[UR40][R192.64], P1 ;  /* 0x28000000c0077fae */ /* 0x0003e200089a1028 */
[----:B---3--:R-:W-:-:S03]  /*8b80*/  ISETP.NE.U32.AND P1, PT, R242, RZ, PT ;  /* 0x000000fff200720c */ /* 0x008fc60003f25070 */
[----:B------:R3:W-:Y:S01]  /*8b90*/  LDGSTS.E [R7+0x28008], desc[UR40][R222.64], P5 ;  /* 0x28008000de077fae */ /* 0x0007e2000a9a1028 */
[----:B------:R-:W-:-:S03]  /*8ba0*/  ISETP.NE.U32.AND P5, PT, R245, RZ, PT ;  /* 0x000000fff500720c */ /* 0x000fc60003fa5070 */
[----:B------:R-:W3:Y:S04]  /*8bb0*/  LDL.LU R242, [R1+0x1ac] ;  /* 0x0001ac0001f27983 */ /* 0x000ee80000300800 */
[----:B------:R-:W3:Y:S04]  /*8bc0*/  LDL.LU R239, [R1+0x1b0] ;  /* 0x0001b00001ef7983 */ /* 0x000ee80000300800 */
[----:B------:R1:W-:Y:S01]  /*8bd0*/  LDGSTS.E [R7+0x2a000], desc[UR40][R220.64], P1 ;  /* 0x2a000000dc077fae */ /* 0x0003e200089a1028 */
[----:B-----5:R-:W-:-:S03]  /*8be0*/  ISETP.NE.U32.AND P1, PT, R246, RZ, PT ;  /* 0x000000fff600720c */ /* 0x020fc60003f25070 */
[----:B------:R1:W-:Y:S04]  /*8bf0*/  LDGSTS.E [R7+0x2a008], desc[UR40][R218.64], P5 ;  /* 0x2a008000da077fae */ /* 0x0003e8000a9a1028 */
[----:B------:R-:W5:Y:S04]  /*8c00*/  LDL.LU R245, [R1+0x1b4] ;  /* 0x0001b40001f57983 */ /* 0x000f680000300800 */
[----:B------:R-:W5:Y:S01]  /*8c10*/  LDL.LU R246, [R1+0x1b8] ;  /* 0x0001b80001f67983 */ /* 0x000f620000300800 */
[----:B------:R-:W-:-:S04]  /*8c20*/  IMAD.WIDE R216, R10, 0x4, R216 ;  /* 0x000000040ad87825 */ /* 0x000fc800078e02d8 */
[C---:B------:R-:W-:Y:S01]  /*8c30*/  IMAD.WIDE R214, R10.reuse, 0x4, R214 ;  /* 0x000000040ad67825 */ /* 0x040fe200078e02d6 */
[----:B------:R1:W-:Y:S03]  /*8c40*/  LDGSTS.E [R8+0x28000], desc[UR40][R216.64], P1 ;  /* 0x28000000d8087fae */ /* 0x0003e600089a1028 */
[----:B------:R-:W-:-:S04]  /*8c50*/  IMAD.WIDE R212, R10, 0x4, R212 ;  /* 0x000000040ad47825 */ /* 0x000fc800078e02d4 */
[----:B------:R-:W-:Y:S01]  /*8c60*/  IMAD.WIDE R210, R10, 0x4, R210 ;  /* 0x000000040ad27825 */ /* 0x000fe200078e02d2 */
[----:B------:R-:W-:Y:S02]  /*8c70*/  ISETP.NE.U32.AND P5, PT, R248, RZ, PT ;  /* 0x000000fff800720c */ /* 0x000fe40003fa5070 */
[----:B------:R-:W5:Y:S11]  /*8c80*/  LDL.LU R248, [R1+0x1bc] ;  /* 0x0001bc0001f87983 */ /* 0x000f760000300800 */
[----:B------:R1:W-:Y:S01]  /*8c90*/  LDGSTS.E [R8+0x28008], desc[UR40][R214.64], P5 ;  /* 0x28008000d6087fae */ /* 0x0003e2000a9a1028 */
[----:B------:R-:W-:-:S03]  /*8ca0*/  ISETP.NE.U32.AND P1, PT, R249, RZ, PT ;  /* 0x000000fff900720c */ /* 0x000fc60003f25070 */
[----:B------:R-:W5:Y:S01]  /*8cb0*/  LDL.LU R249, [R1+0x1c0] ;  /* 0x0001c00001f97983 */ /* 0x000f620000300800 */
[----:B------:R-:W-:-:S03]  /*8cc0*/  ISETP.NE.U32.AND P5, PT, R252, RZ, PT ;  /* 0x000000fffc00720c */ /* 0x000fc60003fa5070 */
[----:B------:R-:W5:Y:S06]  /*8cd0*/  LDL.LU R252, [R1+0x1c4] ;  /* 0x0001c40001fc7983 */ /* 0x000f6c0000300800 */
[----:B------:R1:W-:Y:S04]  /*8ce0*/  LDGSTS.E [R8+0x2a000], desc[UR40][R212.64], P1 ;  /* 0x2a000000d4087fae */ /* 0x0003e800089a1028 */
[----:B------:R1:W-:Y:S01]  /*8cf0*/  LDGSTS.E [R8+0x2a008], desc[UR40][R210.64], P5 ;  /* 0x2a008000d2087fae */ /* 0x0003e2000a9a1028 */
[----:B--2---:R-:W-:-:S03]  /*8d00*/  ISETP.NE.U32.AND P5, PT, R251, RZ, PT ;  /* 0x000000fffb00720c */ /* 0x004fc60003fa5070 */
[----:B------:R-:W2:Y:S01]  /*8d10*/  LDL.LU R251, [R1+0x1cc] ;  /* 0x0001cc0001fb7983 */ /* 0x000ea20000300800 */
[----:B----4-:R-:W-:Y:S01]  /*8d20*/  ISETP.NE.U32.AND P1, PT, R243, RZ, PT ;  /* 0x000000fff300720c */ /* 0x010fe20003f25070 */
[C---:B------:R-:W-:Y:S02]  /*8d30*/  IMAD.WIDE R208, R10.reuse, 0x4, R208 ;  /* 0x000000040ad07825 */ /* 0x040fe400078e02d0 */
[----:B------:R-:W4:Y:S02]  /*8d40*/  LDL.LU R243, [R1+0x1d0] ;  /* 0x0001d00001f37983 */ /* 0x000f240000300800 */
[----:B------:R-:W-:-:S08]  /*8d50*/  IMAD.WIDE R206, R10, 0x4, R206 ;  /* 0x000000040ace7825 */ /* 0x000fd000078e02ce */
[----:B------:R1:W-:Y:S04]  /*8d60*/  LDGSTS.E [R224+0x28000], desc[UR40][R208.64], P1 ;  /* 0x28000000d0e07fae */ /* 0x0003e800089a1028 */
[----:B------:R1:W-:Y:S01]  /*8d70*/  LDGSTS.E [R224+0x28008], desc[UR40][R206.64], P5 ;  /* 0x28008000cee07fae */ /* 0x0003e2000a9a1028 */
[----:B------:R-:W-:-:S04]  /*8d80*/  IMAD.WIDE R204, R10, 0x4, R204 ;  /* 0x000000040acc7825 */ /* 0x000fc800078e02cc */
[----:B------:R-:W-:Y:S01]  /*8d90*/  IMAD.WIDE R202, R10, 0x4, R202 ;  /* 0x000000040aca7825 */ /* 0x000fe200078e02ca */
[----:B---3--:R-:W-:Y:S02]  /*8da0*/  ISETP.NE.U32.AND P1, PT, R242, RZ, PT ;  /* 0x000000fff200720c */ /* 0x008fe40003f25070 */
[----:B------:R-:W3:Y:S01]  /*8db0*/  LDL.LU R242, [R1+0x1c8] ;  /* 0x0001c80001f27983 */ /* 0x000ee20000300800 */
[----:B------:R-:W-:-:S10]  /*8dc0*/  ISETP.NE.U32.AND P5, PT, R239, RZ, PT ;  /* 0x000000ffef00720c */ /* 0x000fd40003fa5070 */
[----:B------:R1:W-:Y:S01]  /*8dd0*/  LDGSTS.E [R224+0x2a000], desc[UR40][R204.64], P1 ;  /* 0x2a000000cce07fae */ /* 0x0003e200089a1028 */
[----:B-----5:R-:W-:-:S03]  /*8de0*/  ISETP.NE.U32.AND P1, PT, R245, RZ, PT ;  /* 0x000000fff500720c */ /* 0x020fc60003f25070 */
[----:B------:R1:W-:Y:S01]  /*8df0*/  LDGSTS.E [R224+0x2a008], desc[UR40][R202.64], P5 ;  /* 0x2a008000cae07fae */ /* 0x0003e2000a9a1028 */
[----:B------:R-:W-:-:S03]  /*8e00*/  ISETP.NE.U32.AND P5, PT, R246, RZ, PT ;  /* 0x000000fff600720c */ /* 0x000fc60003fa5070 */
[----:B------:R-:W5:Y:S01]  /*8e10*/  LDL.LU R245, [R1+0x1d4] ;  /* 0x0001d40001f57983 */ /* 0x000f620000300800 */
[----:B------:R-:W-:-:S03]  /*8e20*/  IMAD.WIDE R200, R10, 0x4, R200 ;  /* 0x000000040ac87825 */ /* 0x000fc600078e02c8 */
[----:B------:R-:W5:Y:S01]  /*8e30*/  LDL.LU R246, [R1+0x168] ;  /* 0x0001680001f67983 */ /* 0x000f620000300800 */
[----:B------:R-:W-:-:S03]  /*8e40*/  IMAD.WIDE R34, R10, 0x4, R34 ;  /* 0x000000040a227825 */ /* 0x000fc600078e0222 */
[----:B------:R1:W-:Y:S04]  /*8e50*/  LDGSTS.E [R22+0x28000], desc[UR40][R200.64], P1 ;  /* 0x28000000c8167fae */ /* 0x0003e800089a1028 */
[----:B------:R1:W-:Y:S01]  /*8e60*/  LDGSTS.E [R22+0x28008], desc[UR40][R34.64], P5 ;  /* 0x2800800022167fae */ /* 0x0003e2000a9a1028 */
        /* <DEDUP_REMOVED lines=9> */
[----:B------:R1:W-:Y:S01]  /*8f00*/  LDGSTS.E [R22+0x2a008], desc[UR40][R38.64], P5 ;  /* 0x2a00800026167fae */ /* 0x0003e2000a9a1028 */
[----:B--2---:R-:W-:-:S03]  /*8f10*/  ISETP.NE.U32.AND P5, PT, R251, RZ, PT ;  /* 0x000000fffb00720c */ /* 0x004fc60003fa5070 */
[----:B------:R-:W2:Y:S01]  /*8f20*/  LDL.LU R251, [R1+0x174] ;  /* 0x0001740001fb7983 */ /* 0x000ea20000300800 */
[----:B------:R-:W-:-:S04]  /*8f30*/  IMAD.WIDE R40, R10, 0x4, R40 ;  /* 0x000000040a287825 */ /* 0x000fc800078e0228 */
[----:B------:R-:W-:Y:S01]  /*8f40*/  IMAD.WIDE R42, R10, 0x4, R42 ;  /* 0x000000040a2a7825 */ /* 0x000fe200078e022a */
[----:B------:R1:W-:Y:S01]  /*8f50*/  LDGSTS.E [R23+0x28000], desc[UR40][R40.64], P1 ;  /* 0x2800000028177fae */ /* 0x0003e200089a1028 */
[----:B----4-:R-:W-:-:S03]  /*8f60*/  ISETP.NE.U32.AND P1, PT, R243, RZ, PT ;  /* 0x000000fff300720c */ /* 0x010fc60003f25070 */
[----:B------:R4:W-:Y:S01]  /*8f70*/  LDGSTS.E [R23+0x28008], desc[UR40][R42.64], P5 ;  /* 0x280080002a177fae */ /* 0x0009e2000a9a1028 */
[----:B------:R-:W-:-:S04]  /*8f80*/  IMAD.WIDE R44, R10, 0x4, R44 ;  /* 0x000000040a2c7825 */ /* 0x000fc800078e022c */
[----:B------:R-:W-:-:S05]  /*8f90*/  IMAD.WIDE R46, R10, 0x4, R46 ;  /* 0x000000040a2e7825 */ /* 0x000fca00078e022e */
[----:B------:R4:W-:Y:S01]  /*8fa0*/  LDGSTS.E [R23+0x2a000], desc[UR40][R44.64], P1 ;  /* 0x2a0000002c177fae */ /* 0x0009e200089a1028 */
[----:B------:R-:W-:Y:S02]  /*8fb0*/  LOP3.LUT P1, RZ, R5, 0x20, RZ, 0xc0, !PT ;  /* 0x0000002005ff7812 */ /* 0x000fe4000782c0ff */
[----:B---3--:R-:W-:Y:S02]  /*8fc0*/  ISETP.NE.U32.AND P5, PT, R242, RZ, PT ;  /* 0x000000fff200720c */ /* 0x008fe40003fa5070 */
[----:B------:R-:W-:Y:S01]  /*8fd0*/  ISETP.NE.U32.AND P2, PT, R13, RZ, PT ;  /* 0x000000ff0d00720c */ /* 0x000fe20003f45070 */
[----:B------:R-:W-:-:S10]  /*8fe0*/  IMAD.WIDE R48, R10, 0x4, R48 ;  /* 0x000000040a307825 */ /* 0x000fd400078e0230 */
[----:B------:R4:W-:Y:S01]  /*8ff0*/  LDGSTS.E [R23+0x2a008], desc[UR40][R46.64], P5 ;  /* 0x2a0080002e177fae */ /* 0x0009e2000a9a1028 */
[----:B------:R-:W-:-:S03]  /*9000*/  IMAD.WIDE R50, R10, 0x4, R50 ;  /* 0x000000040a327825 */ /* 0x000fc600078e0232 */
[----:B------:R4:W-:Y:S01]  /*9010*/  LDGSTS.E [R24+0x28000], desc[UR40][R48.64], P1 ;  /* 0x2800000030187fae */ /* 0x0009e200089a1028 */
[----:B-----5:R-:W-:Y:S01]  /*9020*/  ISETP.NE.U32.AND P5, PT, R245, RZ, PT ;  /* 0x000000fff500720c */ /* 0x020fe20003fa5070 */
[----:B------:R-:W-:-:S04]  /*9030*/  IMAD.WIDE R52, R10, 0x4, R52 ;  /* 0x000000040a347825 */ /* 0x000fc800078e0234 */
[----:B------:R-:W-:-:S08]  /*9040*/  IMAD.WIDE R54, R10, 0x4, R54 ;  /* 0x000000040a367825 */ /* 0x000fd000078e0236 */
[----:B------:R4:W-:Y:S04]  /*9050*/  LDGSTS.E [R24+0x28008], desc[UR40][R50.64], P5 ;  /* 0x2800800032187fae */ /* 0x0009e8000a9a1028 */
[----:B------:R4:W-:Y:S01]  /*9060*/  LDGSTS.E [R24+0x2a000], desc[UR40][R52.64], P4 ;  /* 0x2a00000034187fae */ /* 0x0009e2000a1a1028 */
[----:B------:R-:W-:-:S03]  /*9070*/  ISETP.NE.U32.AND P4, PT, R246, RZ, PT ;  /* 0x000000fff600720c */ /* 0x000fc60003f85070 */
[----:B------:R4:W-:Y:S01]  /*9080*/  LDGSTS.E [R24+0x2a008], desc[UR40][R54.64], P2 ;  /* 0x2a00800036187fae */ /* 0x0009e200091a1028 */
[----:B------:R-:W-:Y:S01]  /*9090*/  IMAD.WIDE R56, R10, 0x4, R56 ;  /* 0x000000040a387825 */ /* 0x000fe200078e0238 */
[----:B------:R-:W-:-:S03]  /*90a0*/  LOP3.LUT P1, RZ, R5, 0x10, RZ, 0xc0, !PT ;  /* 0x0000001005ff7812 */ /* 0x000fc6000782c0ff */
[C---:B------:R-:W-:Y:S01]  /*90b0*/  IMAD.WIDE R58, R10.reuse, 0x4, R58 ;  /* 0x000000040a3a7825 */ /* 0x040fe200078e023a */
[----:B------:R4:W-:Y:S03]  /*90c0*/  LDGSTS.E [R25+0x28000], desc[UR40][R56.64], P3 ;  /* 0x2800000038197fae */ /* 0x0009e600099a1028 */
[C---:B------:R-:W-:Y:S01]  /*90d0*/  IMAD.WIDE R60, R10.reuse, 0x4, R60 ;  /* 0x000000040a3c7825 */ /* 0x040fe200078e023c */
[----:B------:R4:W-:Y:S03]  /*90e0*/  LDGSTS.E [R25+0x28008], desc[UR40][R58.64], P0 ;  /* 0x280080003a197fae */ /* 0x0009e600081a1028 */
[C---:B------:R-:W-:Y:S01]  /*90f0*/  IMAD.WIDE R62, R10.reuse, 0x4, R62 ;  /* 0x000000040a3e7825 */ /* 0x040fe200078e023e */
[----:B------:R-:W-:Y:S01]  /*9100*/  SHF.R.S32.HI R13, RZ, 0x1f, R10 ;  /* 0x0000001fff0d7819 */ /* 0x000fe2000001140a */
[----:B------:R4:W-:Y:S02]  /*9110*/  LDGSTS.E [R25+0x2a000], desc[UR40][R60.64], P6 ;  /* 0x2a0000003c197fae */ /* 0x0009e4000b1a1028 */
[----:B------:R-:W-:-:S02]  /*9120*/  IMAD.WIDE R64, R10, 0x4, R64 ;  /* 0x000000040a407825 */ /* 0x000fc400078e0240 */
[----:B------:R4:W-:Y:S02]  /*9130*/  LDGSTS.E [R25+0x2a008], desc[UR40][R62.64], P4 ;  /* 0x2a0080003e197fae */ /* 0x0009e4000a1a1028 */
[C---:B------:R-:W-:Y:S01]  /*9140*/  IMAD.SHL.U32 R5, R10.reuse, 0x4, RZ ;  /* 0x000000040a057824 */ /* 0x040fe200078e00ff */
[C---:B------:R-:W-:Y:S01]  /*9150*/  SHF.L.U64.HI R6, R10.reuse, 0x2, R13 ;  /* 0x000000020a067819 */ /* 0x040fe2000001020d */
[----:B------:R-:W-:-:S04]  /*9160*/  IMAD.WIDE R66, R10, 0x4, R66 ;  /* 0x000000040a427825 */ /* 0x000fc800078e0242 */
        /* <DEDUP_REMOVED lines=10> */
[----:B------:R-:W-:Y:S01]  /*9210*/  IMAD.WIDE R140, R12, 0x4, R140 ;  /* 0x000000040c8c7825 */ /* 0x000fe200078e028c */
[----:B------:R-:W-:-:S13]  /*9220*/  ISETP.NE.U32.AND P2, PT, R248, RZ, PT ;  /* 0x000000fff800720c */ /* 0x000fda0003f45070 */
[----:B------:R4:W-:Y:S01]  /*9230*/  LDGSTS.E [R26+0x28000], desc[UR40][R64.64], P2 ;  /* 0x28000000401a7fae */ /* 0x0009e200091a1028 */
[----:B------:R-:W-:-:S05]  /*9240*/  IADD3 R226, P2, PT, R192, R5, RZ ;  /* 0x00000005c0e27210 */ /* 0x000fca0007f5e0ff */
[----:B------:R-:W-:Y:S02]  /*9250*/  IMAD.X R227, R193, 0x1, R6, P2 ;  /* 0x00000001c1e37824 */ /* 0x000fe400010e0606 */
[----:B-1----:R-:W-:-:S04]  /*9260*/  IMAD.WIDE R192, R10, 0x4, R228 ;  /* 0x000000040ac07825 */ /* 0x002fc800078e02e4 */
[----:B------:R-:W-:-:S04]  /*9270*/  IMAD.WIDE R148, R12, 0x4, R148 ;  /* 0x000000040c947825 */ /* 0x000fc800078e0294 */
[----:B------:R-:W-:Y:S01]  /*9280*/  IMAD.WIDE R156, R12, 0x4, R156 ;  /* 0x000000040c9c7825 */ /* 0x000fe200078e029c */
[----:B------:R-:W-:Y:S02]  /*9290*/  ISETP.NE.U32.AND P3, PT, R249, RZ, PT ;  /* 0x000000fff900720c */ /* 0x000fe40003f65070 */
[----:B------:R-:W-:-:S11]  /*92a0*/  ISETP.NE.U32.AND P0, PT, R252, RZ, PT ;  /* 0x000000fffc00720c */ /* 0x000fd60003f05070 */
[----:B------:R4:W-:Y:S04]  /*92b0*/  LDGSTS.E [R26+0x28008], desc[UR40][R66.64], P3 ;  /* 0x28008000421a7fae */ /* 0x0009e800099a1028 */
[----:B------:R4:W-:Y:S01]  /*92c0*/  LDGSTS.E [R26+0x2a000], desc[UR40][R190.64], P0 ;  /* 0x2a000000be1a7fae */ /* 0x0009e200081a1028 */
[----:B------:R-:W-:-:S04]  /*92d0*/  IMAD.WIDE R164, R12, 0x4, R164 ;  /* 0x000000040ca47825 */ /* 0x000fc800078e02a4 */
[----:B------:R-:W-:-:S04]  /*92e0*/  IMAD.WIDE R172, R12, 0x4, R172 ;  /* 0x000000040cac7825 */ /* 0x000fc800078e02ac */
[----:B------:R-:W-:-:S04]  /*92f0*/  IMAD.WIDE R180, R12, 0x4, R180 ;  /* 0x000000040cb47825 */ /* 0x000fc800078e02b4 */
[----:B------:R-:W-:-:S04]  /*9300*/  IMAD.WIDE R188, R12, 0x4, R188 ;  /* 0x000000040cbc7825 */ /* 0x000fc800078e02bc */
[----:B------:R-:W-:Y:S01]  /*9310*/  IMAD.WIDE R70, R12, 0x4, R70 ;  /* 0x000000040c467825 */ /* 0x000fe200078e0246 */
[----:B--2---:R-:W-:-:S13]  /*9320*/  ISETP.NE.U32.AND P5, PT, R251, RZ, PT ;  /* 0x000000fffb00720c */ /* 0x004fda0003fa5070 */
[----:B------:R4:W-:Y:S04]  /*9330*/  LDGSTS.E [R26+0x2a008], desc[UR40][R192.64], P5 ;  /* 0x2a008000c01a7fae */ /* 0x0009e8000a9a1028 */
[----:B------:R-:W0:Y:S04]  /*9340*/  LDGDEPBAR ;  /* 0x00000000000079af */ /* 0x000e280000000000 */
        /* <DEDUP_REMOVED lines=9> */
[----:B------:R-:W-:-:S03]  /*93e0*/  IMAD.WIDE R78, R12, 0x4, R78 ;  /* 0x000000040c4e7825 */ /* 0x000fc600078e024e */
        /* <DEDUP_REMOVED lines=83> */
[----:B------:R-:W-:-:S03]  /*9920*/  VIADD R31, R11, 0xffffff40 ;  /* 0xffffff400b1f7836 */ /* 0x000fc60000000000 */
        /* <DEDUP_REMOVED lines=11> */
[----:B------:R-:W-:Y:S01]  /*99e0*/  IMAD.WIDE R198, R12, 0x4, R198 ;  /* 0x000000040cc67825 */ /* 0x000fe200078e02c6 */
[----:B------:R-:W-:Y:S02]  /*99f0*/  ISETP.GE.AND P4, PT, R2, R31, PT ;  /* 0x0000001f0200720c */ /* 0x000fe40003f86270 */
[----:B------:R4:W-:Y:S04]  /*9a00*/  LDGSTS.E [R30+0x12700], desc[UR40][R146.64], P1 ;  /* 0x12700000921e7fae */ /* 0x0009e800089a1028 */
[----:B------:R4:W-:Y:S04]  /*9a10*/  LDGSTS.E [R30+0x12b00], desc[UR40][R154.64], P1 ;  /* 0x12b000009a1e7fae */ /* 0x0009e800089a1028 */
[----:B------:R4:W-:Y:S01]  /*9a20*/  LDGSTS.E [R30+0x12f00], desc[UR40][R162.64], P1 ;  /* 0x12f00000a21e7fae */ /* 0x0009e200089a1028 */
[----:B------:R-:W-:-:S03]  /*9a30*/  ISETP.GT.AND P2, PT, R251, 0xff, PT ;  /* 0x000000fffb00780c */ /* 0x000fc60003f44270 */
[----:B------:R4:W-:Y:S01]  /*9a40*/  LDGSTS.E [R30+0x13300], desc[UR40][R170.64], P1 ;  /* 0x13300000aa1e7fae */ /* 0x0009e200089a1028 */
[----:B------:R-:W-:-:S03]  /*9a50*/  SEL R33, RZ, 0x4, P4 ;  /* 0x00000004ff217807 */ /* 0x000fc60002000000 */
[----:B------:R4:W-:Y:S01]  /*9a60*/  LDGSTS.E [R30+0x13700], desc[UR40][R178.64], P1 ;  /* 0x13700000b21e7fae */ /* 0x0009e200089a1028 */
[----:B------:R-:W-:-:S03]  /*9a70*/  LOP3.LUT R252, R2, 0x2, RZ, 0xfc, !PT ;  /* 0x0000000202fc7812 */ /* 0x000fc600078efcff */
[----:B------:R4:W-:Y:S04]  /*9a80*/  LDGSTS.E [R30+0x13b00], desc[UR40][R186.64], P1 ;  /* 0x13b00000ba1e7fae */ /* 0x0009e800089a1028 */
[----:B------:R4:W-:Y:S01]  /*9a90*/  LDGSTS.E [R30+0x13f00], desc[UR40][R198.64], P1 ;  /* 0x13f00000c61e7fae */ /* 0x0009e200089a1028 */
[----:B------:R-:W-:-:S03]  /*9aa0*/  SEL R33, R33, RZ, P2 ;  /* 0x000000ff21217207 */ /* 0x000fc60001000000 */
[----:B------:R-:W0:Y:S01]  /*9ab0*/  LDGDEPBAR ;  /* 0x00000000000079af */ /* 0x000e220000000000 */
[----:B------:R-:W-:Y:S02]  /*9ac0*/  ISETP.GE.AND P0, PT, R252, R31, PT ;  /* 0x0000001ffc00720c */ /* 0x000fe40003f06270 */
[----:B------:R-:W-:Y:S02]  /*9ad0*/  ISETP.NE.U32.AND P3, PT, R33, RZ, PT ;  /* 0x000000ff2100720c */ /* 0x000fe40003f65070 */
[----:B------:R-:W-:Y:S02]  /*9ae0*/  IADD3 R222, P1, PT, R222, R5, RZ ;  /* 0x00000005dede7210 */ /* 0x000fe40007f3e0ff */
[----:B------:R-:W-:Y:S02]  /*9af0*/  SEL R33, RZ, 0x4, P0 ;  /* 0x00000004ff217807 */ /* 0x000fe40000000000 */
[----:B------:R-:W-:Y:S01]  /*9b00*/  ISETP.NE.U32.AND P0, PT, RZ, UR6, PT ;  /* 0x00000006ff007c0c */ /* 0x000fe2000bf05070 */
[----:B------:R-:W-:-:S03]  /*9b10*/  IMAD.X R223, R223, 0x1, R6, P1 ;  /* 0x00000001dfdf7824 */ /* 0x000fc600008e0606 */
[----:B------:R-:W-:Y:S02]  /*9b20*/  ISETP.LT.OR P1, PT, R251, 0x40, P0 ;  /* 0x00000040fb00780c */ /* 0x000fe40000721670 */
[----:B------:R-:W-:-:S04]  /*9b30*/  SEL R33, R33, RZ, P2 ;  /* 0x000000ff21217207 */ /* 0x000fc80001000000 */
[----:B------:R-:W-:Y:S01]  /*9b40*/  ISETP.NE.U32.AND P4, PT, R33, RZ, PT ;  /* 0x000000ff2100720c */ /* 0x000fe20003f85070 */
[----:B------:R-:W-:-:S04]  /*9b50*/  DEPBAR.LE SB0, 0x4 ;  /* 0x000081000000791a */ /* 0x000fc80000000000 */
[----:B------:R-:W-:Y:S06]  /*9b60*/  BAR.SYNC.DEFER_BLOCKING 0x0 ;  /* 0x0000000000007b1d */ /* 0x000fec0000010000 */
[----:B----4-:R-:W-:Y:S05]  /*9b70*/  @P1 BRA `(.L_x_6) ;  /* 0x0000000000d81947 */ /* 0x010fea0003800000 */
[----:B------:R-:W-:Y:S02]  /*9b80*/  USHF.R.U32.HI UR8, URZ, 0x4, UR11 ;  /* 0x00000004ff087899 */ /* 0x000fe4000801160b */
[----:B------:R-:W-:Y:S02]  /*9b90*/  UIADD3 UR5, UPT, UPT, UR11, 0x20000, URZ ;  /* 0x000200000b057890 */ /* 0x000fe4000fffe0ff */
[----:B------:R-:W-:Y:S02]  /*9ba0*/  USGXT.U32 UR8, UR8, 0xe ;  /* 0x0000000e0808789a */ /* 0x000fe40008000000 */
[----:B------:R-:W-:Y:S02]  /*9bb0*/  USHF.R.U32.HI UR5, URZ, 0x4, UR5 ;  /* 0x00000004ff057899 */ /* 0x000fe40008011605 */
[----:B------:R-:W-:Y:S02]  /*9bc0*/  UIADD3 UR50, UP1, UPT, UR8, 0x2, URZ ;  /* 0x0000000208327890 */ /* 0x000fe4000ff3e0ff */
[----:B------:R-:W-:Y:S01]  /*9bd0*/  USGXT.U32 UR14, UR5, 0xe ;  /* 0x0000000e050e789a */ /* 0x000fe20008000000 */
[----:B------:R-:W-:Y:S01]  /*9be0*/  UMOV UR4, URZ ;  /* 0x000000ff00047c82 */ /* 0x000fe20008000000 */
[----:B------:R-:W-:Y:S01]  /*9bf0*/  UMOV UR6, URZ ;  /* 0x000000ff00067c82 */ /* 0x000fe20008000000 */
[----:B------:R-:W-:-:S02]  /*9c00*/  UIADD3.X UR51, UPT, UPT, UR4, 0x40004040, URZ, UP1, !UPT ;  /* 0x4000404004337890 */ /* 0x000fc40008ffe4ff */
[----:B------:R-:W-:Y:S01]  /*9c10*/  UIADD3 UR52, UP1, UPT, UR14, 0x2, URZ ;  /* 0x000000020e347890 */ /* 0x000fe2000ff3e0ff */
[----:B------:R-:W-:Y:S01]  /*9c20*/  UMOV UR4, UR13 ;  /* 0x0000000d00047c82 */ /* 0x000fe20008000000 */
[----:B------:R-:W-:Y:S02]  /*9c30*/  UMOV UR5, URZ ;  /* 0x000000ff00057c82 */ /* 0x000fe40008000000 */
[----:B------:R-:W-:Y:S01]  /*9c40*/  UIADD3.X UR53, UPT, UPT, UR6, 0x40004040, URZ, UP1, !UPT ;  /* 0x4000404006357890 */ /* 0x000fe20008ffe4ff */
[----:B------:R-:W-:Y:S01]  /*9c50*/  UMOV UR48, UR4 ;  /* 0x0000000400307c82 */ /* 0x000fe20008000000 */
[----:B------:R-:W-:Y:S02]  /*9c60*/  UIADD3.64 UR6, UPT, UPT, UR50, 0x2, URZ ;  /* 0x0000000232067897 */ /* 0x000fe4000fffe0ff */
[----:B------:R-:W-:Y:S02]  /*9c70*/  UIADD3.64 UR4, UPT, UPT, UR52, 0x2, URZ ;  /* 0x0000000234047897 */ /* 0x000fe4000fffe0ff */
[----:B------:R-:W-:-:S02]  /*9c80*/  UIADD3.64 UR28, UPT, UPT, UR50, 0x4, URZ ;  /* 0x00000004321c7897 */ /* 0x000fc4000fffe0ff */
[----:B------:R-:W-:Y:S02]  /*9c90*/  UIADD3.64 UR26, UPT, UPT, UR52, 0x4, URZ ;  /* 0x00000004341a7897 */ /* 0x000fe4000fffe0ff */
[----:B------:R-:W-:Y:S02]  /*9ca0*/  UIADD3.64 UR32, UPT, UPT, UR50, 0x3fe, URZ ;  /* 0x000003fe32207897 */ /* 0x000fe4000fffe0ff */
[----:B------:R-:W-:Y:S02]  /*9cb0*/  UIADD3.64 UR30, UPT, UPT, UR52, 0x1fe, URZ ;  /* 0x000001fe341e7897 */ /* 0x000fe4000fffe0ff */
[----:B------:R-:W-:Y:S02]  /*9cc0*/  UIADD3.64 UR36, UPT, UPT, UR50, 0x400, URZ ;  /* 0x0000040032247897 */ /* 0x000fe4000fffe0ff */
[----:B------:R-:W-:Y:S02]  /*9cd0*/  UIADD3.64 UR34, UPT, UPT, UR52, 0x200, URZ ;  /* 0x0000020034227897 */ /* 0x000fe4000fffe0ff */
[----:B------:R-:W-:-:S02]  /*9ce0*/  UIADD3.64 UR42, UPT, UPT, UR50, 0x402, URZ ;  /* 0x00000402322a7897 */ /* 0x000fc4000fffe0ff */
[----:B------:R-:W-:Y:S01]  /*9cf0*/  UIADD3.64 UR38, UPT, UPT, UR52, 0x202, URZ ;  /* 0x0000020234267897 */ /* 0x000fe2000fffe0ff */
[----:B------:R-:W-:Y:S01]  /*9d00*/  UMOV UR22, 0x0 ;  /* 0x0000000000167882 */ /* 0x000fe20000000000 */
[----:B------:R-:W-:Y:S01]  /*9d10*/  UMOV UR23, 0x4200910 ;  /* 0x0420091000177882 */ /* 0x000fe20000000000 */
[----:B------:R-:W-:Y:S01]  /*9d20*/  UIADD3.64 UR46, UPT, UPT, UR50, 0x404, URZ ;  /* 0x00000404322e7897 */ /* 0x000fe2000fffe0ff */
[----:B------:R-:W-:Y:S01]  /*9d30*/  UMOV UR9, 0x40004040 ;  /* 0x4000404000097882 */ /* 0x000fe20000000000 */
[----:B------:R-:W-:Y:S01]  /*9d40*/  UIADD3.64 UR44, UPT, UPT, UR52, 0x204, URZ ;  /* 0x00000204342c7897 */ /* 0x000fe2000fffe0ff */
[----:B------:R-:W-:Y:S01]  /*9d50*/  UMOV UR15, 0x40004040 ;  /* 0x40004040000f7882 */ /* 0x000fe20000000000 */
[----:B------:R-:W-:Y:S01]  /*9d60*/  UMOV UR24, 0x0 ;  /* 0x0000000000187882 */ /* 0x000fe20000000000 */
[----:B------:R-:W-:Y:S01]  /*9d70*/  UMOV UR25, 0x4200910 ;  /* 0x0420091000197882 */ /* 0x000fe20000000000 */
[----:B------:R-:W-:Y:S01]  /*9d80*/  UMOV UR20, 0x0 ;  /* 0x0000000000147882 */ /* 0x000fe20000000000 */
[----:B------:R-:W-:Y:S01]  /*9d90*/  UMOV UR21, 0x4200910 ;  /* 0x0420091000157882 */ /* 0x000fe20000000000 */
[----:B------:R1:W-:Y:S01]  /*9da0*/  UTCHMMA gdesc[UR14], gdesc[UR8], tmem[UR10], tmem[UR22], idesc[UR23], !UPT ;  /* 0x00ff16080e0075ea */ /* 0x0003e2000f80000a */
[----:B------:R-:W-:Y:S01]  /*9db0*/  UMOV UR54, 0x0 ;  /* 0x0000000000367882 */ /* 0x000fe20000000000 */
[----:B------:R-:W-:Y:S01]  /*9dc0*/  UMOV UR55, 0x4200910 ;  /* 0x0420091000377882 */ /* 0x000fe20000000000 */
[----:B------:R1:W-:Y:S01]  /*9dd0*/  UTCHMMA gdesc[UR52], gdesc[UR50], tmem[UR10], tmem[UR24], idesc[UR25], UPT ;  /* 0x00ff1832340075ea */ /* 0x0003e2000b80000a */
        /* <DEDUP_REMOVED lines=12> */
[----:B------:R1:W-:Y:S01]  /*9ea0*/  UTCHMMA gdesc[UR38], gdesc[UR42], tmem[UR10], tmem[UR60], idesc[UR61], UPT ;  /* 0x00ff3c2a260075ea */ /* 0x0003e2000b80000a */
[----:B------:R1:W-:Y:S01]  /*9eb0*/  UTCHMMA gdesc[UR44], gdesc[UR46], tmem[UR10], tmem[UR62], idesc[UR63], UPT ;  /* 0x00ff3e2e2c0075ea */ /* 0x0003e2000b80000a */
[----:B------:R1:W-:Y:S01]  /*9ec0*/  UTCBAR [UR48], URZ ;  /* 0x000000ff300073e9 */ /* 0x0003e200080000ff */
[----:B------:R-:W-:Y:S01]  /*9ed0*/  NOP ;  /* 0x0000000000007918 */ /* 0x000fe20000000000 */
.L_x_6:
[----:B------:R-:W-:Y:S01]  /*9ee0*/  BAR.SYNC.DEFER_BLOCKING 0x0 ;  /* 0x0000000000007b1d */ /* 0x000fe20000010000 */
[C---:B------:R-:W-:Y:S02]  /*9ef0*/  LOP3.LUT R246, R2.reuse, 0x20, RZ, 0xfc, !PT ;  /* 0x0000002002f67812 */ /* 0x040fe400078efcff */
[----:B------:R-:W-:Y:S02]  /*9f00*/  LOP3.LUT R248, R2, 0x22, RZ, 0xfc, !PT ;  /* 0x0000002202f87812 */ /* 0x000fe400078efcff */
[----:B------:R-:W-:Y:S01]  /*9f10*/  ISETP.GE.AND P1, PT, R246, R31, PT ;  /* 0x0000001ff600720c */ /* 0x000fe20003f26270 */
[----:B-1----:R-:W-:Y:S01]  /*9f20*/  UMOV UR6, URZ ;  /* 0x000000ff00067c82 */ /* 0x002fe20008000000 */
[C---:B------:R-:W-:Y:S02]  /*9f30*/  LOP3.LUT R229, R2.reuse, 0x4, RZ, 0xfc, !PT ;  /* 0x0000000402e57812 */ /* 0x040fe400078efcff */
[C---:B------:R-:W-:Y:S02]  /*9f40*/  LOP3.LUT R228, R2.reuse, 0x6, RZ, 0xfc, !PT ;  /* 0x0000000602e47812 */ /* 0x040fe400078efcff */
[----:B------:R-:W-:-:S02]  /*9f50*/  LOP3.LUT R249, R2, 0x24, RZ, 0xfc, !PT ;  /* 0x0000002402f97812 */ /* 0x000fc400078efcff */
[C---:B------:R-:W-:Y:S02]  /*9f60*/  LOP3.LUT R252, R2.reuse, 0x26, RZ, 0xfc, !PT ;  /* 0x0000002602fc7812 */ /* 0x040fe400078efcff */
[C---:B------:R-:W-:Y:S02]  /*9f70*/  LOP3.LUT R240, R2.reuse, 0x18, RZ, 0xfc, !PT ;  /* 0x0000001802f07812 */ /* 0x040fe400078efcff */
[C---:B------:R-:W-:Y:S02]  /*9f80*/  LOP3.LUT R242, R2.reuse, 0x1a, RZ, 0xfc, !PT ;  /* 0x0000001a02f27812 */ /* 0x040fe400078efcff */
[C---:B------:R-:W-:Y:S02]  /*9f90*/  LOP3.LUT R239, R2.reuse, 0x38, RZ, 0xfc, !PT ;  /* 0x0000003802ef7812 */ /* 0x040fe400078efcff */
[C---:B------:R-:W-:Y:S02]  /*9fa0*/  LOP3.LUT R243, R2.reuse, 0x1c, RZ, 0xfc, !PT ;  /* 0x0000001c02f37812 */ /* 0x040fe400078efcff */
[----:B------:R-:W-:Y:S01]  /*9fb0*/  LOP3.LUT R245, R2, 0x1e, RZ, 0xfc, !PT ;  /* 0x0000001e02f57812 */ /* 0x000fe200078efcff */
[----:B------:R-:W-:Y:S01]  /*9fc0*/  @!PT LDS RZ, [RZ] ;  /* 0x00000000fffff984 */ /* 0x000fe20000000800 */
[----:B------:R-:W-:Y:S01]  /*9fd0*/  @!PT LDS RZ, [RZ] ;  /* 0x00000000fffff984 */ /* 0x000fe20000000800 */
[----:B------:R-:W-:Y:S01]  /*9fe0*/  @!PT LDS RZ, [RZ] ;  /* 0x00000000fffff984 */ /* 0x000fe20000000800 */
[----:B------:R-:W-:Y:S01]  /*9ff0*/  LDGSTS.E [R7+0x2c000], desc[UR40][R226.64], P3 ;  /* 0x2c000000e2077fae */ /* 0x000fe200099a1028 */
[----:B------:R-:W-:-:S03]  /*a000*/  ISETP.GE.AND P3, PT, R248, R31, PT ;  /* 0x0000001ff800720c */ /* 0x000fc60003f66270 */
[----:B------:R1:W-:Y:S01]  /*a010*/  LDGSTS.E [R7+0x2c008], desc[UR40][R222.64], P4 ;  /* 0x2c008000de077fae */ /* 0x0003e2000a1a1028 */
[----:B------:R-:W-:Y:S02]  /*a020*/  IADD3 R220, P4, PT, R220, R5, RZ ;  /* 0x00000005dcdc7210 */ /* 0x000fe40007f9e0ff */
[----:B------:R-:W-:-:S03]  /*a030*/  SEL R33, RZ, 0x4, P3 ;  /* 0x00000004ff217807 */ /* 0x000fc60001800000 */
[--C-:B------:R-:W-:Y:S01]  /*a040*/  IMAD.X R221, R221, 0x1, R6.reuse, P4 ;  /* 0x00000001dddd7824 */ /* 0x100fe200020e0606 */
[----:B------:R-:W-:Y:S02]  /*a050*/  SEL R33, R33, RZ, P2 ;  /* 0x000000ff21217207 */ /* 0x000fe40001000000 */
[-C--:B------:R-:W-:Y:S02]  /*a060*/  IADD3 R218, P4, PT, R218, R5.reuse, RZ ;  /* 0x00000005dada7210 */ /* 0x080fe40007f9e0ff */
[----:B------:R-:W-:Y:S02]  /*a070*/  ISETP.NE.U32.AND P3, PT, R33, RZ, PT ;  /* 0x000000ff2100720c */ /* 0x000fe40003f65070 */
[----:B-1----:R-:W-:Y:S01]  /*a080*/  SEL R222, RZ, 0x4, P1 ;  /* 0x00000004ffde7807 */ /* 0x002fe20000800000 */
[----:B------:R-:W-:Y:S01]  /*a090*/  IMAD.X R219, R219, 0x1, R6, P4 ;  /* 0x00000001dbdb7824 */ /* 0x000fe200020e0606 */
[----:B------:R-:W-:Y:S02]  /*a0a0*/  IADD3 R216, P4, PT, R216, R5, RZ ;  /* 0x00000005d8d87210 */ /* 0x000fe40007f9e0ff */
[----:B------:R-:W-:-:S02]  /*a0b0*/  SEL R222, R222, RZ, P2 ;  /* 0x000000ffdede7207 */ /* 0x000fc40001000000 */
[----:B------:R-:W-:Y:S01]  /*a0c0*/  LOP3.LUT R227, R2, 0x28, RZ, 0xfc, !PT ;  /* 0x0000002802e37812 */ /* 0x000fe200078efcff */
[--C-:B------:R-:W-:Y:S01]  /*a0d0*/  IMAD.X R217, R217, 0x1, R6.reuse, P4 ;  /* 0x00000001d9d97824 */ /* 0x100fe200020e0606 */
[----:B------:R-:W-:Y:S02]  /*a0e0*/  ISETP.NE.U32.AND P1, PT, R222, RZ, PT ;  /* 0x000000ffde00720c */ /* 0x000fe40003f25070 */
[-C--:B------:R-:W-:Y:S02]  /*a0f0*/  IADD3 R214, P4, PT, R214, R5.reuse, RZ ;  /* 0x00000005d6d67210 */ /* 0x080fe40007f9e0ff */
[C---:B------:R-:W-:Y:S02]  /*a100*/  LOP3.LUT R226, R2.reuse, 0x2a, RZ, 0xfc, !PT ;  /* 0x0000002a02e27812 */ /* 0x040fe400078efcff */
[----:B------:R-:W-:Y:S01]  /*a110*/  LOP3.LUT R223, R2, 0x2c, RZ, 0xfc, !PT ;  /* 0x0000002c02df7812 */ /* 0x000fe200078efcff */
[----:B------:R-:W-:Y:S01]  /*a120*/  IMAD.X R215, R215, 0x1, R6, P4 ;  /* 0x00000001d7d77824 */ /* 0x000fe200020e0606 */
[----:B------:R-:W-:-:S02]  /*a130*/  IADD3 R212, P4, PT, R212, R5, RZ ;  /* 0x00000005d4d47210 */ /* 0x000fc40007f9e0ff */
[----:B------:R-:W-:-:S03]  /*a140*/  LOP3.LUT R222, R2, 0x2e, RZ, 0xfc, !PT ;  /* 0x0000002e02de7812 */ /* 0x000fc600078efcff */
[----:B------:R-:W-:Y:S01]  /*a150*/  LDGSTS.E [R7+0x2e000], desc[UR40][R220.64], P1 ;  /* 0x2e000000dc077fae */ /* 0x000fe200089a1028 */
[----:B------:R-:W-:Y:S01]  /*a160*/  ISETP.GE.AND P1, PT, R229, R31, PT ;  /* 0x0000001fe500720c */ /* 0x000fe20003f26270 */
[--C-:B------:R-:W-:Y:S01]  /*a170*/  IMAD.X R213, R213, 0x1, R6.reuse, P4 ;  /* 0x00000001d5d57824 */ /* 0x100fe200020e0606 */
[----:B------:R-:W-:Y:S01]  /*a180*/  IADD3 R210, P4, PT, R210, R5, RZ ;  /* 0x00000005d2d27210 */ /* 0x000fe20007f9e0ff */
[----:B------:R1:W-:Y:S01]  /*a190*/  LDGSTS.E [R7+0x2e008], desc[UR40][R218.64], P3 ;  /* 0x2e008000da077fae */ /* 0x0003e200099a1028 */
[----:B------:R-:W-:Y:S02]  /*a1a0*/  SEL R33, RZ, 0x4, P1 ;  /* 0x00000004ff217807 */ /* 0x000fe40000800000 */
[----:B------:R-:W-:Y:S01]  /*a1b0*/  ISETP.GE.AND P3, PT, R228, R31, PT ;  /* 0x0000001fe400720c */ /* 0x000fe20003f66270 */
[----:B------:R-:W-:Y:S01]  /*a1c0*/  IMAD.X R211, R211, 0x1, R6, P4 ;  /* 0x00000001d3d37824 */ /* 0x000fe200020e0606 */
[----:B------:R-:W-:Y:S02]  /*a1d0*/  SEL R33, R33, RZ, P2 ;  /* 0x000000ff21217207 */ /* 0x000fe40001000000 */
[----:B------:R-:W-:-:S02]  /*a1e0*/  LOP3.LUT R228, R2, 0x8, RZ, 0xfc, !PT ;  /* 0x0000000802e47812 */ /* 0x000fc400078efcff */
[----:B------:R-:W-:Y:S02]  /*a1f0*/  ISETP.NE.U32.AND P1, PT, R33, RZ, PT ;  /* 0x000000ff2100720c */ /* 0x000fe40003f25070 */
[-C--:B------:R-:W-:Y:S02]  /*a200*/  IADD3 R206, P4, PT, R206, R5.reuse, RZ ;  /* 0x00000005cece7210 */ /* 0x080fe40007f9e0ff */
[----:B-1----:R-:W-:Y:S02]  /*a210*/  SEL R7, RZ, 0x4, P3 ;  /* 0x00000004ff077807 */ /* 0x002fe40001800000 */
[----:B------:R-:W-:Y:S01]  /*a220*/  LOP3.LUT R221, R2, 0x30, RZ, 0xfc, !PT ;  /* 0x0000003002dd7812 */ /* 0x000fe200078efcff */
[----:B------:R-:W-:Y:S01]  /*a230*/  IMAD.X R207, R207, 0x1, R6, P4 ;  /* 0x00000001cfcf7824 */ /* 0x000fe200020e0606 */
[----:B------:R-:W-:Y:S02]  /*a240*/  SEL R7, R7, RZ, P2 ;  /* 0x000000ff07077207 */ /* 0x000fe40001000000 */
[----:B------:R-:W-:-:S02]  /*a250*/  IADD3 R204, P4, PT, R204, R5, RZ ;  /* 0x00000005cccc7210 */ /* 0x000fc40007f9e0ff */
[----:B------:R-:W-:Y:S01]  /*a260*/  ISETP.NE.U32.AND P3, PT, R7, RZ, PT ;  /* 0x000000ff0700720c */ /* 0x000fe20003f65070 */
[----:B------:R1:W-:Y:S01]  /*a270*/  LDGSTS.E [R8+0x2c000], desc[UR40][R216.64], P1 ;  /* 0x2c000000d8087fae */ /* 0x0003e200089a1028 */
[----:B------:R-:W-:Y:S01]  /*a280*/  ISETP.GE.AND P1, PT, R249, R31, PT ;  /* 0x0000001ff900720c */ /* 0x000fe20003f26270 */
[--C-:B------:R-:W-:Y:S01]  /*a290*/  IMAD.X R205, R205, 0x1, R6.reuse, P4 ;  /* 0x00000001cdcd7824 */ /* 0x100fe200020e0606 */
[----:B------:R-:W-:Y:S02]  /*a2a0*/  IADD3 R202, P4, PT, R202, R5, RZ ;  /* 0x00000005caca7210 */ /* 0x000fe40007f9e0ff */
[----:B------:R-:W-:Y:S02]  /*a2b0*/  SEL R33, RZ, 0x4, P1 ;  /* 0x00000004ff217807 */ /* 0x000fe40000800000 */
[----:B------:R-:W-:Y:S01]  /*a2c0*/  LOP3.LUT R220, R2, 0x32, RZ, 0xfc, !PT ;  /* 0x0000003202dc7812 */ /* 0x000fe200078efcff */
[----:B------:R-:W-:Y:S01]  /*a2d0*/  IMAD.X R203, R203, 0x1, R6, P4 ;  /* 0x00000001cbcb7824 */ /* 0x000fe200020e0606 */
[----:B------:R-:W-:-:S02]  /*a2e0*/  SEL R33, R33, RZ, P2 ;  /* 0x000000ff21217207 */ /* 0x000fc40001000000 */
[----:B------:R-:W-:Y:S01]  /*a2f0*/  IADD3 R200, P4, PT, R200, R5, RZ ;  /* 0x00000005c8c87210 */ /* 0x000fe20007f9e0ff */
[----:B------:R2:W-:Y:S01]  /*a300*/  LDGSTS.E [R8+0x2c008], desc[UR40][R214.64], P3 ;  /* 0x2c008000d6087fae */ /* 0x0005e200099a1028 */
[----:B------:R-:W-:Y:S02]  /*a310*/  ISETP.NE.U32.AND P1, PT, R33, RZ, PT ;  /* 0x000000ff2100720c */ /* 0x000fe40003f25070 */
[----:B------:R-:W-:Y:S01]  /*a320*/  ISETP.GE.AND P3, PT, R252, R31, PT ;  /* 0x0000001ffc00720c */ /* 0x000fe20003f66270 */
[----:B------:R-:W-:Y:S01]  /*a330*/  IMAD.X R201, R201, 0x1, R6, P4 ;  /* 0x00000001c9c97824 */ /* 0x000fe200020e0606 */
[----:B-1----:R-:W-:Y:S02]  /*a340*/  SHF.R.S32.HI R217, RZ, 0x1f, R12 ;  /* 0x0000001fffd97819 */ /* 0x002fe4000001140c */
[----:B------:R-:W-:Y:S02]  /*a350*/  SEL R7, RZ, 0x4, P3 ;  /* 0x00000004ff077807 */ /* 0x000fe40001800000 */
[----:B------:R-:W-:-:S02]  /*a360*/  LOP3.LUT R229, R2, 0x16, RZ, 0xfc, !PT ;  /* 0x0000001602e57812 */ /* 0x000fc400078efcff */
[----:B------:R-:W-:Y:S01]  /*a370*/  SEL R7, R7, RZ, P2 ;  /* 0x000000ff07077207 */ /* 0x000fe20001000000 */
[----:B--2---:R-:W1:Y:S01]  /*a380*/  S2R R215, SR_TID.X ;  /* 0x0000000000d77919 */ /* 0x004e620000002100 */
[----:B------:R-:W-:Y:S02]  /*a390*/  LOP3.LUT R219, R2, 0x3a, RZ, 0xfc, !PT ;  /* 0x0000003a02db7812 */ /* 0x000fe400078efcff */
[----:B------:R-:W-:Y:S01]  /*a3a0*/  ISETP.NE.U32.AND P3, PT, R7, RZ, PT ;  /* 0x000000ff0700720c */ /* 0x000fe20003f65070 */
[----:B------:R-:W-:Y:S01]  /*a3b0*/  LDGSTS.E [R8+0x2e000], desc[UR40][R212.64], P1 ;  /* 0x2e000000d4087fae */ /* 0x000fe200089a1028 */
[----:B------:R-:W-:Y:S02]  /*a3c0*/  ISETP.GE.AND P1, PT, R228, R31, PT ;  /* 0x0000001fe400720c */ /* 0x000fe40003f26270 */
[----:B------:R-:W-:Y:S02]  /*a3d0*/  LOP3.LUT R228, R2, 0xa, RZ, 0xfc, !PT ;  /* 0x0000000a02e47812 */ /* 0x000fe400078efcff */
[----:B------:R-:W-:-:S02]  /*a3e0*/  SEL R7, RZ, 0x4, P1 ;  /* 0x00000004ff077807 */ /* 0x000fc40000800000 */
[C---:B------:R-:W-:Y:S02]  /*a3f0*/  LOP3.LUT R218, R2.reuse, 0x3c, RZ, 0xfc, !PT ;  /* 0x0000003c02da7812 */ /* 0x040fe400078efcff */
[----:B------:R-:W-:Y:S02]  /*a400*/  SEL R7, R7, RZ, P2 ;  /* 0x000000ff07077207 */ /* 0x000fe40001000000 */
[----:B------:R-:W-:Y:S01]  /*a410*/  LOP3.LUT R216, R2, 0x3e, RZ, 0xfc, !PT ;  /* 0x0000003e02d87812 */ /* 0x000fe200078efcff */
[----:B------:R2:W-:Y:S01]  /*a420*/  LDGSTS.E [R8+0x2e008], desc[UR40][R210.64], P3 ;  /* 0x2e008000d2087fae */ /* 0x0005e200099a1028 */
[----:B------:R-:W-:Y:S02]  /*a430*/  ISETP.NE.U32.AND P1, PT, R7, RZ, PT ;  /* 0x000000ff0700720c */ /* 0x000fe40003f25070 */
[----:B------:R-:W-:-:S05]  /*a440*/  IADD3 R208, P3, PT, R208, R5, RZ ;  /* 0x00000005d0d07210 */ /* 0x000fca0007f7e0ff */
[----:B------:R-:W-:Y:S01]  /*a450*/  IMAD.X R209, R209, 0x1, R6, P3 ;  /* 0x00000001d1d17824 */ /* 0x000fe200018e0606 */
[----:B------:R-:W-:-:S04]  /*a460*/  ISETP.GE.AND P3, PT, R227, R31, PT ;  /* 0x0000001fe300720c */ /* 0x000fc80003f66270 */
[----:B------:R-:W-:Y:S01]  /*a470*/  SEL R7, RZ, 0x4, P3 ;  /* 0x00000004ff077807 */ /* 0x000fe20001800000 */
[----:B------:R-:W-:Y:S01]  /*a480*/  LDGSTS.E [R224+0x2c000], desc[UR40][R208.64], P1 ;  /* 0x2c000000d0e07fae */ /* 0x000fe200089a1028 */
[----:B------:R-:W-:Y:S02]  /*a490*/  ISETP.GE.AND P1, PT, R228, R31, PT ;  /* 0x0000001fe400720c */ /* 0x000fe40003f26270 */
[----:B------:R-:W-:Y:S02]  /*a4a0*/  SEL R7, R7, RZ, P2 ;  /* 0x000000ff07077207 */ /* 0x000fe40001000000 */
[----:B--2---:R-:W-:Y:S02]  /*a4b0*/  SEL R8, RZ, 0x4, P1 ;  /* 0x00000004ff087807 */ /* 0x004fe40000800000 */
[----:B------:R-:W-:Y:S02]  /*a4c0*/  ISETP.NE.U32.AND P3, PT, R7, RZ, PT ;  /* 0x000000ff0700720c */ /* 0x000fe40003f65070 */
[----:B------:R-:W-:-:S02]  /*a4d0*/  SEL R8, R8, RZ, P2 ;  /* 0x000000ff08087207 */ /* 0x000fc40001000000 */
[----:B------:R-:W-:Y:S02]  /*a4e0*/  LOP3.LUT R228, R2, 0xc, RZ, 0xfc, !PT ;  /* 0x0000000c02e47812 */ /* 0x000fe400078efcff */
[----:B------:R-:W-:Y:S02]  /*a4f0*/  ISETP.NE.U32.AND P1, PT, R8, RZ, PT ;  /* 0x000000ff0800720c */ /* 0x000fe40003f25070 */
[----:B-1----:R-:W-:-:S11]  /*a500*/  LOP3.LUT R215, R215, 0x3f, RZ, 0xc0, !PT ;  /* 0x0000003fd7d77812 */ /* 0x002fd600078ec0ff */
[----:B------:R-:W-:Y:S01]  /*a510*/  LDGSTS.E [R224+0x2c008], desc[UR40][R206.64], P1 ;  /* 0x2c008000cee07fae */ /* 0x000fe200089a1028 */
[-C--:B------:R-:W-:Y:S02]  /*a520*/  ISETP.GE.AND P1, PT, R228, R31.reuse, PT ;  /* 0x0000001fe400720c */ /* 0x080fe40003f26270 */
[----:B------:R-:W-:Y:S01]  /*a530*/  LOP3.LUT R228, R2, 0xe, RZ, 0xfc, !PT ;  /* 0x0000000e02e47812 */ /* 0x000fe200078efcff */
[----:B------:R-:W-:Y:S01]  /*a540*/  LDGSTS.E [R224+0x2e000], desc[UR40][R204.64], P3 ;  /* 0x2e000000cce07fae */ /* 0x000fe200099a1028 */
[----:B------:R-:W-:Y:S02]  /*a550*/  ISETP.GE.AND P3, PT, R226, R31, PT ;  /* 0x0000001fe200720c */ /* 0x000fe40003f66270 */
[----:B------:R-:W-:Y:S02]  /*a560*/  SEL R7, RZ, 0x4, P1 ;  /* 0x00000004ff077807 */ /* 0x000fe40000800000 */
[----:B------:R-:W-:Y:S02]  /*a570*/  SEL R8, RZ, 0x4, P3 ;  /* 0x00000004ff087807 */ /* 0x000fe40001800000 */
[----:B------:R-:W-:-:S02]  /*a580*/  SEL R7, R7, RZ, P2 ;  /* 0x000000ff07077207 */ /* 0x000fc40001000000 */
[----:B------:R-:W-:Y:S02]  /*a590*/  SEL R8, R8, RZ, P2 ;  /* 0x000000ff08087207 */ /* 0x000fe40001000000 */
[----:B------:R-:W-:Y:S01]  /*a5a0*/  ISETP.NE.U32.AND P1, PT, R7, RZ, PT ;  /* 0x000000ff0700720c */ /* 0x000fe20003f25070 */
[----:B------:R-:W-:Y:S01]  /*a5b0*/  IMAD.SHL.U32 R7, R12, 0x4, RZ ;  /* 0x000000040c077824 */ /* 0x000fe200078e00ff */
[----:B------:R-:W-:Y:S02]  /*a5c0*/  ISETP.NE.U32.AND P3, PT, R8, RZ, PT ;  /* 0x000000ff0800720c */ /* 0x000fe40003f65070 */
[----:B------:R-:W-:Y:S02]  /*a5d0*/  ISETP.GE.AND P4, PT, R228, R31, PT ;  /* 0x0000001fe400720c */ /* 0x000fe40003f86270 */
[----:B------:R-:W-:Y:S02]  /*a5e0*/  SHF.L.U64.HI R8, R12, 0x2, R217 ;  /* 0x000000020c087819 */ /* 0x000fe400000102d9 */
[----:B------:R-:W-:-:S02]  /*a5f0*/  SEL R33, RZ, 0x4, P4 ;  /* 0x00000004ff217807 */ /* 0x000fc40002000000 */
[-C--:B------:R-:W-:Y:S02]  /*a600*/  IADD3 R76, P4, PT, R76, R7.reuse, RZ ;  /* 0x000000074c4c7210 */ /* 0x080fe40007f9e0ff */
[-C--:B------:R-:W-:Y:S02]  /*a610*/  IADD3 R188, P5, PT, R188, R7.reuse, RZ ;  /* 0x00000007bcbc7210 */ /* 0x080fe40007fbe0ff */
[----:B------:R-:W-:Y:S01]  /*a620*/  SEL R33, R33, RZ, P2 ;  /* 0x000000ff21217207 */ /* 0x000fe20001000000 */
[----:B------:R-:W-:Y:S01]  /*a630*/  LDGSTS.E [R224+0x2e008], desc[UR40][R202.64], P3 ;  /* 0x2e008000cae07fae */ /* 0x000fe200099a1028 */
[-C--:B------:R-:W-:Y:S01]  /*a640*/  IADD3 R68, P3, PT, R68, R7.reuse, RZ ;  /* 0x0000000744447210 */ /* 0x080fe20007f7e0ff */
[--C-:B------:R-:W-:Y:S01]  /*a650*/  IMAD.X R77, R77, 0x1, R8.reuse, P4 ;  /* 0x000000014d4d7824 */ /* 0x100fe200020e0608 */
[----:B------:R-:W-:Y:S01]  /*a660*/  IADD3 R92, P4, PT, R92, R7, RZ ;  /* 0x000000075c5c7210 */ /* 0x000fe20007f9e0ff */
[--C-:B------:R-:W-:Y:S01]  /*a670*/  IMAD.X R189, R189, 0x1, R8.reuse, P5 ;  /* 0x00000001bdbd7824 */ /* 0x100fe200028e0608 */
[----:B------:R-:W-:Y:S01]  /*a680*/  IADD3 R38, P5, PT, R38, R5, RZ ;  /* 0x0000000526267210 */ /* 0x000fe20007fbe0ff */
[--C-:B------:R-:W-:Y:S01]  /*a690*/  IMAD.X R69, R69, 0x1, R8.reuse, P3 ;  /* 0x0000000145457824 */ /* 0x100fe200018e0608 */
[-C--:B------:R-:W-:Y:S01]  /*a6a0*/  IADD3 R84, P3, PT, R84, R7.reuse, RZ ;  /* 0x0000000754547210 */ /* 0x080fe20007f7e0ff */
[----:B------:R-:W-:Y:S01]  /*a6b0*/  IMAD.X R93, R93, 0x1, R8, P4 ;  /* 0x000000015d5d7824 */ /* 0x000fe200020e0608 */
[----:B------:R-:W-:Y:S01]  /*a6c0*/  IADD3 R108, P4, PT, R108, R7, RZ ;  /* 0x000000076c6c7210 */ /* 0x000fe20007f9e0ff */
[----:B------:R-:W-:Y:S01]  /*a6d0*/  IMAD.X R39, R39, 0x1, R6, P5 ;  /* 0x0000000127277824 */ /* 0x000fe200028e0606 */
[----:B------:R-:W-:Y:S01]  /*a6e0*/  IADD3 R62, P5, PT, R62, R5, RZ ;  /* 0x000000053e3e7210 */ /* 0x000fe20007fbe0ff */
[--C-:B------:R-:W-:Y:S01]  /*a6f0*/  IMAD.X R85, R85, 0x1, R8.reuse, P3 ;  /* 0x0000000155557824 */ /* 0x100fe200018e0608 */
[-C--:B------:R-:W-:Y:S01]  /*a700*/  IADD3 R100, P3, PT, R100, R7.reuse, RZ ;  /* 0x0000000764647210 */ /* 0x080fe20007f7e0ff */
[----:B------:R-:W-:Y:S01]  /*a710*/  IMAD.X R109, R109, 0x1, R8, P4 ;  /* 0x000000016d6d7824 */ /* 0x000fe200020e0608 */
[-C--:B------:R-:W-:Y:S01]  /*a720*/  IADD3 R124, P4, PT, R124, R7.reuse, RZ ;  /* 0x000000077c7c7210 */ /* 0x080fe20007f9e0ff */
[----:B------:R-:W-:Y:S01]  /*a730*/  LDGSTS.E [R22+0x2c000], desc[UR40][R200.64], P1 ;  /* 0x2c000000c8167fae */ /* 0x000fe200089a1028 */
[----:B------:R-:W-:Y:S01]  /*a740*/  IMAD.X R63, R63, 0x1, R6, P5 ;  /* 0x000000013f3f7824 */ /* 0x000fe200028e0606 */
[----:B------:R-:W-:Y:S01]  /*a750*/  ISETP.NE.U32.AND P1, PT, R33, RZ, PT ;  /* 0x000000ff2100720c */ /* 0x000fe20003f25070 */
[--C-:B------:R-:W-:Y:S01]  /*a760*/  IMAD.X R101, R101, 0x1, R8.reuse, P3 ;  /* 0x0000000165657824 */ /* 0x100fe200018e0608 */
[-C--:B------:R-:W-:Y:S01]  /*a770*/  IADD3 R116, P3, PT, R116, R7.reuse, RZ ;  /* 0x0000000774747210 */ /* 0x080fe20007f7e0ff */
[----:B------:R-:W-:Y:S01]  /*a780*/  IMAD.X R125, R125, 0x1, R8, P4 ;  /* 0x000000017d7d7824 */ /* 0x000fe200020e0608 */
[----:B------:R-:W-:-:S02]  /*a790*/  IADD3 R78, P4, PT, R78, R7, RZ ;  /* 0x000000074e4e7210 */ /* 0x000fc40007f9e0ff */
[-C--:B------:R-:W-:Y:S01]  /*a7a0*/  IADD3 R90, P5, PT, R90, R7.reuse, RZ ;  /* 0x000000075a5a7210 */ /* 0x080fe20007fbe0ff */
[--C-:B------:R-:W-:Y:S01]  /*a7b0*/  IMAD.X R117, R117, 0x1, R8.reuse, P3 ;  /* 0x0000000175757824 */ /* 0x100fe200018e0608 */
        /* <DEDUP_REMOVED lines=10> */
[----:B------:R-:W-:Y:S01]  /*a860*/  LOP3.LUT R228, R2, 0x10, RZ, 0xfc, !PT ;  /* 0x0000001002e47812 */ /* 0x000fe200078efcff */
[--C-:B------:R-:W-:Y:S01]  /*a870*/  IMAD.X R87, R87, 0x1, R8.reuse, P3 ;  /* 0x0000000157577824 */ /* 0x100fe200018e0608 */
[-C--:B------:R-:W-:Y:S01]  /*a880*/  IADD3 R102, P3, PT, R102, R7.reuse, RZ ;  /* 0x0000000766667210 */ /* 0x080fe20007f7e0ff */
[----:B------:R-:W-:Y:S01]  /*a890*/  IMAD.X R111, R111, 0x1, R8, P4 ;  /* 0x000000016f6f7824 */ /* 0x000fe200020e0608 */
[----:B------:R-:W-:-:S02]  /*a8a0*/  IADD3 R126, P4, PT, R126, R7, RZ ;  /* 0x000000077e7e7210 */ /* 0x000fc40007f9e0ff */
[----:B------:R-:W-:Y:S01]  /*a8b0*/  ISETP.GE.AND P5, PT, R228, R31, PT ;  /* 0x0000001fe400720c */ /* 0x000fe20003fa6270 */
[--C-:B------:R-:W-:Y:S01]  /*a8c0*/  IMAD.X R103, R103, 0x1, R8.reuse, P3 ;  /* 0x0000000167677824 */ /* 0x100fe200018e0608 */
[-C--:B------:R-:W-:Y:S01]  /*a8d0*/  IADD3 R118, P3, PT, R118, R7.reuse, RZ ;  /* 0x0000000776767210 */ /* 0x080fe20007f7e0ff */
[--C-:B------:R-:W-:Y:S01]  /*a8e0*/  IMAD.X R127, R127, 0x1, R8.reuse, P4 ;  /* 0x000000017f7f7824 */ /* 0x100fe200020e0608 */
[-C--:B------:R-:W-:Y:S02]  /*a8f0*/  IADD3 R80, P4, PT, R80, R7.reuse, RZ ;  /* 0x0000000750507210 */ /* 0x080fe40007f9e0ff */
[----:B------:R-:W-:Y:S01]  /*a900*/  LOP3.LUT R228, R2, 0x12, RZ, 0xfc, !PT ;  /* 0x0000001202e47812 */ /* 0x000fe200078efcff */
[--C-:B------:R-:W-:Y:S01]  /*a910*/  IMAD.X R119, R119, 0x1, R8.reuse, P3 ;  /* 0x0000000177777824 */ /* 0x100fe200018e0608 */
[-C--:B------:R-:W-:Y:S01]  /*a920*/  IADD3 R72, P3, PT, R72, R7.reuse, RZ ;  /* 0x0000000748487210 */ /* 0x080fe20007f7e0ff */
[----:B------:R-:W-:Y:S01]  /*a930*/  IMAD.X R81, R81, 0x1, R8, P4 ;  /* 0x0000000151517824 */ /* 0x000fe200020e0608 */
[----:B------:R-:W-:-:S03]  /*a940*/  IADD3 R96, P4, PT, R96, R7, RZ ;  /* 0x0000000760607210 */ /* 0x000fc60007f9e0ff */
        /* <DEDUP_REMOVED lines=57> */
[----:B------:R-:W-:Y:S01]  /*ace0*/  IADD3 R184, P3, PT, R184, R7, RZ ;  /* 0x00000007b8b87210 */ /* 0x000fe20007f7e0ff */
[----:B------:R-:W-:Y:S01]  /*acf0*/  IMAD.X R197, R197, 0x1, R8, P4 ;  /* 0x00000001c5c57824 */ /* 0x000fe200020e0608 */
[----:B------:R-:W-:-:S03]  /*ad00*/  IADD3 R36, P4, PT, R36, R5, RZ ;  /* 0x0000000524247210 */ /* 0x000fc60007f9e0ff */
[----:B------:R-:W-:Y:S01]  /*ad10*/  IMAD.X R185, R185, 0x1, R8, P3 ;  /* 0x00000001b9b97824 */ /* 0x000fe200018e0608 */
[-C--:B------:R-:W-:Y:S01]  /*ad20*/  IADD3 R34, P3, PT, R34, R5.reuse, RZ ;  /* 0x0000000522227210 */ /* 0x080fe20007f7e0ff */
[----:B------:R-:W-:Y:S01]  /*ad30*/  IMAD.X R37, R37, 0x1, R6, P4 ;  /* 0x0000000125257824 */ /* 0x000fe200020e0606 */
[----:B------:R-:W-:-:S03]  /*ad40*/  IADD3 R42, P4, PT, R42, R5, RZ ;  /* 0x000000052a2a7210 */ /* 0x000fc60007f9e0ff */
[--C-:B------:R-:W-:Y:S01]  /*ad50*/  IMAD.X R35, R35, 0x1, R6.reuse, P3 ;  /* 0x0000000123237824 */ /* 0x100fe200018e0606 */
[-C--:B------:R-:W-:Y:S01]  /*ad60*/  IADD3 R40, P3, PT, R40, R5.reuse, RZ ;  /* 0x0000000528287210 */ /* 0x080fe20007f7e0ff */
[--C-:B------:R-:W-:Y:S01]  /*ad70*/  IMAD.X R43, R43, 0x1, R6.reuse, P4 ;  /* 0x000000012b2b7824 */ /* 0x100fe200020e0606 */
[-C--:B------:R-:W-:Y:S02]  /*ad80*/  IADD3 R46, P4, PT, R46, R5.reuse, RZ ;  /* 0x000000052e2e7210 */ /* 0x080fe40007f9e0ff */
[----:B------:R1:W-:Y:S01]  /*ad90*/  LDGSTS.E [R22+0x2c008], desc[UR40][R34.64], P1 ;  /* 0x2c00800022167fae */ /* 0x0003e200089a1028 */
[--C-:B------:R-:W-:Y:S01]  /*ada0*/  IMAD.X R41, R41, 0x1, R6.reuse, P3 ;  /* 0x0000000129297824 */ /* 0x100fe200018e0606 */
[-C--:B------:R-:W-:Y:S01]  /*adb0*/  IADD3 R44, P3, PT, R44, R5.reuse, RZ ;  /* 0x000000052c2c7210 */ /* 0x080fe20007f7e0ff */
[--C-:B------:R-:W-:Y:S01]  /*adc0*/  IMAD.X R47, R47, 0x1, R6.reuse, P4 ;  /* 0x000000012f2f7824 */ /* 0x100fe200020e0606 */
[----:B------:R-:W-:Y:S02]  /*add0*/  IADD3 R50, P4, PT, R50, R5, RZ ;  /* 0x0000000532327210 */ /* 0x000fe40007f9e0ff */
[----:B------:R-:W-:Y:S01]  /*ade0*/  ISETP.GE.AND P1, PT, R228, R31, PT ;  /* 0x0000001fe400720c */ /* 0x000fe20003f26270 */
[--C-:B------:R-:W-:Y:S01]  /*adf0*/  IMAD.X R45, R45, 0x1, R6.reuse, P3 ;  /* 0x000000012d2d7824 */ /* 0x100fe200018e0606 */
[-C--:B------:R-:W-:Y:S01]  /*ae00*/  IADD3 R48, P3, PT, R48, R5.reuse, RZ ;  /* 0x0000000530307210 */ /* 0x080fe20007f7e0ff */
[----:B------:R-:W-:Y:S01]  /*ae10*/  IMAD.X R51, R51, 0x1, R6, P4 ;  /* 0x0000000133337824 */ /* 0x000fe200020e0606 */
[----:B------:R-:W-:-:S02]  /*ae20*/  IADD3 R54, P4, PT, R54, R5, RZ ;  /* 0x0000000536367210 */ /* 0x000fc40007f9e0ff */
[----:B-1----:R-:W-:Y:S01]  /*ae30*/  SEL R35, RZ, 0x4, P1 ;  /* 0x00000004ff237807 */ /* 0x002fe20000800000 */
        /* <DEDUP_REMOVED lines=9> */
[----:B------:R-:W-:Y:S01]  /*aed0*/  SEL R35, R35, RZ, P2 ;  /* 0x000000ff23237207 */ /* 0x000fe20001000000 */
[--C-:B------:R-:W-:Y:S01]  /*aee0*/  IMAD.X R57, R57, 0x1, R6.reuse, P3 ;  /* 0x0000000139397824 */ /* 0x100fe200018e0606 */
[----:B------:R-:W-:Y:S01]  /*aef0*/  IADD3 R60, P3, PT, R60, R5, RZ ;  /* 0x000000053c3c7210 */ /* 0x000fe20007f7e0ff */
[--C-:B------:R-:W-:Y:S01]  /*af00*/  IMAD.X R65, R65, 0x1, R6.reuse, P4 ;  /* 0x0000000141417824 */ /* 0x100fe200020e0606 */
[----:B------:R-:W-:Y:S02]  /*af10*/  ISETP.GE.AND P4, PT, R223, R31, PT ;  /* 0x0000001fdf00720c */ /* 0x000fe40003f86270 */
[----:B------:R-:W-:Y:S01]  /*af20*/  LOP3.LUT R228, R2, 0x14, RZ, 0xfc, !PT ;  /* 0x0000001402e47812 */ /* 0x000fe200078efcff */
[----:B------:R-:W-:Y:S01]  /*af30*/  IMAD.X R61, R61, 0x1, R6, P3 ;  /* 0x000000013d3d7824 */ /* 0x000fe200018e0606 */
[----:B------:R-:W-:Y:S02]  /*af40*/  IADD3 R82, P3, PT, R82, R7, RZ ;  /* 0x0000000752527210 */ /* 0x000fe40007f7e0ff */
[----:B------:R-:W-:-:S02]  /*af50*/  SEL R33, RZ, 0x4, P4 ;  /* 0x00000004ff217807 */ /* 0x000fc40002000000 */
[-C--:B------:R-:W-:Y:S01]  /*af60*/  IADD3 R190, P4, PT, R190, R5.reuse, RZ ;  /* 0x00000005bebe7210 */ /* 0x080fe20007f9e0ff */
[----:B------:R-:W-:Y:S01]  /*af70*/  IMAD.X R83, R83, 0x1, R8, P3 ;  /* 0x0000000153537824 */ /* 0x000fe200018e0608 */
[----:B------:R-:W-:Y:S02]  /*af80*/  IADD3 R66, P3, PT, R66, R5, RZ ;  /* 0x0000000542427210 */ /* 0x000fe40007f7e0ff */
[----:B------:R-:W-:Y:S01]  /*af90*/  SEL R33, R33, RZ, P2 ;  /* 0x000000ff21217207 */ /* 0x000fe20001000000 */
[--C-:B------:R-:W-:Y:S02]  /*afa0*/  IMAD.X R191, R191, 0x1, R6.reuse, P4 ;  /* 0x00000001bfbf7824 */ /* 0x100fe400020e0606 */
[----:B------:R-:W-:Y:S01]  /*afb0*/  IMAD.X R67, R67, 0x1, R6, P3 ;  /* 0x0000000143437824 */ /* 0x000fe200018e0606 */
[----:B------:R-:W-:Y:S02]  /*afc0*/  ISETP.GE.AND P3, PT, R222, R31, PT ;  /* 0x0000001fde00720c */ /* 0x000fe40003f66270 */
[----:B------:R-:W-:-:S02]  /*afd0*/  ISETP.NE.U32.AND P4, PT, R33, RZ, PT ;  /* 0x000000ff2100720c */ /* 0x000fc40003f85070 */
[----:B------:R-:W-:Y:S02]  /*afe0*/  SEL R33, RZ, 0x4, P3 ;  /* 0x00000004ff217807 */ /* 0x000fe40001800000 */
[----:B------:R-:W-:Y:S02]  /*aff0*/  IADD3 R192, P3, PT, R192, R5, RZ ;  /* 0x00000005c0c07210 */ /* 0x000fe40007f7e0ff */
[----:B------:R-:W-:-:S03]  /*b000*/  SEL R33, R33, RZ, P2 ;  /* 0x000000ff21217207 */ /* 0x000fc60001000000 */
[----:B------:R-:W-:Y:S01]  /*b010*/  IMAD.X R193, R193, 0x1, R6, P3 ;  /* 0x00000001c1c17824 */ /* 0x000fe200018e0606 */
[----:B------:R-:W-:Y:S02]  /*b020*/  ISETP.NE.U32.AND P3, PT, R33, RZ, PT ;  /* 0x000000ff2100720c */ /* 0x000fe40003f65070 */
[----:B------:R-:W-:Y:S01]  /*b030*/  SEL R33, RZ, 0x4, P5 ;  /* 0x00000004ff217807 */ /* 0x000fe20002800000 */
[----:B------:R1:W-:Y:S01]  /*b040*/  LDGSTS.E [R22+0x2e000], desc[UR40][R36.64], P4 ;  /* 0x2e00000024167fae */ /* 0x0003e2000a1a1028 */
[----:B------:R-:W-:Y:S02]  /*b050*/  ISETP.GE.AND P4, PT, R221, R31, PT ;  /* 0x0000001fdd00720c */ /* 0x000fe40003f86270 */
[----:B------:R-:W-:Y:S02]  /*b060*/  SEL R34, R33, RZ, P2 ;  /* 0x000000ff21227207 */ /* 0x000fe40001000000 */
[----:B------:R-:W-:Y:S02]  /*b070*/  SEL R33, RZ, 0x4, P4 ;  /* 0x00000004ff217807 */ /* 0x000fe40002000000 */
[----:B------:R-:W-:-:S02]  /*b080*/  ISETP.NE.U32.AND P4, PT, R34, RZ, PT ;  /* 0x000000ff2200720c */ /* 0x000fc40003f85070 */
[----:B------:R-:W-:Y:S01]  /*b090*/  SEL R33, R33, RZ, P2 ;  /* 0x000000ff21217207 */ /* 0x000fe20001000000 */
[----:B------:R2:W-:Y:S01]  /*b0a0*/  LDGSTS.E [R22+0x2e008], desc[UR40][R38.64], P3 ;  /* 0x2e00800026167fae */ /* 0x0005e200099a1028 */
[----:B------:R-:W-:Y:S02]  /*b0b0*/  IADD3 R34, P5, PT, R106, R7, RZ ;  /* 0x000000076a227210 */ /* 0x000fe40007fbe0ff */
[----:B-1----:R-:W-:Y:S02]  /*b0c0*/  SEL R36, RZ, 0x4, P1 ;  /* 0x00000004ff247807 */ /* 0x002fe40000800000 */
[----:B------:R-:W-:Y:S01]  /*b0d0*/  ISETP.NE.U32.AND P1, PT, R35, RZ, PT ;  /* 0x000000ff2300720c */ /* 0x000fe20003f25070 */
[----:B------:R-:W-:Y:S01]  /*b0e0*/  IMAD.X R35, R107, 0x1, R8, P5 ;  /* 0x000000016b237824 */ /* 0x000fe200028e0608 */
[----:B------:R-:W-:Y:S02]  /*b0f0*/  ISETP.NE.U32.AND P3, PT, R33, RZ, PT ;  /* 0x000000ff2100720c */ /* 0x000fe40003f65070 */
[----:B------:R-:W-:Y:S01]  /*b100*/  SEL R36, R36, RZ, P2 ;  /* 0x000000ff24247207 */ /* 0x000fe20001000000 */
[----:B------:R-:W-:Y:S03]  /*b110*/  LDGSTS.E [R23+0x2c000], desc[UR40][R40.64], P4 ;  /* 0x2c00000028177fae */ /* 0x000fe6000a1a1028 */
[----:B------:R-:W-:-:S02]  /*b120*/  ISETP.NE.U32.AND P4, PT, R36, RZ, PT ;  /* 0x000000ff2400720c */ /* 0x000fc40003f85070 */
[----:B------:R-:W-:-:S03]  /*b130*/  IADD3 R36, P5, PT, R114, R7, RZ ;  /* 0x0000000772247210 */ /* 0x000fc60007fbe0ff */
[----:B------:R1:W-:Y:S01]  /*b140*/  LDGSTS.E [R23+0x2c008], desc[UR40][R42.64], P1 ;  /* 0x2c0080002a177fae */ /* 0x0003e200089a1028 */
[-C--:B------:R-:W-:Y:S01]  /*b150*/  ISETP.GE.AND P1, PT, R228, R31.reuse, PT ;  /* 0x0000001fe400720c */ /* 0x080fe20003f26270 */
[----:B------:R-:W-:Y:S01]  /*b160*/  IMAD.X R37, R115, 0x1, R8, P5 ;  /* 0x0000000173257824 */ /* 0x000fe200028e0608 */
[----:B------:R-:W-:Y:S01]  /*b170*/  LOP3.LUT R228, R2, 0x34, RZ, 0xfc, !PT ;  /* 0x0000003402e47812 */ /* 0x000fe200078efcff */
[----:B------:R-:W-:Y:S01]  /*b180*/  LDGSTS.E [R23+0x2e000], desc[UR40][R44.64], P3 ;  /* 0x2e0000002c177fae */ /* 0x000fe200099a1028 */
[----:B--2---:R-:W-:Y:S02]  /*b190*/  SEL R22, RZ, 0x4, P1 ;  /* 0x00000004ff167807 */ /* 0x004fe40000800000 */
[-C--:B------:R-:W-:Y:S01]  /*b1a0*/  ISETP.GE.AND P1, PT, R229, R31.reuse, PT ;  /* 0x0000001fe500720c */ /* 0x080fe20003f26270 */
[----:B------:R2:W-:Y:S01]  /*b1b0*/  LDGSTS.E [R23+0x2e008], desc[UR40][R46.64], P4 ;  /* 0x2e0080002e177fae */ /* 0x0005e2000a1a1028 */
[----:B------:R-:W-:Y:S02]  /*b1c0*/  ISETP.GE.AND P3, PT, R228, R31, PT ;  /* 0x0000001fe400720c */ /* 0x000fe40003f66270 */
[----:B------:R-:W-:-:S02]  /*b1d0*/  LOP3.LUT R229, R2, 0x36, RZ, 0xfc, !PT ;  /* 0x0000003602e57812 */ /* 0x000fc400078efcff */
[----:B------:R-:W-:Y:S02]  /*b1e0*/  SEL R33, RZ, 0x4, P1 ;  /* 0x00000004ff217807 */ /* 0x000fe40000800000 */
[----:B------:R-:W-:Y:S02]  /*b1f0*/  SEL R39, RZ, 0x4, P3 ;  /* 0x00000004ff277807 */ /* 0x000fe40001800000 */
[-C--:B------:R-:W-:Y:S02]  /*b200*/  ISETP.GE.AND P3, PT, R229, R31.reuse, PT ;  /* 0x0000001fe500720c */ /* 0x080fe40003f66270 */
[----:B------:R-:W-:Y:S02]  /*b210*/  SEL R33, R33, RZ, P2 ;  /* 0x000000ff21217207 */ /* 0x000fe40001000000 */
[----:B------:R-:W-:Y:S02]  /*b220*/  SEL R22, R22, RZ, P2 ;  /* 0x000000ff16167207 */ /* 0x000fe40001000000 */
[----:B------:R-:W-:-:S02]  /*b230*/  ISETP.GE.AND P1, PT, R240, R31, PT ;  /* 0x0000001ff000720c */ /* 0x000fc40003f26270 */
[----:B-1----:R-:W-:Y:S02]  /*b240*/  SEL R42, RZ, 0x4, P3 ;  /* 0x00000004ff2a7807 */ /* 0x002fe40001800000 */
[----:B------:R-:W-:Y:S02]  /*b250*/  ISETP.NE.U32.AND P3, PT, R33, RZ, PT ;  /* 0x000000ff2100720c */ /* 0x000fe40003f65070 */
[----:B------:R-:W-:Y:S02]  /*b260*/  ISETP.NE.U32.AND P4, PT, R22, RZ, PT ;  /* 0x000000ff1600720c */ /* 0x000fe40003f85070 */
[----:B------:R-:W-:Y:S02]  /*b270*/  SEL R33, RZ, 0x4, P1 ;  /* 0x00000004ff217807 */ /* 0x000fe40000800000 */
[----:B------:R-:W-:Y:S02]  /*b280*/  IADD3 R38, P1, PT, R130, R7, RZ ;  /* 0x0000000782267210 */ /* 0x000fe40007f3e0ff */
[----:B------:R-:W-:-:S02]  /*b290*/  SEL R41, R39, RZ, P2 ;  /* 0x000000ff27297207 */ /* 0x000fc40001000000 */
[----:B------:R-:W-:Y:S01]  /*b2a0*/  SEL R42, R42, RZ, P2 ;  /* 0x000000ff2a2a7207 */ /* 0x000fe20001000000 */
[----:B------:R-:W-:Y:S01]  /*b2b0*/  IMAD.X R39, R131, 0x1, R8, P1 ;  /* 0x0000000183277824 */ /* 0x000fe200008e0608 */
[----:B------:R-:W-:Y:S02]  /*b2c0*/  ISETP.NE.U32.AND P1, PT, R41, RZ, PT ;  /* 0x000000ff2900720c */ /* 0x000fe40003f25070 */
[----:B------:R-:W-:Y:S01]  /*b2d0*/  SEL R33, R33, RZ, P2 ;  /* 0x000000ff21217207 */ /* 0x000fe20001000000 */
[----:B------:R-:W-:Y:S01]  /*b2e0*/  LDGSTS.E [R24+0x2c000], desc[UR40][R48.64], P4 ;  /* 0x2c00000030187fae */ /* 0x000fe2000a1a1028 */
[----:B------:R-:W-:Y:S02]  /*b2f0*/  ISETP.GE.AND P4, PT, R242, R31, PT ;  /* 0x0000001ff200720c */ /* 0x000fe40003f86270 */
[----:B------:R-:W-:Y:S01]  /*b300*/  IADD3 R22, P5, PT, R122, R7, RZ ;  /* 0x000000077a167210 */ /* 0x000fe20007fbe0ff */
[----:B------:R-:W-:Y:S01]  /*b310*/  LDGSTS.E [R24+0x2c008], desc[UR40][R50.64], P3 ;  /* 0x2c00800032187fae */ /* 0x000fe200099a1028 */
[----:B------:R-:W-:-:S02]  /*b320*/  ISETP.NE.U32.AND P3, PT, R42, RZ, PT ;  /* 0x000000ff2a00720c */ /* 0x000fc40003f65070 */
[----:B------:R-:W-:Y:S01]  /*b330*/  SEL R43, RZ, 0x4, P4 ;  /* 0x00000004ff2b7807 */ /* 0x000fe20002000000 */
[----:B--2---:R-:W-:Y:S01]  /*b340*/  IMAD.X R23, R123, 0x1, R8, P5 ;  /* 0x000000017b177824 */ /* 0x004fe200028e0608 */
[----:B------:R-:W-:Y:S01]  /*b350*/  ISETP.NE.U32.AND P4, PT, R33, RZ, PT ;  /* 0x000000ff2100720c */ /* 0x000fe20003f85070 */
[----:B------:R-:W-:Y:S01]  /*b360*/  LDGSTS.E [R24+0x2e000], desc[UR40][R52.64], P1 ;  /* 0x2e00000034187fae */ /* 0x000fe200089a1028 */
[----:B------:R-:W-:Y:S02]  /*b370*/  ISETP.GE.AND P1, PT, R239, R31, PT ;  /* 0x0000001fef00720c */ /* 0x000fe40003f26270 */
[----:B------:R-:W-:Y:S02]  /*b380*/  SEL R33, R43, RZ, P2 ;  /* 0x000000ff2b217207 */ /* 0x000fe40001000000 */
[----:B------:R-:W-:Y:S02]  /*b390*/  SEL R44, RZ, 0x4, P1 ;  /* 0x00000004ff2c7807 */ /* 0x000fe40000800000 */
[----:B------:R-:W-:Y:S01]  /*b3a0*/  ISETP.NE.U32.AND P1, PT, R33, RZ, PT ;  /* 0x000000ff2100720c */ /* 0x000fe20003f25070 */
[----:B------:R1:W-:Y:S01]  /*b3b0*/  LDGSTS.E [R24+0x2e008], desc[UR40][R54.64], P3 ;  /* 0x2e00800036187fae */ /* 0x0003e200099a1028 */
[----:B------:R-:W-:-:S03]  /*b3c0*/  IADD3 R40, P5, PT, R138, R7, RZ ;  /* 0x000000078a287210 */ /* 0x000fc60007fbe0ff */
[----:B------:R-:W-:Y:S02]  /*b3d0*/  LDGSTS.E [R25+0x2c000], desc[UR40][R56.64], P4 ;  /* 0x2c00000038197fae */ /* 0x000fe4000a1a1028 */
[----:B------:R-:W-:Y:S01]  /*b3e0*/  IMAD.X R41, R139, 0x1, R8, P5 ;  /* 0x000000018b297824 */ /* 0x000fe200028e0608 */
[----:B------:R-:W-:Y:S02]  /*b3f0*/  IADD3 R42, P5, PT, R146, R7, RZ ;  /* 0x00000007922a7210 */ /* 0x000fe40007fbe0ff */
[----:B-1----:R-:W-:-:S03]  /*b400*/  SEL R24, R44, RZ, P2 ;  /* 0x000000ff2c187207 */ /* 0x002fc60001000000 */
[--C-:B------:R-:W-:Y:S01]  /*b410*/  IMAD.X R43, R147, 0x1, R8.reuse, P5 ;  /* 0x00000001932b7824 */ /* 0x100fe200028e0608 */
[-C--:B------:R-:W-:Y:S01]  /*b420*/  IADD3 R44, P3, PT, R154, R7.reuse, RZ ;  /* 0x000000079a2c7210 */ /* 0x080fe20007f7e0ff */
[----:B------:R-:W-:Y:S01]  /*b430*/  LDGSTS.E [R25+0x2c008], desc[UR40][R58.64], P1 ;  /* 0x2c0080003a197fae */ /* 0x000fe200089a1028 */
[----:B------:R-:W-:Y:S02]  /*b440*/  ISETP.NE.U32.AND P4, PT, R24, RZ, PT ;  /* 0x000000ff1800720c */ /* 0x000fe40003f85070 */
[-C--:B------:R-:W-:Y:S01]  /*b450*/  IADD3 R46, P5, PT, R162, R7.reuse, RZ ;  /* 0x00000007a22e7210 */ /* 0x080fe20007fbe0ff */
[--C-:B------:R-:W-:Y:S01]  /*b460*/  IMAD.X R45, R155, 0x1, R8.reuse, P3 ;  /* 0x000000019b2d7824 */ /* 0x100fe200018e0608 */
[----:B------:R-:W-:Y:S02]  /*b470*/  IADD3 R48, P3, PT, R170, R7, RZ ;  /* 0x00000007aa307210 */ /* 0x000fe40007f7e0ff */
[----:B------:R-:W-:Y:S01]  /*b480*/  ISETP.GE.AND P1, PT, R243, R31, PT ;  /* 0x0000001ff300720c */ /* 0x000fe20003f26270 */
[--C-:B------:R-:W-:Y:S01]  /*b490*/  IMAD.X R47, R163, 0x1, R8.reuse, P5 ;  /* 0x00000001a32f7824 */ /* 0x100fe200028e0608 */
[----:B------:R-:W-:Y:S01]  /*b4a0*/  IADD3 R50, P5, PT, R178, R7, RZ ;  /* 0x00000007b2327210 */ /* 0x000fe20007fbe0ff */
[----:B------:R-:W-:Y:S01]  /*b4b0*/  IMAD.X R49, R171, 0x1, R8, P3 ;  /* 0x00000001ab317824 */ /* 0x000fe200018e0608 */
[----:B------:R-:W-:-:S03]  /*b4c0*/  ISETP.GE.AND P3, PT, R219, R31, PT ;  /* 0x0000001fdb00720c */ /* 0x000fc60003f66270 */
[----:B------:R-:W-:Y:S01]  /*b4d0*/  LDGSTS.E [R25+0x2e000], desc[UR40][R60.64], P4 ;  /* 0x2e0000003c197fae */ /* 0x000fe2000a1a1028 */
[----:B------:R-:W-:Y:S01]  /*b4e0*/  SEL R24, RZ, 0x4, P3 ;  /* 0x00000004ff187807 */ /* 0x000fe20001800000 */
[----:B------:R-:W-:Y:S01]  /*b4f0*/  IMAD.X R51, R179, 0x1, R8, P5 ;  /* 0x00000001b3337824 */ /* 0x000fe200028e0608 */
[-C--:B------:R-:W-:Y:S02]  /*b500*/  ISETP.GE.AND P3, PT, R218, R31.reuse, PT ;  /* 0x0000001fda00720c */ /* 0x080fe40003f66270 */
[----:B------:R-:W-:Y:S02]  /*b510*/  SEL R33, R24, RZ, P2 ;  /* 0x000000ff18217207 */ /* 0x000fe40001000000 */
[----:B------:R-:W-:Y:S02]  /*b520*/  SEL R24, RZ, 0x4, P1 ;  /* 0x00000004ff187807 */ /* 0x000fe40000800000 */
[----:B------:R-:W-:Y:S02]  /*b530*/  ISETP.GE.AND P4, PT, R245, R31, PT ;  /* 0x0000001ff500720c */ /* 0x000fe40003f86270 */
[----:B------:R-:W-:-:S02]  /*b540*/  SEL R24, R24, RZ, P2 ;  /* 0x000000ff18187207 */ /* 0x000fc40001000000 */
[----:B------:R-:W-:Y:S02]  /*b550*/  ISETP.NE.U32.AND P1, PT, R33, RZ, PT ;  /* 0x000000ff2100720c */ /* 0x000fe40003f25070 */
[----:B------:R-:W-:Y:S02]  /*b560*/  SEL R33, RZ, 0x4, P3 ;  /* 0x00000004ff217807 */ /* 0x000fe40001800000 */
[-C--:B------:R-:W-:Y:S02]  /*b570*/  ISETP.GE.AND P5, PT, R216, R31.reuse, PT ;  /* 0x0000001fd800720c */ /* 0x080fe40003fa6270 */
[----:B------:R-:W-:Y:S02]  /*b580*/  ISETP.NE.U32.AND P3, PT, R24, RZ, PT ;  /* 0x000000ff1800720c */ /* 0x000fe40003f65070 */
[----:B------:R-:W-:Y:S02]  /*b590*/  SEL R53, RZ, 0x4, P4 ;  /* 0x00000004ff357807 */ /* 0x000fe40002000000 */
[----:B------:R-:W-:-:S02]  /*b5a0*/  ISETP.GE.AND P4, PT, R215, R31, PT ;  /* 0x0000001fd700720c */ /* 0x000fc40003f86270 */
[----:B------:R-:W-:Y:S01]  /*b5b0*/  SEL R31, RZ, 0x4, P5 ;  /* 0x00000004ff1f7807 */ /* 0x000fe20002800000 */
[----:B------:R1:W-:Y:S01]  /*b5c0*/  LDGSTS.E [R25+0x2e008], desc[UR40][R62.64], P1 ;  /* 0x2e0080003e197fae */ /* 0x0003e200089a1028 */
[----:B------:R-:W-:Y:S02]  /*b5d0*/  SEL R24, R53, RZ, P2 ;  /* 0x000000ff35187207 */ /* 0x000fe40001000000 */
[----:B------:R-:W-:Y:S02]  /*b5e0*/  SEL R54, RZ, 0x4, P4 ;  /* 0x00000004ff367807 */ /* 0x000fe40002000000 */
[----:B------:R-:W-:Y:S01]  /*b5f0*/  SEL R33, R33, RZ, P2 ;  /* 0x000000ff21217207 */ /* 0x000fe20001000000 */
[----:B------:R2:W-:Y:S01]  /*b600*/  LDGSTS.E [R26+0x2c000], desc[UR40][R64.64], P3 ;  /* 0x2c000000401a7fae */ /* 0x0005e200099a1028 */
[----:B------:R-:W-:Y:S02]  /*b610*/  SEL R31, R31, RZ, P2 ;  /* 0x000000ff1f1f7207 */ /* 0x000fe40001000000 */
[----:B------:R-:W-:-:S02]  /*b620*/  ISETP.NE.U32.AND P4, PT, R24, RZ, PT ;  /* 0x000000ff1800720c */ /* 0x000fc40003f85070 */
[----:B------:R-:W-:Y:S02]  /*b630*/  SEL R54, R54, RZ, P2 ;  /* 0x000000ff36367207 */ /* 0x000fe40001000000 */
[----:B------:R-:W-:Y:S02]  /*b640*/  ISETP.NE.U32.AND P1, PT, R33, RZ, PT ;  /* 0x000000ff2100720c */ /* 0x000fe40003f25070 */
[----:B------:R-:W-:Y:S02]  /*b650*/  ISETP.NE.U32.AND P2, PT, R31, RZ, PT ;  /* 0x000000ff1f00720c */ /* 0x000fe40003f45070 */
[----:B------:R-:W-:Y:S02]  /*b660*/  ISETP.NE.U32.AND P3, PT, R54, RZ, PT ;  /* 0x000000ff3600720c */ /* 0x000fe40003f65070 */
[----:B------:R-:W-:-:S03]  /*b670*/  IADD3 R52, P5, PT, R186, R7, RZ ;  /* 0x00000007ba347210 */ /* 0x000fc60007fbe0ff */
[----:B------:R2:W-:Y:S02]  /*b680*/  LDGSTS.E [R26+0x2c008], desc[UR40][R66.64], P4 ;  /* 0x2c008000421a7fae */ /* 0x0005e4000a1a1028 */
[----:B------:R-:W-:Y:S01]  /*b690*/  IMAD.X R53, R187, 0x1, R8, P5 ;  /* 0x00000001bb357824 */ /* 0x000fe200028e0608 */
[----:B------:R-:W-:Y:S01]  /*b6a0*/  IADD3 R24, P5, PT, R198, R7, RZ ;  /* 0x00000007c6187210 */ /* 0x000fe20007fbe0ff */
[----:B------:R2:W-:Y:S01]  /*b6b0*/  LDGSTS.E [R26+0x2e000], desc[UR40][R190.64], P1 ;  /* 0x2e000000be1a7fae */ /* 0x0005e200089a1028 */
[----:B------:R-:W-:-:S03]  /*b6c0*/  ISETP.GE.AND P1, PT, R251, 0x40, PT ;  /* 0x00000040fb00780c */ /* 0x000fc60003f26270 */
[----:B------:R2:W-:Y:S01]  /*b6d0*/  LDGSTS.E [R26+0x2e008], desc[UR40][R192.64], P2 ;  /* 0x2e008000c01a7fae */ /* 0x0005e200091a1028 */
[----:B------:R-:W-:Y:S01]  /*b6e0*/  ISETP.GE.AND P2, PT, R251, 0x80, PT ;  /* 0x00000080fb00780c */ /* 0x000fe20003f46270 */
[----:B-1----:R-:W-:Y:S02]  /*b6f0*/  IMAD.X R25, R199, 0x1, R8, P5 ;  /* 0x00000001c7197824 */ /* 0x002fe400028e0608 */
        /* <DEDUP_REMOVED lines=66> */
[----:B------:R-:W-:Y:S05]  /*bb20*/  @!P2 BRA `(.L_x_7) ;  /* 0x000000400094a947 */ /* 0x000fea0003800000 */
[----:B------:R-:W3:Y:S04]  /*bb30*/  LDL.LU R106, [R1] ;  /* 0x00000000016a7983 */ /* 0x000ee80000300800 */
[----:B------:R-:W4:Y:S04]  /*bb40*/  LDL.LU R107, [R1+0x4] ;  /* 0x00000400016b7983 */ /* 0x000f280000300800 */
[----:B------:R-:W5:Y:S04]  /*bb50*/  LDL.LU R224, [R1+0x8] ;  /* 0x0000080001e07983 */ /* 0x000f680000300800 */
[----:B--2---:R-:W2:Y:S04]  /*bb60*/  LDL.LU R208, [R1+0xc] ;  /* 0x00000c0001d07983 */ /* 0x004ea80000300800 */
[----:B------:R-:W2:Y:S04]  /*bb70*/  LDL.LU R209, [R1+0x14] ;  /* 0x0000140001d17983 */ /* 0x000ea80000300800 */
[----:B------:R-:W2:Y:S04]  /*bb80*/  LDL.LU R210, [R1+0x34] ;  /* 0x0000340001d27983 */ /* 0x000ea80000300800 */
[----:B------:R-:W2:Y:S04]  /*bb90*/  LDL.LU R211, [R1+0x38] ;  /* 0x0000380001d37983 */ /* 0x000ea80000300800 */
[----:B------:R-:W2:Y:S04]  /*bba0*/  LDL.LU R212, [R1+0x3c] ;  /* 0x00003c0001d47983 */ /* 0x000ea80000300800 */
[----:B------:R-:W2:Y:S04]  /*bbb0*/  LDL.LU R123, [R1+0x40] ;  /* 0x00004000017b7983 */ /* 0x000ea80000300800 */
[----:B------:R-:W2:Y:S04]  /*bbc0*/  LDL.LU R213, [R1+0x44] ;  /* 0x0000440001d57983 */ /* 0x000ea80000300800 */
[----:B------:R-:W2:Y:S04]  /*bbd0*/  LDL.LU R214, [R1+0x48] ;  /* 0x0000480001d67983 */ /* 0x000ea80000300800 */
[----:B------:R-:W2:Y:S04]  /*bbe0*/  LDL.LU R114, [R1+0x4c] ;  /* 0x00004c0001727983 */ /* 0x000ea80000300800 */
[----:B------:R-:W2:Y:S01]  /*bbf0*/  LDL.LU R215, [R1+0x50] ;  /* 0x0000500001d77983 */ /* 0x000ea20000300800 */
[----:B------:R-:W-:-:S02]  /*bc00*/  SHF.R.S32.HI R58, RZ, 0x1f, R9 ;  /* 0x0000001fff3a7819 */ /* 0x000fc40000011409 */
[C---:B------:R-:W-:Y:S01]  /*bc10*/  IADD3 R206, P4, PT, R9.reuse, R225, RZ ;  /* 0x000000e109ce7210 */ /* 0x040fe20007f9e0ff */
[----:B------:R-:W2:Y:S01]  /*bc20*/  LDL.LU R115, [R1+0x54] ;  /* 0x0000540001737983 */ /* 0x000ea20000300800 */
[C---:B------:R-:W-:Y:S02]  /*bc30*/  IADD3 R204, P5, PT, R9.reuse, R230, RZ ;  /* 0x000000e609cc7210 */ /* 0x040fe40007fbe0ff */
[C---:B------:R-:W-:Y:S02]  /*bc40*/  IADD3 R202, P2, PT, R9.reuse, R231, RZ ;  /* 0x000000e709ca7210 */ /* 0x040fe40007f5e0ff */
[----:B------:R-:W-:Y:S02]  /*bc50*/  IADD3 R200, P3, PT, R9, R232, RZ ;  /* 0x000000e809c87210 */ /* 0x000fe40007f7e0ff */
[----:B------:R-:W-:Y:S02]  /*bc60*/  LEA.HI.X.SX32 R207, R225, R58, 0x1, P4 ;  /* 0x0000003ae1cf7211 */ /* 0x000fe400020f0eff */
[----:B------:R-:W-:-:S02]  /*bc70*/  IADD3 R198, P4, PT, R9, R233, RZ ;  /* 0x000000e909c67210 */ /* 0x000fc40007f9e0ff */
[-C--:B------:R-:W-:Y:S02]  /*bc80*/  LEA.HI.X.SX32 R205, R230, R58.reuse, 0x1, P5 ;  /* 0x0000003ae6cd7211 */ /* 0x080fe400028f0eff */
[-C--:B------:R-:W-:Y:S02]  /*bc90*/  LEA.HI.X.SX32 R203, R231, R58.reuse, 0x1, P2 ;  /* 0x0000003ae7cb7211 */ /* 0x080fe400010f0eff */
[-C--:B------:R-:W-:Y:S02]  /*bca0*/  LEA.HI.X.SX32 R201, R232, R58.reuse, 0x1, P3 ;  /* 0x0000003ae8c97211 */ /* 0x080fe400018f0eff */
[----:B------:R-:W-:Y:S02]  /*bcb0*/  LEA.HI.X.SX32 R199, R233, R58, 0x1, P4 ;  /* 0x0000003ae9c77211 */ /* 0x000fe400020f0eff */
[C---:B---3--:R-:W-:Y:S02]  /*bcc0*/  IADD3 R196, P5, PT, R9.reuse, R106, RZ ;  /* 0x0000006a09c47210 */ /* 0x048fe40007fbe0ff */
[----:B----4-:R-:W-:-:S02]  /*bcd0*/  IADD3 R194, P2, PT, R9, R107, RZ ;  /* 0x0000006b09c27210 */ /* 0x010fc40007f5e0ff */
[----:B------:R-:W-:Y:S02]  /*bce0*/  LEA.HI.X.SX32 R197, R106, R58, 0x1, P5 ;  /* 0x0000003a6ac57211 */ /* 0x000fe400028f0eff */
[----:B-----5:R-:W-:Y:S01]  /*bcf0*/  IADD3 R192, P3, PT, R9, R224, RZ ;  /* 0x000000e009c07210 */ /* 0x020fe20007f7e0ff */
[----:B------:R-:W3:Y:S01]  /*bd00*/  LDL.LU R106, [R1+0x58] ;  /* 0x00005800016a7983 */ /* 0x000ee20000300800 */
[----:B------:R-:W-:Y:S02]  /*bd10*/  LEA.HI.X.SX32 R195, R107, R58, 0x1, P2 ;  /* 0x0000003a6bc37211 */ /* 0x000fe400010f0eff */
[C---:B--2---:R-:W-:Y:S01]  /*bd20*/  IADD3 R190, P4, PT, R9.reuse, R208, RZ ;  /* 0x000000d009be7210 */ /* 0x044fe20007f9e0ff */
[----:B------:R-:W2:Y:S01]  /*bd30*/  LDL.LU R107, [R1+0x5c] ;  /* 0x00005c00016b7983 */ /* 0x000ea20000300800 */
[-C--:B------:R-:W-:Y:S02]  /*bd40*/  LEA.HI.X.SX32 R193, R224, R58.reuse, 0x1, P3 ;  /* 0x0000003ae0c17211 */ /* 0x080fe400018f0eff */
[----:B------:R-:W-:Y:S01]  /*bd50*/  IADD3 R188, P5, PT, R9, R209, RZ ;  /* 0x000000d109bc7210 */ /* 0x000fe20007fbe0ff */
[----:B------:R-:W4:Y:S01]  /*bd60*/  LDL.LU R224, [R1+0x60] ;  /* 0x0000600001e07983 */ /* 0x000f220000300800 */
[----:B------:R-:W-:-:S02]  /*bd70*/  LEA.HI.X.SX32 R191, R208, R58, 0x1, P4 ;  /* 0x0000003ad0bf7211 */ /* 0x000fc400020f0eff */
[----:B------:R-:W-:Y:S01]  /*bd80*/  IADD3 R186, P2, PT, R9, R210, RZ ;  /* 0x000000d209ba7210 */ /* 0x000fe20007f5e0ff */
[----:B------:R-:W5:Y:S01]  /*bd90*/  LDL.LU R208, [R1+0x64] ;  /* 0x0000640001d07983 */ /* 0x000f620000300800 */
[-C--:B------:R-:W-:Y:S02]  /*bda0*/  LEA.HI.X.SX32 R189, R209, R58.reuse, 0x1, P5 ;  /* 0x0000003ad1bd7211 */ /* 0x080fe400028f0eff */
[C---:B------:R-:W-:Y:S01]  /*bdb0*/  IADD3 R184, P3, PT, R9.reuse, R211, RZ ;  /* 0x000000d309b87210 */ /* 0x040fe20007f7e0ff */
[----:B------:R-:W5:Y:S01]  /*bdc0*/  LDL.LU R209, [R1+0x68] ;  /* 0x0000680001d17983 */ /* 0x000f620000300800 */
[----:B------:R-:W-:Y:S02]  /*bdd0*/  LEA.HI.X.SX32 R187, R210, R58, 0x1, P2 ;  /* 0x0000003ad2bb7211 */ /* 0x000fe400010f0eff */
[----:B------:R-:W-:Y:S01]  /*bde0*/  IADD3 R182, P4, PT, R9, R212, RZ ;  /* 0x000000d409b67210 */ /* 0x000fe20007f9e0ff */
[----:B------:R-:W5:Y:S01]  /*bdf0*/  LDL.LU R210, [R1+0x6c] ;  /* 0x00006c0001d27983 */ /* 0x000f620000300800 */
[----:B------:R-:W-:-:S02]  /*be00*/  LEA.HI.X.SX32 R185, R211, R58, 0x1, P3 ;  /* 0x0000003ad3b97211 */ /* 0x000fc400018f0eff */
[C---:B------:R-:W-:Y:S01]  /*be10*/  IADD3 R180, P5, PT, R9.reuse, R123, RZ ;  /* 0x0000007b09b47210 */ /* 0x040fe20007fbe0ff */
[----:B------:R-:W5:Y:S01]  /*be20*/  LDL.LU R211, [R1+0x70] ;  /* 0x0000700001d37983 */ /* 0x000f620000300800 */
[-C--:B------:R-:W-:Y:S02]  /*be30*/  LEA.HI.X.SX32 R183, R212, R58.reuse, 0x1, P4 ;  /* 0x0000003ad4b77211 */ /* 0x080fe400020f0eff */
[----:B------:R-:W-:Y:S01]  /*be40*/  IADD3 R178, P2, PT, R9, R213, RZ ;  /* 0x000000d509b27210 */ /* 0x000fe20007f5e0ff */
[----:B------:R-:W5:Y:S01]  /*be50*/  LDL.LU R212, [R1+0x74] ;  /* 0x0000740001d47983 */ /* 0x000f620000300800 */
[----:B------:R-:W-:Y:S02]  /*be60*/  LEA.HI.X.SX32 R181, R123, R58, 0x1, P5 ;  /* 0x0000003a7bb57211 */ /* 0x000fe400028f0eff */
[----:B------:R-:W-:Y:S01]  /*be70*/  IADD3 R176, P3, PT, R9, R214, RZ ;  /* 0x000000d609b07210 */ /* 0x000fe20007f7e0ff */
[----:B------:R-:W5:Y:S01]  /*be80*/  LDL.LU R122, [R1+0x78] ;  /* 0x00007800017a7983 */ /* 0x000f620000300800 */
[----:B------:R-:W-:-:S02]  /*be90*/  LEA.HI.X.SX32 R179, R213, R58, 0x1, P2 ;  /* 0x0000003ad5b37211 */ /* 0x000fc400010f0eff */
[----:B------:R-:W-:Y:S01]  /*bea0*/  LEA.HI.X.SX32 R177, R214, R58, 0x1, P3 ;  /* 0x0000003ad6b17211 */ /* 0x000fe200018f0eff */
[----:B------:R-:W5:Y:S01]  /*beb0*/  LDL.LU R213, [R1+0x7c] ;  /* 0x00007c0001d57983 */ /* 0x000f620000300800 */
[----:B------:R-:W-:-:S03]  /*bec0*/  IADD3 R172, P5, PT, R9, R215, RZ ;  /* 0x000000d709ac7210 */ /* 0x000fc60007fbe0ff */
[----:B------:R-:W5:Y:S01]  /*bed0*/  LDL.LU R214, [R1+0x80] ;  /* 0x0000800001d67983 */ /* 0x000f620000300800 */
[----:B------:R-:W-:-:S03]  /*bee0*/  LEA.HI.X.SX32 R173, R215, R58, 0x1, P5 ;  /* 0x0000003ad7ad7211 */ /* 0x000fc600028f0eff */
[----:B------:R-:W5:Y:S04]  /*bef0*/  LDL.LU R123, [R1+0x84] ;  /* 0x00008400017b7983 */ /* 0x000f680000300800 */
[----:B------:R-:W5:Y:S01]  /*bf00*/  LDL.LU R215, [R1+0x88] ;  /* 0x0000880001d77983 */ /* 0x000f620000300800 */
[C---:B------:R-:W-:Y:S02]  /*bf10*/  IADD3 R174, P4, PT, R9.reuse, R114, RZ ;  /* 0x0000007209ae7210 */ /* 0x040fe40007f9e0ff */
[----:B------:R-:W-:Y:S02]  /*bf20*/  IADD3 R170, P2, PT, R9, R115, RZ ;  /* 0x0000007309aa7210 */ /* 0x000fe40007f5e0ff */
[-C--:B------:R-:W-:Y:S02]  /*bf30*/  LEA.HI.X.SX32 R175, R114, R58.reuse, 0x1, P4 ;  /* 0x0000003a72af7211 */ /* 0x080fe400020f0eff */
[----:B------:R-:W5:Y:S01]  /*bf40*/  LDL.LU R114, [R1+0x8c] ;  /* 0x00008c0001727983 */ /* 0x000f620000300800 */
[----:B------:R-:W-:-:S03]  /*bf50*/  LEA.HI.X.SX32 R171, R115, R58, 0x1, P2 ;  /* 0x0000003a73ab7211 */ /* 0x000fc600010f0eff */
[----:B------:R-:W5:Y:S01]  /*bf60*/  LDL.LU R115, [R1+0x90] ;  /* 0x0000900001737983 */ /* 0x000f620000300800 */
[C---:B---3--:R-:W-:Y:S02]  /*bf70*/  IADD3 R168, P3, PT, R9.reuse, R106, RZ ;  /* 0x0000006a09a87210 */ /* 0x048fe40007f7e0ff */
[C---:B--2---:R-:W-:Y:S02]  /*bf80*/  IADD3 R166, P4, PT, R9.reuse, R107, RZ ;  /* 0x0000006b09a67210 */ /* 0x044fe40007f9e0ff */
[----:B------:R-:W-:Y:S02]  /*bf90*/  LEA.HI.X.SX32 R169, R106, R58, 0x1, P3 ;  /* 0x0000003a6aa97211 */ /* 0x000fe400018f0eff */
[----:B----4-:R-:W-:Y:S01]  /*bfa0*/  IADD3 R164, P5, PT, R9, R224, RZ ;  /* 0x000000e009a47210 */ /* 0x010fe20007fbe0ff */
[----:B------:R-:W2:Y:S01]  /*bfb0*/  LDL.LU R106, [R1+0x94] ;  /* 0x00009400016a7983 */ /* 0x000ea20000300800 */
[----:B------:R-:W-:Y:S02]  /*bfc0*/  LEA.HI.X.SX32 R167, R107, R58, 0x1, P4 ;  /* 0x0000003a6ba77211 */ /* 0x000fe400020f0eff */
[C---:B-----5:R-:W-:Y:S01]  /*bfd0*/  IADD3 R162, P2, PT, R9.reuse, R208, RZ ;  /* 0x000000d009a27210 */ /* 0x060fe20007f5e0ff */
[----:B------:R-:W3:Y:S01]  /*bfe0*/  LDL.LU R107, [R1+0x98] ;  /* 0x00009800016b7983 */ /* 0x000ee20000300800 */
[----:B------:R-:W-:-:S02]  /*bff0*/  IADD3 R160, P3, PT, R9, R209, RZ ;  /* 0x000000d109a07210 */ /* 0x000fc40007f7e0ff */
[----:B------:R-:W-:Y:S02]  /*c000*/  LEA.HI.X.SX32 R165, R224, R58, 0x1, P5 ;  /* 0x0000003ae0a57211 */ /* 0x000fe400028f0eff */
[----:B------:R-:W-:Y:S01]  /*c010*/  IADD3 R158, P4, PT, R9, R210, RZ ;  /* 0x000000d2099e7210 */ /* 0x000fe20007f9e0ff */
[----:B------:R-:W4:Y:S01]  /*c020*/  LDL.LU R224, [R1+0x9c] ;  /* 0x00009c0001e07983 */ /* 0x000f220000300800 */
[-C--:B------:R-:W-:Y:S02]  /*c030*/  LEA.HI.X.SX32 R161, R209, R58.reuse, 0x1, P3 ;  /* 0x0000003ad1a17211 */ /* 0x080fe400018f0eff */
[C---:B------:R-:W-:Y:S02]  /*c040*/  IADD3 R156, P5, PT, R9.reuse, R211, RZ ;  /* 0x000000d3099c7210 */ /* 0x040fe40007fbe0ff */
[----:B------:R-:W-:Y:S02]  /*c050*/  LEA.HI.X.SX32 R163, R208, R58, 0x1, P2 ;  /* 0x0000003ad0a37211 */ /* 0x000fe400010f0eff */
[----:B------:R-:W5:Y:S01]  /*c060*/  LDL.LU R208, [R1+0xa0] ;  /* 0x0000a00001d07983 */ /* 0x000f620000300800 */
[----:B------:R-:W-:-:S02]  /*c070*/  IADD3 R154, P2, PT, R9, R212, RZ ;  /* 0x000000d4099a7210 */ /* 0x000fc40007f5e0ff */
        /* <DEDUP_REMOVED lines=9> */
[-C--:B------:R-:W-:Y:S02]  /*c110*/  LEA.HI.X.SX32 R155, R212, R58.reuse, 0x1, P2 ;  /* 0x0000003ad49b7211 */ /* 0x080fe400010f0eff */
[----:B------:R-:W5:Y:S01]  /*c120*/  LDL.LU R212, [R1+0xb0] ;  /* 0x0000b00001d47983 */ /* 0x000f620000300800 */
[----:B------:R-:W-:Y:S02]  /*c130*/  IADD3 R144, P3, PT, R9, R215, RZ ;  /* 0x000000d709907210 */ /* 0x000fe40007f7e0ff */
[-C--:B------:R-:W-:Y:S02]  /*c140*/  LEA.HI.X.SX32 R151, R213, R58.reuse, 0x1, P4 ;  /* 0x0000003ad5977211 */ /* 0x080fe400020f0eff */
[----:B------:R-:W5:Y:S01]  /*c150*/  LDL.LU R213, [R1+0xb4] ;  /* 0x0000b40001d57983 */ /* 0x000f620000300800 */
[-C--:B------:R-:W-:Y:S02]  /*c160*/  LEA.HI.X.SX32 R149, R214, R58.reuse, 0x1, P5 ;  /* 0x0000003ad6957211 */ /* 0x080fe400028f0eff */
[----:B------:R-:W-:Y:S01]  /*c170*/  LEA.HI.X.SX32 R145, R215, R58, 0x1, P3 ;  /* 0x0000003ad7917211 */ /* 0x000fe200018f0eff */
[----:B------:R-:W5:Y:S04]  /*c180*/  LDL.LU R214, [R1+0xb8] ;  /* 0x0000b80001d67983 */ /* 0x000f680000300800 */
[----:B------:R-:W5:Y:S01]  /*c190*/  LDL.LU R215, [R1+0xbc] ;  /* 0x0000bc0001d77983 */ /* 0x000f620000300800 */
[----:B------:R-:W-:-:S03]  /*c1a0*/  IADD3 R146, P2, PT, R9, R123, RZ ;  /* 0x0000007b09927210 */ /* 0x000fc60007f5e0ff */
[----:B------:R-:W5:Y:S01]  /*c1b0*/  LDL.LU R60, [R1+0xc0] ;  /* 0x0000c000013c7983 */ /* 0x000f620000300800 */
[----:B------:R-:W-:-:S03]  /*c1c0*/  IADD3 R142, P4, PT, R9, R114, RZ ;  /* 0x00000072098e7210 */ /* 0x000fc60007f9e0ff */
[----:B------:R-:W5:Y:S01]  /*c1d0*/  LDL.LU R61, [R1+0xfc] ;  /* 0x0000fc00013d7983 */ /* 0x000f620000300800 */
[----:B------:R-:W-:-:S03]  /*c1e0*/  IADD3 R140, P5, PT, R9, R115, RZ ;  /* 0x00000073098c7210 */ /* 0x000fc60007fbe0ff */
[----:B------:R-:W5:Y:S01]  /*c1f0*/  LDL.LU R59, [R1+0x104] ;  /* 0x00010400013b7983 */ /* 0x000f620000300800 */
[----:B------:R-:W-:-:S03]  /*c200*/  LEA.HI.X.SX32 R147, R123, R58, 0x1, P2 ;  /* 0x0000003a7b937211 */ /* 0x000fc600010f0eff */
[----:B------:R-:W5:Y:S01]  /*c210*/  LDL.LU R56, [R1+0x108] ;  /* 0x0001080001387983 */ /* 0x000f620000300800 */
[----:B------:R-:W-:-:S03]  /*c220*/  LEA.HI.X.SX32 R143, R114, R58, 0x1, P4 ;  /* 0x0000003a728f7211 */ /* 0x000fc600020f0eff */
[----:B------:R-:W5:Y:S01]  /*c230*/  LDL.LU R57, [R1+0x114] ;  /* 0x0001140001397983 */ /* 0x000f620000300800 */
[----:B------:R-:W-:-:S03]  /*c240*/  LEA.HI.X.SX32 R141, R115, R58, 0x1, P5 ;  /* 0x0000003a738d7211 */ /* 0x000fc600028f0eff */
[----:B------:R-:W5:Y:S04]  /*c250*/  LDL.LU R55, [R1+0x118] ;  /* 0x0001180001377983 */ /* 0x000f680000300800 */
[----:B------:R-:W5:Y:S04]  /*c260*/  LDL.LU R122, [R1+0x120] ;  /* 0x00012000017a7983 */ /* 0x000f680000300800 */
[----:B------:R-:W5:Y:S04]  /*c270*/  LDL.LU R123, [R1+0x124] ;  /* 0x00012400017b7983 */ /* 0x000f680000300800 */
[----:B------:R-:W5:Y:S01]  /*c280*/  LDL.LU R115, [R1+0x130] ;  /* 0x0001300001737983 */ /* 0x000f620000300800 */
[----:B------:R-:W-:-:S02]  /*c290*/  IMAD R90, R239, R32, RZ ;  /* 0x00000020ef5a7224 */ /* 0x000fc400078e02ff */
[-C--:B------:R-:W-:Y:S02]  /*c2a0*/  IMAD R92, R229, R32.reuse, RZ ;  /* 0x00000020e55c7224 */ /* 0x080fe400078e02ff */
[----:B------:R-:W-:Y:S01]  /*c2b0*/  IMAD R94, R228, R32, RZ ;  /* 0x00000020e45e7224 */ /* 0x000fe200078e02ff */
[C---:B--2---:R-:W-:Y:S02]  /*c2c0*/  IADD3 R138, P2, PT, R9.reuse, R106, RZ ;  /* 0x0000006a098a7210 */ /* 0x044fe40007f5e0ff */
[----:B---3--:R-:W-:Y:S02]  /*c2d0*/  IADD3 R136, P3, PT, R9, R107, RZ ;  /* 0x0000006b09887210 */ /* 0x008fe40007f7e0ff */
[-C--:B------:R-:W-:Y:S02]  /*c2e0*/  LEA.HI.X.SX32 R139, R106, R58.reuse, 0x1, P2 ;  /* 0x0000003a6a8b7211 */ /* 0x080fe400010f0eff */
[----:B------:R-:W-:Y:S02]  /*c2f0*/  LEA.HI.X.SX32 R137, R107, R58, 0x1, P3 ;  /* 0x0000003a6b897211 */ /* 0x000fe400018f0eff */
[----:B------:R-:W2:Y:S01]  /*c300*/  LDL.LU R107, [R1+0x138] ;  /* 0x00013800016b7983 */ /* 0x000ea20000300800 */
[----:B----4-:R-:W-:-:S04]  /*c310*/  IADD3 R134, P4, PT, R9, R224, RZ ;  /* 0x000000e009867210 */ /* 0x010fc80007f9e0ff */
[----:B------:R-:W-:Y:S02]  /*c320*/  LEA.HI.X.SX32 R135, R224, R58, 0x1, P4 ;  /* 0x0000003ae0877211 */ /* 0x000fe400020f0eff */
[----:B------:R-:W3:Y:S01]  /*c330*/  LDL.LU R224, [R1+0x13c] ;  /* 0x00013c0001e07983 */ /* 0x000ee20000300800 */
[C---:B-----5:R-:W-:Y:S02]  /*c340*/  IADD3 R132, P5, PT, R9.reuse, R208, RZ ;  /* 0x000000d009847210 */ /* 0x060fe40007fbe0ff */
[C---:B------:R-:W-:Y:S02]  /*c350*/  IADD3 R130, P2, PT, R9.reuse, R209, RZ ;  /* 0x000000d109827210 */ /* 0x040fe40007f5e0ff */
[----:B------:R-:W-:Y:S02]  /*c360*/  LEA.HI.X.SX32 R133, R208, R58, 0x1, P5 ;  /* 0x0000003ad0857211 */ /* 0x000fe400028f0eff */
[----:B------:R-:W-:Y:S01]  /*c370*/  IADD3 R128, P3, PT, R9, R210, RZ ;  /* 0x000000d209807210 */ /* 0x000fe20007f7e0ff */
[----:B------:R-:W4:Y:S01]  /*c380*/  LDL.LU R208, [R1+0x140] ;  /* 0x0001400001d07983 */ /* 0x000f220000300800 */
[----:B------:R-:W-:-:S02]  /*c390*/  LEA.HI.X.SX32 R131, R209, R58, 0x1, P2 ;  /* 0x0000003ad1837211 */ /* 0x000fc400010f0eff */
[C---:B------:R-:W-:Y:S01]  /*c3a0*/  IADD3 R106, P4, PT, R9.reuse, R211, RZ ;  /* 0x000000d3096a7210 */ /* 0x040fe20007f9e0ff */
[----:B------:R-:W5:Y:S01]  /*c3b0*/  LDL.LU R209, [R1+0x148] ;  /* 0x0001480001d17983 */ /* 0x000f620000300800 */
[----:B------:R-:W-:Y:S02]  /*c3c0*/  LEA.HI.X.SX32 R129, R210, R58, 0x1, P3 ;  /* 0x0000003ad2817211 */ /* 0x000fe400018f0eff */
[----:B------:R-:W-:Y:S01]  /*c3d0*/  IADD3 R104, P5, PT, R9, R212, RZ ;  /* 0x000000d409687210 */ /* 0x000fe20007fbe0ff */
[----:B------:R-:W5:Y:S01]  /*c3e0*/  LDL.LU R210, [R1+0x14c] ;  /* 0x00014c0001d27983 */ /* 0x000f620000300800 */
[-C--:B------:R-:W-:Y:S02]  /*c3f0*/  LEA.HI.X.SX32 R125, R211, R58.reuse, 0x1, P4 ;  /* 0x0000003ad37d7211 */ /* 0x080fe400020f0eff */
[----:B------:R-:W-:Y:S01]  /*c400*/  IADD3 R100, P2, PT, R9, R213, RZ ;  /* 0x000000d509647210 */ /* 0x000fe20007f5e0ff */
[----:B------:R-:W5:Y:S01]  /*c410*/  LDL.LU R211, [R1+0x150] ;  /* 0x0001500001d37983 */ /* 0x000f620000300800 */
[----:B------:R-:W-:-:S02]  /*c420*/  LEA.HI.X.SX32 R116, R212, R58, 0x1, P5 ;  /* 0x0000003ad4747211 */ /* 0x000fc400028f0eff */
[----:B------:R-:W-:Y:S01]  /*c430*/  IADD3 R24, P3, PT, R9, R214, RZ ;  /* 0x000000d609187210 */ /* 0x000fe20007f7e0ff */
[----:B------:R-:W5:Y:S01]  /*c440*/  LDL.LU R212, [R1+0x154] ;  /* 0x0001540001d47983 */ /* 0x000f620000300800 */
[-C--:B------:R-:W-:Y:S02]  /*c450*/  LEA.HI.X.SX32 R114, R213, R58.reuse, 0x1, P2 ;  /* 0x0000003ad5727211 */ /* 0x080fe400010f0eff */
[----:B------:R-:W-:Y:S01]  /*c460*/  IADD3 R22, P4, PT, R9, R215, RZ ;  /* 0x000000d709167210 */ /* 0x000fe20007f9e0ff */
[----:B------:R-:W5:Y:S01]  /*c470*/  LDL.LU R213, [R1+0x158] ;  /* 0x0001580001d57983 */ /* 0x000f620000300800 */
[-C--:B------:R-:W-:Y:S02]  /*c480*/  LEA.HI.X.SX32 R112, R214, R58.reuse, 0x1, P3 ;  /* 0x0000003ad6707211 */ /* 0x080fe400018f0eff */
[----:B------:R-:W-:Y:S01]  /*c490*/  LEA.HI.X.SX32 R110, R215, R58, 0x1, P4 ;  /* 0x0000003ad76e7211 */ /* 0x000fe200020f0eff */
[----:B------:R-:W5:Y:S04]  /*c4a0*/  LDL.LU R214, [R1+0x15c] ;  /* 0x00015c0001d67983 */ /* 0x000f680000300800 */
[----:B------:R-:W5:Y:S04]  /*c4b0*/  LDL.LU R215, [R1+0x160] ;  /* 0x0001600001d77983 */ /* 0x000f680000300800 */
[----:B------:R-:W5:Y:S04]  /*c4c0*/  LDL.LU R239, [R1+0x25c] ;  /* 0x00025c0001ef7983 */ /* 0x000f680000300800 */
[----:B------:R-:W5:Y:S04]  /*c4d0*/  LDL.LU R229, [R1+0x178] ;  /* 0x0001780001e57983 */ /* 0x000f680000300800 */
[----:B------:R-:W5:Y:S01]  /*c4e0*/  LDL.LU R228, [R1+0x17c] ;  /* 0x00017c0001e47983 */ /* 0x000f620000300800 */
[----:B------:R-:W-:-:S02]  /*c4f0*/  IADD3 R23, P5, PT, R9, R60, RZ ;  /* 0x0000003c09177210 */ /* 0x000fc40007fbe0ff */
[C---:B------:R-:W-:Y:S02]  /*c500*/  IADD3 R25, P2, PT, R9.reuse, R61, RZ ;  /* 0x0000003d09197210 */ /* 0x040fe40007f5e0ff */
[----:B------:R-:W-:Y:S02]  /*c510*/  IADD3 R27, P3, PT, R9, R59, RZ ;  /* 0x0000003b091b7210 */ /* 0x000fe40007f7e0ff */
[-C--:B------:R-:W-:Y:S02]  /*c520*/  LEA.HI.X.SX32 R108, R60, R58.reuse, 0x1, P5 ;  /* 0x0000003a3c6c7211 */ /* 0x080fe400028f0eff */
[----:B------:R-:W-:Y:S02]  /*c530*/  LEA.HI.X.SX32 R102, R61, R58, 0x1, P2 ;  /* 0x0000003a3d667211 */ /* 0x000fe400010f0eff */
[C---:B------:R-:W-:Y:S02]  /*c540*/  IADD3 R29, P4, PT, R9.reuse, R56, RZ ;  /* 0x00000038091d7210 */ /* 0x040fe40007f9e0ff */
[----:B------:R-:W-:-:S02]  /*c550*/  IADD3 R31, P5, PT, R9, R57, RZ ;  /* 0x00000039091f7210 */ /* 0x000fc40007fbe0ff */
[----:B------:R-:W-:Y:S02]  /*c560*/  IADD3 R33, P2, PT, R9, R55, RZ ;  /* 0x0000003709217210 */ /* 0x000fe40007f5e0ff */
[----:B------:R-:W-:Y:S02]  /*c570*/  LEA.HI.X.SX32 R26, R59, R58, 0x1, P3 ;  /* 0x0000003a3b1a7211 */ /* 0x000fe400018f0eff */
[----:B------:R-:W-:Y:S02]  /*c580*/  IADD3 R35, P3, PT, R9, R122, RZ ;  /* 0x0000007a09237210 */ /* 0x000fe40007f7e0ff */
[-C--:B------:R-:W-:Y:S02]  /*c590*/  LEA.HI.X.SX32 R28, R56, R58.reuse, 0x1, P4 ;  /* 0x0000003a381c7211 */ /* 0x080fe400020f0eff */
[-C--:B------:R-:W-:Y:S02]  /*c5a0*/  LEA.HI.X.SX32 R30, R57, R58.reuse, 0x1, P5 ;  /* 0x0000003a391e7211 */ /* 0x080fe400028f0eff */
[----:B------:R-:W-:-:S02]  /*c5b0*/  LEA.HI.X.SX32 R98, R55, R58, 0x1, P2 ;  /* 0x0000003a37627211 */ /* 0x000fc400010f0eff */
[C---:B------:R-:W-:Y:S02]  /*c5c0*/  IADD3 R37, P4, PT, R9.reuse, R123, RZ ;  /* 0x0000007b09257210 */ /* 0x040fe40007f9e0ff */
[----:B------:R-:W-:Y:S02]  /*c5d0*/  IADD3 R39, P5, PT, R9, R115, RZ ;  /* 0x0000007309277210 */ /* 0x000fe40007fbe0ff */
[-C--:B------:R-:W-:Y:S02]  /*c5e0*/  LEA.HI.X.SX32 R34, R122, R58.reuse, 0x1, P3 ;  /* 0x0000003a7a227211 */ /* 0x080fe400018f0eff */
[-C--:B------:R-:W-:Y:S02]  /*c5f0*/  LEA.HI.X.SX32 R36, R123, R58.reuse, 0x1, P4 ;  /* 0x0000003a7b247211 */ /* 0x080fe400020f0eff */
[----:B------:R-:W-:Y:S02]  /*c600*/  LEA.HI.X.SX32 R38, R115, R58, 0x1, P5 ;  /* 0x0000003a73267211 */ /* 0x000fe400028f0eff */
[----:B------:R-:W-:-:S02]  /*c610*/  SHF.R.S32.HI R82, RZ, 0x1f, R14 ;  /* 0x0000001fff527819 */ /* 0x000fc4000001140e */
[----:B--2---:R-:W-:-:S04]  /*c620*/  IADD3 R41, P2, PT, R9, R107, RZ ;  /* 0x0000006b09297210 */ /* 0x004fc80007f5e0ff */
[----:B------:R-:W-:Y:S02]  /*c630*/  LEA.HI.X.SX32 R40, R107, R58, 0x1, P2 ;  /* 0x0000003a6b287211 */ /* 0x000fe400010f0eff */
[----:B---3--:R-:W-:-:S04]  /*c640*/  IADD3 R43, P3, PT, R9, R224, RZ ;  /* 0x000000e0092b7210 */ /* 0x008fc80007f7e0ff */
[----:B------:R-:W-:Y:S02]  /*c650*/  LEA.HI.X.SX32 R42, R224, R58, 0x1, P3 ;  /* 0x0000003ae02a7211 */ /* 0x000fe400018f0eff */
[C---:B----4-:R-:W-:Y:S02]  /*c660*/  IADD3 R45, P4, PT, R9.reuse, R208, RZ ;  /* 0x000000d0092d7210 */ /* 0x050fe40007f9e0ff */
[C---:B-----5:R-:W-:Y:S02]  /*c670*/  IADD3 R47, P5, PT, R9.reuse, R209, RZ ;  /* 0x000000d1092f7210 */ /* 0x060fe40007fbe0ff */
[C---:B------:R-:W-:Y:S02]  /*c680*/  IADD3 R49, P2, PT, R9.reuse, R210, RZ ;  /* 0x000000d209317210 */ /* 0x040fe40007f5e0ff */
[----:B------:R-:W-:Y:S02]  /*c690*/  LEA.HI.X.SX32 R44, R208, R58, 0x1, P4 ;  /* 0x0000003ad02c7211 */ /* 0x000fe400020f0eff */
[----:B------:R-:W-:-:S02]  /*c6a0*/  IADD3 R51, P3, PT, R9, R211, RZ ;  /* 0x000000d309337210 */ /* 0x000fc40007f7e0ff */
[-C--:B------:R-:W-:Y:S02]  /*c6b0*/  LEA.HI.X.SX32 R46, R209, R58.reuse, 0x1, P5 ;  /* 0x0000003ad12e7211 */ /* 0x080fe400028f0eff */
[----:B------:R-:W-:Y:S02]  /*c6c0*/  LEA.HI.X.SX32 R48, R210, R58, 0x1, P2 ;  /* 0x0000003ad2307211 */ /* 0x000fe400010f0eff */
[C---:B------:R-:W-:Y:S02]  /*c6d0*/  IADD3 R53, P4, PT, R9.reuse, R212, RZ ;  /* 0x000000d409357210 */ /* 0x040fe40007f9e0ff */
[----:B------:R-:W-:Y:S02]  /*c6e0*/  IADD3 R55, P5, PT, R9, R213, RZ ;  /* 0x000000d509377210 */ /* 0x000fe40007fbe0ff */
[----:B------:R-:W-:Y:S02]  /*c6f0*/  LEA.HI.X.SX32 R50, R211, R58, 0x1, P3 ;  /* 0x0000003ad3327211 */ /* 0x000fe400018f0eff */
[----:B------:R-:W-:-:S02]  /*c700*/  IADD3 R57, P2, PT, R9, R214, RZ ;  /* 0x000000d609397210 */ /* 0x000fc40007f5e0ff */
[----:B------:R-:W-:Y:S02]  /*c710*/  IADD3 R59, P3, PT, R9, R215, RZ ;  /* 0x000000d7093b7210 */ /* 0x000fe40007f7e0ff */
[-C--:B------:R-:W-:Y:S02]  /*c720*/  LEA.HI.X.SX32 R52, R212, R58.reuse, 0x1, P4 ;  /* 0x0000003ad4347211 */ /* 0x080fe400020f0eff */
[-C--:B------:R-:W-:Y:S02]  /*c730*/  LEA.HI.X.SX32 R54, R213, R58.reuse, 0x1, P5 ;  /* 0x0000003ad5367211 */ /* 0x080fe400028f0eff */
[-C--:B------:R-:W-:Y:S02]  /*c740*/  LEA.HI.X.SX32 R56, R214, R58.reuse, 0x1, P2 ;  /* 0x0000003ad6387211 */ /* 0x080fe400010f0eff */
[----:B------:R-:W-:Y:S02]  /*c750*/  LEA.HI.X.SX32 R58, R215, R58, 0x1, P3 ;  /* 0x0000003ad73a7211 */ /* 0x000fe400018f0eff */
[----:B------:R-:W-:-:S02]  /*c760*/  IADD3 R61, P3, PT, R14, R21, RZ ;  /* 0x000000150e3d7210 */ /* 0x000fc40007f7e0ff */
[C---:B------:R-:W-:Y:S02]  /*c770*/  IADD3 R63, P4, PT, R14.reuse, R20, RZ ;  /* 0x000000140e3f7210 */ /* 0x040fe40007f9e0ff */
[-C--:B------:R-:W-:Y:S02]  /*c780*/  LEA.HI.X.SX32 R60, R21, R82.reuse, 0x1, P3 ;  /* 0x00000052153c7211 */ /* 0x080fe400018f0eff */
[----:B------:R-:W-:Y:S02]  /*c790*/  IADD3 R69, P3, PT, R14, R17, RZ ;  /* 0x000000110e457210 */ /* 0x000fe40007f7e0ff */
[----:B------:R-:W-:Y:S02]  /*c7a0*/  LEA.HI.X.SX32 R62, R20, R82, 0x1, P4 ;  /* 0x00000052143e7211 */ /* 0x000fe400020f0eff */
[----:B------:R-:W-:Y:S02]  /*c7b0*/  IADD3 R71, P4, PT, R14, R16, RZ ;  /* 0x000000100e477210 */ /* 0x000fe40007f9e0ff */
[----:B------:R-:W-:-:S02]  /*c7c0*/  LEA.HI.X.SX32 R68, R17, R82, 0x1, P3 ;  /* 0x0000005211447211 */ /* 0x000fc400018f0eff */
[----:B------:R-:W-:Y:S02]  /*c7d0*/  IADD3 R77, P3, PT, R14, R229, RZ ;  /* 0x000000e50e4d7210 */ /* 0x000fe40007f7e0ff */
[----:B------:R-:W-:Y:S02]  /*c7e0*/  LEA.HI.X.SX32 R70, R16, R82, 0x1, P4 ;  /* 0x0000005210467211 */ /* 0x000fe400020f0eff */
[----:B------:R-:W-:Y:S02]  /*c7f0*/  IADD3 R79, P4, PT, R14, R228, RZ ;  /* 0x000000e40e4f7210 */ /* 0x000fe40007f9e0ff */
[-C--:B------:R-:W-:Y:S02]  /*c800*/  LEA.HI.X.SX32 R76, R229, R82.reuse, 0x1, P3 ;  /* 0x00000052e54c7211 */ /* 0x080fe400018f0eff */
[----:B------:R-:W-:Y:S01]  /*c810*/  LEA.HI.X.SX32 R78, R228, R82, 0x1, P4 ;  /* 0x00000052e44e7211 */ /* 0x000fe200020f0eff */
[----:B------:R-:W2:Y:S04]  /*c820*/  LDL.LU R229, [R1+0x180] ;  /* 0x0001800001e57983 */ /* 0x000ea80000300800 */
[----:B------:R-:W3:Y:S01]  /*c830*/  LDL.LU R228, [R1+0x2dc] ;  /* 0x0002dc0001e47983 */ /* 0x000ee20000300800 */
[----:B------:R-:W-:Y:S01]  /*c840*/  IADD3 R67, P2, PT, R14, R18, RZ ;  /* 0x000000120e437210 */ /* 0x000fe20007f5e0ff */
[----:B------:R-:W-:-:S03]  /*c850*/  IMAD R84, R216, R32, RZ ;  /* 0x00000020d8547224 */ /* 0x000fc600078e02ff */
[----:B------:R-:W-:Y:S02]  /*c860*/  LEA.HI.X.SX32 R66, R18, R82, 0x1, P2 ;  /* 0x0000005212427211 */ /* 0x000fe400010f0eff */
[----:B------:R-:W-:-:S04]  /*c870*/  IADD3 R75, P2, PT, R14, R239, RZ ;  /* 0x000000ef0e4b7210 */ /* 0x000fc80007f5e0ff */
[----:B------:R-:W-:Y:S02]  /*c880*/  LEA.HI.X.SX32 R74, R239, R82, 0x1, P2 ;  /* 0x00000052ef4a7211 */ /* 0x000fe400010f0eff */
[----:B------:R-:W-:Y:S01]  /*c890*/  IADD3 R85, P2, PT, R14, R84, RZ ;  /* 0x000000540e557210 */ /* 0x000fe20007f5e0ff */
[----:B------:R-:W-:-:S03]  /*c8a0*/  IMAD R96, R220, R32, RZ ;  /* 0x00000020dc607224 */ /* 0x000fc600078e02ff */
[----:B------:R-:W-:Y:S02]  /*c8b0*/  LEA.HI.X.SX32 R84, R84, R82, 0x1, P2 ;  /* 0x0000005254547211 */ /* 0x000fe400010f0eff */
[----:B------:R-:W-:Y:S01]  /*c8c0*/  IADD3 R91, P2, PT, R14, R90, RZ ;  /* 0x0000005a0e5b7210 */ /* 0x000fe20007f5e0ff */
[-C--:B------:R-:W-:Y:S02]  /*c8d0*/  IMAD R86, R218, R32.reuse, RZ ;  /* 0x00000020da567224 */ /* 0x080fe400078e02ff */
[----:B------:R-:W-:Y:S01]  /*c8e0*/  IMAD R88, R219, R32, RZ ;  /* 0x00000020db587224 */ /* 0x000fe200078e02ff */
[----:B------:R-:W-:Y:S01]  /*c8f0*/  LEA.HI.X.SX32 R90, R90, R82, 0x1, P2 ;  /* 0x000000525a5a7211 */ /* 0x000fe200010f0eff */
[----:B------:R-:W-:Y:S01]  /*c900*/  IMAD R126, R223, R32, RZ ;  /* 0x00000020df7e7224 */ /* 0x000fe200078e02ff */
[C---:B------:R-:W-:Y:S02]  /*c910*/  IADD3 R97, P2, PT, R14.reuse, R96, RZ ;  /* 0x000000600e617210 */ /* 0x040fe40007f5e0ff */
[----:B------:R-:W-:-:S02]  /*c920*/  IADD3 R87, P3, PT, R14, R86, RZ ;  /* 0x000000560e577210 */ /* 0x000fc40007f7e0ff */
[----:B------:R-:W-:Y:S01]  /*c930*/  IADD3 R89, P4, PT, R14, R88, RZ ;  /* 0x000000580e597210 */ /* 0x000fe20007f9e0ff */
[----:B------:R-:W-:Y:S01]  /*c940*/  IMAD R209, R252, R32, RZ ;  /* 0x00000020fcd17224 */ /* 0x000fe200078e02ff */
[----:B------:R-:W-:Y:S02]  /*c950*/  LEA.HI.X.SX32 R96, R96, R82, 0x1, P2 ;  /* 0x0000005260607211 */ /* 0x000fe400010f0eff */
[----:B------:R-:W-:Y:S01]  /*c960*/  IADD3 R103, P2, PT, R14, R126, RZ ;  /* 0x0000007e0e677210 */ /* 0x000fe20007f5e0ff */
[----:B------:R-:W-:Y:S01]  /*c970*/  IMAD R118, R221, R32, RZ ;  /* 0x00000020dd767224 */ /* 0x000fe200078e02ff */
[----:B------:R-:W-:Y:S01]  /*c980*/  LEA.HI.X.SX32 R86, R86, R82, 0x1, P3 ;  /* 0x0000005256567211 */ /* 0x000fe200018f0eff */
[----:B------:R-:W-:Y:S01]  /*c990*/  IMAD R122, R222, R32, RZ ;  /* 0x00000020de7a7224 */ /* 0x000fe200078e02ff */
[----:B------:R-:W-:Y:S02]  /*c9a0*/  LEA.HI.X.SX32 R88, R88, R82, 0x1, P4 ;  /* 0x0000005258587211 */ /* 0x000fe400020f0eff */
        /* <DEDUP_REMOVED lines=19> */
[----:B------:R-:W-:Y:S02]  /*cae0*/  IADD3 R107, P4, PT, R14, R208, RZ ;  /* 0x000000d00e6b7210 */ /* 0x000fe40007f9e0ff */
[----:B------:R-:W-:Y:S02]  /*caf0*/  LEA.HI.X.SX32 R212, R212, R82, 0x1, P2 ;  /* 0x00000052d4d47211 */ /* 0x000fe400010f0eff */
[----:B------:R-:W-:Y:S01]  /*cb00*/  IADD3 R121, P2, PT, R14, R215, RZ ;  /* 0x000000d70e797210 */ /* 0x000fe20007f5e0ff */
[----:B------:R-:W-:Y:S01]  /*cb10*/  IMAD R213, R245, R32, RZ ;  /* 0x00000020f5d57224 */ /* 0x000fe200078e02ff */
[----:B------:R-:W-:Y:S01]  /*cb20*/  LEA.HI.X.SX32 R127, R127, R82, 0x1, P3 ;  /* 0x000000527f7f7211 */ /* 0x000fe200018f0eff */
[----:B------:R-:W-:Y:S01]  /*cb30*/  IMAD R214, R243, R32, RZ ;  /* 0x00000020f3d67224 */ /* 0x000fe200078e02ff */
[----:B------:R-:W-:Y:S02]  /*cb40*/  LEA.HI.X.SX32 R208, R208, R82, 0x1, P4 ;  /* 0x00000052d0d07211 */ /* 0x000fe400020f0eff */
[----:B------:R-:W-:-:S02]  /*cb50*/  IADD3 R111, P3, PT, R14, R210, RZ ;  /* 0x000000d20e6f7210 */ /* 0x000fc40007f7e0ff */
[C---:B------:R-:W-:Y:S02]  /*cb60*/  IADD3 R113, P4, PT, R14.reuse, R211, RZ ;  /* 0x000000d30e717210 */ /* 0x040fe40007f9e0ff */
[----:B------:R-:W-:Y:S02]  /*cb70*/  IADD3 R65, P5, PT, R14, R19, RZ ;  /* 0x000000130e417210 */ /* 0x000fe40007fbe0ff */
[----:B------:R-:W-:Y:S02]  /*cb80*/  LEA.HI.X.SX32 R215, R215, R82, 0x1, P2 ;  /* 0x00000052d7d77211 */ /* 0x000fe400010f0eff */
[----:B------:R-:W-:Y:S02]  /*cb90*/  LEA R124, P2, R12, UR18, 0x4 ;  /* 0x000000120c7c7c11 */ /* 0x000fe4000f8420ff */
[----:B------:R-:W-:Y:S01]  /*cba0*/  SHF.R.S32.HI R120, RZ, 0x1f, R251 ;  /* 0x0000001fff787819 */ /* 0x000fe200000114fb */
[----:B------:R-:W-:Y:S01]  /*cbb0*/  IMAD R32, R240, R32, RZ ;  /* 0x00000020f0207224 */ /* 0x000fe200078e02ff */
[----:B------:R-:W-:-:S02]  /*cbc0*/  LEA.HI.X.SX32 R210, R210, R82, 0x1, P3 ;  /* 0x00000052d2d27211 */ /* 0x000fc400018f0eff */
[-C--:B------:R-:W-:Y:S02]  /*cbd0*/  LEA.HI.X.SX32 R211, R211, R82.reuse, 0x1, P4 ;  /* 0x00000052d3d37211 */ /* 0x080fe400020f0eff */
[----:B------:R-:W-:Y:S02]  /*cbe0*/  LEA.HI.X.SX32 R64, R19, R82, 0x1, P5 ;  /* 0x0000005213407211 */ /* 0x000fe400028f0eff */
[C---:B------:R-:W-:Y:S02]  /*cbf0*/  IADD3 R117, P3, PT, R14.reuse, R213, RZ ;  /* 0x000000d50e757210 */ /* 0x040fe40007f7e0ff */
[C---:B------:R-:W-:Y:S02]  /*cc00*/  IADD3 R119, P4, PT, R14.reuse, R214, RZ ;  /* 0x000000d60e777210 */ /* 0x040fe40007f9e0ff */
[----:B------:R-:W-:Y:S01]  /*cc10*/  IADD3 R73, P5, PT, R14, R15, RZ ;  /* 0x0000000f0e497210 */ /* 0x000fe20007fbe0ff */
[----:B------:R-:W-:Y:S01]  /*cc20*/  IMAD.SHL.U32 R21, R22, 0x4, RZ ;  /* 0x0000000416157824 */ /* 0x000fe200078e00ff */
[----:B------:R-:W-:-:S02]  /*cc30*/  LEA.HI.X R12, R12, UR19, R217, 0x4, P2 ;  /* 0x000000130c0c7c11 */ /* 0x000fc400090f24d9 */
[----:B------:R-:W-:Y:S02]  /*cc40*/  LEA.HI R120, R120, R251, RZ, 0x6 ;  /* 0x000000fb78787211 */ /* 0x000fe400078f30ff */
[----:B------:R-:W-:Y:S02]  /*cc50*/  LEA R9, P2, R10, UR16, 0x4 ;  /* 0x000000100a097c11 */ /* 0x000fe4000f8420ff */
[----:B------:R-:W-:Y:S02]  /*cc60*/  SHF.L.U64.HI R20, R22, 0x2, R110 ;  /* 0x0000000216147819 */ /* 0x000fe4000001026e */
[-C--:B------:R-:W-:Y:S02]  /*cc70*/  LEA.HI.X.SX32 R213, R213, R82.reuse, 0x1, P3 ;  /* 0x00000052d5d57211 */ /* 0x080fe400018f0eff */
[----:B------:R-:W-:Y:S02]  /*cc80*/  LEA.HI.X.SX32 R214, R214, R82, 0x1, P4 ;  /* 0x00000052d6d67211 */ /* 0x000fe400020f0eff */
[----:B------:R-:W-:-:S02]  /*cc90*/  SHF.L.U64.HI R22, R23, 0x2, R108 ;  /* 0x0000000217167819 */ /* 0x000fc4000001026c */
[----:B------:R-:W-:Y:S02]  /*cca0*/  LEA.HI.X.SX32 R72, R15, R82, 0x1, P5 ;  /* 0x000000520f487211 */ /* 0x000fe400028f0eff */
[----:B------:R-:W-:Y:S02]  /*ccb0*/  IADD3 R123, P3, PT, R14, R32, RZ ;  /* 0x000000200e7b7210 */ /* 0x000fe40007f7e0ff */
[----:B------:R-:W-:Y:S02]  /*ccc0*/  SHF.L.U64.HI R108, R109, 0x2, R209 ;  /* 0x000000026d6c7819 */ /* 0x000fe400000102d1 */
[----:B------:R-:W-:Y:S02]  /*ccd0*/  SHF.R.S32.HI R209, RZ, 0x6, R120 ;  /* 0x00000006ffd17819 */ /* 0x000fe40000011478 */
[----:B------:R-:W-:Y:S01]  /*cce0*/  LEA.HI.X R10, R10, UR17, R13, 0x4, P2 ;  /* 0x000000110a0a7c11 */ /* 0x000fe200090f240d */
[C---:B------:R-:W-:Y:S01]  /*ccf0*/  IMAD.SHL.U32 R13, R106.reuse, 0x4, RZ ;  /* 0x000000046a0d7824 */ /* 0x040fe200078e00ff */
[----:B------:R-:W-:-:S02]  /*cd00*/  SHF.L.U64.HI R125, R106, 0x2, R125 ;  /* 0x000000026a7d7819 */ /* 0x000fc4000001027d */
[----:B------:R-:W-:Y:S02]  /*cd10*/  LEA.HI.X.SX32 R216, R32, R82, 0x1, P3 ;  /* 0x0000005220d87211 */ /* 0x000fe400018f0eff */
[----:B------:R-:W-:Y:S02]  /*cd20*/  SHF.L.U64.HI R106, R107, 0x2, R208 ;  /* 0x000000026b6a7819 */ /* 0x000fe400000102d0 */
[----:B------:R-:W-:Y:S01]  /*cd30*/  VIMNMX R208, PT, PT, R209, 0x2, !PT ;  /* 0x00000002d1d07848 */ /* 0x000fe20007fe0100 */
[C---:B------:R-:W-:Y:S01]  /*cd40*/  IMAD.SHL.U32 R17, R100.reuse, 0x4, RZ ;  /* 0x0000000464117824 */ /* 0x040fe200078e00ff */
[----:B------:R-:W-:Y:S01]  /*cd50*/  SHF.L.U64.HI R16, R100, 0x2, R114 ;  /* 0x0000000264107819 */ /* 0x000fe20000010272 */
[C---:B------:R-:W-:Y:S01]  /*cd60*/  IMAD.SHL.U32 R19, R24.reuse, 0x4, RZ ;  /* 0x0000000418137824 */ /* 0x040fe200078e00ff */
[----:B------:R-:W-:Y:S01]  /*cd70*/  SHF.L.U64.HI R18, R24, 0x2, R112 ;  /* 0x0000000218127819 */ /* 0x000fe20000010270 */
[----:B------:R-:W-:Y:S01]  /*cd80*/  IMAD.SHL.U32 R15, R104, 0x4, RZ ;  /* 0x00000004680f7824 */ /* 0x000fe200078e00ff */
[----:B------:R-:W-:-:S02]  /*cd90*/  SHF.L.U64.HI R32, R33, 0x2, R98 ;  /* 0x0000000221207819 */ /* 0x000fc40000010262 */
[----:B------:R-:W-:Y:S02]  /*cda0*/  SHF.L.U64.HI R24, R25, 0x2, R102 ;  /* 0x0000000219187819 */ /* 0x000fe40000010266 */
[----:B------:R-:W-:Y:S02]  /*cdb0*/  SHF.L.U64.HI R98, R99, 0x2, R118 ;  /* 0x0000000263627819 */ /* 0x000fe40000010276 */
[----:B------:R-:W-:Y:S01]  /*cdc0*/  SHF.L.U64.HI R100, R101, 0x2, R122 ;  /* 0x0000000265647819 */ /* 0x000fe2000001027a */
[----:B------:R-:W-:Y:S01]  /*cdd0*/  VIADD R11, R11, 0xffffff00 ;  /* 0xffffff000b0b7836 */ /* 0x000fe20000000000 */
[C---:B------:R-:W-:Y:S01]  /*cde0*/  SHF.L.U64.HI R207, R206.reuse, 0x2, R207 ;  /* 0x00000002cecf7819 */ /* 0x040fe200000102cf */
[----:B------:R-:W-:Y:S01]  /*cdf0*/  IMAD.SHL.U32 R206, R206, 0x4, RZ ;  /* 0x00000004cece7824 */ /* 0x000fe200078e00ff */
        /* <DEDUP_REMOVED lines=78> */
[----:B------:R-:W-:Y:S01]  /*d2e0*/  SHF.L.U64.HI R26, R27, 0x2, R26 ;  /* 0x000000021b1a7819 */ /* 0x000fe2000001021a */
        /* <DEDUP_REMOVED lines=63> */
[----:B------:R-:W-:-:S02]  /*d6e0*/  SHF.L.U64.HI R96, R97, 0x2, R96 ;  /* 0x0000000261607819 */ /* 0x000fc40000010260 */
[C---:B--2---:R-:W-:Y:S02]  /*d6f0*/  IADD3 R81, P4, PT, R14.reuse, R229, RZ ;  /* 0x000000e50e517210 */ /* 0x044fe40007f9e0ff */
[----:B---3--:R-:W-:Y:S02]  /*d700*/  IADD3 R83, P5, PT, R14, R228, RZ ;  /* 0x000000e40e537210 */ /* 0x008fe40007fbe0ff */
[-C--:B------:R-:W-:Y:S02]  /*d710*/  LEA.HI.X.SX32 R80, R229, R82.reuse, 0x1, P4 ;  /* 0x00000052e5507211 */ /* 0x080fe400020f0eff */
[----:B------:R-:W-:Y:S02]  /*d720*/  LEA.HI.X.SX32 R82, R228, R82, 0x1, P5 ;  /* 0x00000052e4527211 */ /* 0x000fe400028f0eff */
[----:B------:R-:W-:Y:S01]  /*d730*/  SHF.L.U64.HI R14, R104, 0x2, R116 ;  /* 0x00000002680e7819 */ /* 0x000fe20000010274 */
        /* <DEDUP_REMOVED lines=22> */
[----:B------:R-:W-:-:S02]  /*d8a0*/  IMAD.SHL.U32 R109, R109, 0x4, RZ ;  /* 0x000000046d6d7824 */ /* 0x000fc400078e00ff */
[----:B------:R-:W-:Y:S02]  /*d8b0*/  IMAD.SHL.U32 R111, R111, 0x4, RZ ;  /* 0x000000046f6f7824 */ /* 0x000fe400078e00ff */
[----:B------:R-:W-:Y:S02]  /*d8c0*/  IMAD.SHL.U32 R113, R113, 0x4, RZ ;  /* 0x0000000471717824 */ /* 0x000fe400078e00ff */
[----:B------:R-:W-:Y:S02]  /*d8d0*/  IMAD.SHL.U32 R115, R115, 0x4, RZ ;  /* 0x0000000473737824 */ /* 0x000fe400078e00ff */
[----:B------:R-:W-:Y:S02]  /*d8e0*/  IMAD.SHL.U32 R117, R117, 0x4, RZ ;  /* 0x0000000475757824 */ /* 0x000fe400078e00ff */
[----:B------:R-:W-:Y:S02]  /*d8f0*/  IMAD.SHL.U32 R119, R119, 0x4, RZ ;  /* 0x0000000477777824 */ /* 0x000fe400078e00ff */
[----:B------:R-:W-:-:S02]  /*d900*/  IMAD.SHL.U32 R121, R121, 0x4, RZ ;  /* 0x0000000479797824 */ /* 0x000fc400078e00ff */
[----:B------:R-:W-:Y:S02]  /*d910*/  IMAD.SHL.U32 R123, R123, 0x4, RZ ;  /* 0x000000047b7b7824 */ /* 0x000fe400078e00ff */
[----:B------:R-:W-:Y:S02]  /*d920*/  VIADD R209, R209, 0xfffffffc ;  /* 0xfffffffcd1d17836 */ /* 0x000fe40000000000 */
[----:B------:R-:W-:Y:S02]  /*d930*/  VIADD R208, R208, 0xffffffff ;  /* 0xffffffffd0d07836 */ /* 0x000fe40000000000 */
[----:B------:R-:W-:Y:S01]  /*d940*/  IMAD.MOV.U32 R126, RZ, RZ, RZ ;  /* 0x000000ffff7e7224 */ /* 0x000fe200078e00ff */
[----:B------:R-:W-:Y:S01]  /*d950*/  UMOV UR21, UR13 ;  /* 0x0000000d00157c82 */ /* 0x000fe20008000000 */
[----:B------:R-:W-:Y:S01]  /*d960*/  UMOV UR20, 0x1 ;  /* 0x0000000100147882 */ /* 0x000fe20000000000 */
[----:B------:R-:W-:Y:S01]  /*d970*/  UMOV UR38, 0x3 ;  /* 0x0000000300267882 */ /* 0x000fe20000000000 */
[----:B------:R-:W-:Y:S01]  /*d980*/  UMOV UR5, URZ ;  /* 0x000000ff00057c82 */ /* 0x000fe20008000000 */
[----:B------:R-:W-:Y:S01]  /*d990*/  UMOV UR7, URZ ;  /* 0x000000ff00077c82 */ /* 0x000fe20008000000 */
[----:B------:R-:W-:-:S05]  /*d9a0*/  UMOV UR4, URZ ;  /* 0x000000ff00047c82 */ /* 0x000fca0008000000 */
.L_x_10:
[----:B------:R-:W-:Y:S01]  /*d9b0*/  UIADD3 UR5, UPT, UPT, UR5, 0x1, URZ ;  /* 0x0000000105057890 */ /* 0x000fe2000fffe0ff */
[----:B------:R-:W-:-:S04]  /*d9c0*/  DEPBAR.LE SB0, 0x4 ;  /* 0x000081000000791a */ /* 0x000fc80000000000 */
[----:B------:R-:W-:Y:S01]  /*d9d0*/  ULEA UR13, UR20, UR11, 0x3 ;  /* 0x0000000b140d7291 */ /* 0x000fe2000f8e18ff */
[----:B------:R-:W-:Y:S01]  /*d9e0*/  IMAD.U32 R126, R126, -0x80000000, RZ ;  /* 0x800000007e7e7824 */ /* 0x000fe200078e00ff */
[----:B------:R-:W-:Y:S02]  /*d9f0*/  UISETP.GT.AND UP1, UPT, UR5, 0x3, UPT ;  /* 0x000000030500788c */ /* 0x000fe4000bf24270 */
[----:B------:R-:W-:Y:S02]  /*da00*/  UIADD3 UR13, UPT, UPT, UR13, 0x30000, URZ ;  /* 0x000300000d0d7890 */ /* 0x000fe4000fffe0ff */
[----:B------:R-:W-:Y:S01]  /*da10*/  USEL UR5, UR5, URZ, !UP1 ;  /* 0x000000ff05057287 */ /* 0x000fe2000c800000 */
[----:B------:R-:W-:Y:S06]  /*da20*/  BAR.SYNC.DEFER_BLOCKING 0x0 ;  /* 0x0000000000007b1d */ /* 0x000fec0000010000 */
[----:B------:R-:W-:Y:S05]  /*da30*/  @P0 BRA `(.L_x_8) ;  /* 0x0000000400100947 */ /* 0x000fea0003800000 */
[----:B------:R-:W-:Y:S02]  /*da40*/  ULEA UR9, UR5, UR11, 0xe ;  /* 0x0000000b05097291 */ /* 0x000fe4000f8e70ff */
[----:B------:R-:W-:Y:S02]  /*da50*/  ULEA UR8, UR5, UR11, 0xf ;  /* 0x0000000b05087291 */ /* 0x000fe4000f8e78ff */
[----:B------:R-:W-:Y:S02]  /*da60*/  UIADD3 UR9, UPT, UPT, UR9, 0x20000, URZ ;  /* 0x0002000009097890 */ /* 0x000fe4000fffe0ff */
[----:B------:R-:W-:Y:S02]  /*da70*/  USHF.R.U32.HI UR18, URZ, 0x4, UR8 ;  /* 0x00000004ff127899 */ /* 0x000fe40008011608 */
[----:B------:R-:W-:Y:S02]  /*da80*/  USHF.R.U32.HI UR9, URZ, 0x4, UR9 ;  /* 0x00000004ff097899 */ /* 0x000fe40008011609 */
[----:B------:R-:W-:-:S02]  /*da90*/  USGXT.U32 UR18, UR18, 0xe ;  /* 0x0000000e1212789a */ /* 0x000fc40008000000 */
[----:B------:R-:W-:Y:S02]  /*daa0*/  USGXT.U32 UR26, UR9, 0xe ;  /* 0x0000000e091a789a */ /* 0x000fe40008000000 */
[----:B------:R-:W-:Y:S02]  /*dab0*/  UIADD3 UR24, UP2, UPT, UR18, 0x2, URZ ;  /* 0x0000000212187890 */ /* 0x000fe4000ff5e0ff */
[----:B------:R-:W-:Y:S01]  /*dac0*/  UIADD3 UR22, UP1, UPT, UR26, 0x2, URZ ;  /* 0x000000021a167890 */ /* 0x000fe2000ff3e0ff */
[----:B------:R-:W-:Y:S01]  /*dad0*/  UMOV UR8, URZ ;  /* 0x000000ff00087c82 */ /* 0x000fe20008000000 */
[----:B------:R-:W-:Y:S01]  /*dae0*/  UMOV UR6, URZ ;  /* 0x000000ff00067c82 */ /* 0x000fe20008000000 */
[----:B------:R-:W-:Y:S02]  /*daf0*/  UIADD3.X UR25, UPT, UPT, UR8, 0x40004040, URZ, UP2, !UPT ;  /* 0x4000404008197890 */ /* 0x000fe400097fe4ff */
[----:B------:R-:W-:Y:S02]  /*db00*/  UIADD3 UR56, UP5, UPT, UR24, 0x2, URZ ;  /* 0x0000000218387890 */ /* 0x000fe4000ffbe0ff */
[----:B------:R-:W-:-:S02]  /*db10*/  UIADD3.X UR23, UPT, UPT, UR6, 0x40004040, URZ, UP1, !UPT ;  /* 0x4000404006177890 */ /* 0x000fc40008ffe4ff */
[----:B------:R-:W-:Y:S01]  /*db20*/  UIADD3 UR58, UP6, UPT, UR24, 0x4, URZ ;  /* 0x00000004183a7890 */ /* 0x000fe2000ffde0ff */
[----:B------:R-:W-:Y:S01]  /*db30*/  UMOV UR8, UR13 ;  /* 0x0000000d00087c82 */ /* 0x000fe20008000000 */
[----:B------:R-:W-:Y:S01]  /*db40*/  UMOV UR9, URZ ;  /* 0x000000ff00097c82 */ /* 0x000fe20008000000 */
[----:B------:R-:W-:Y:S02]  /*db50*/  UIADD3 UR60, UP1, UPT, UR24, 0x3fe, URZ ;  /* 0x000003fe183c7890 */ /* 0x000fe4000ff3e0ff */
[----:B------:R-:W-:Y:S01]  /*db60*/  UIADD3 UR62, UP2, UPT, UR24, 0x400, URZ ;  /* 0x00000400183e7890 */ /* 0x000fe2000ff5e0ff */
[----:B------:R-:W-:Y:S01]  /*db70*/  UMOV UR6, UR8 ;  /* 0x0000000800067c82 */ /* 0x000fe20008000000 */
[----:B------:R-:W-:Y:S02]  /*db80*/  UIADD3 UR54, UP4, UPT, UR22, 0x2, URZ ;  /* 0x0000000216367890 */ /* 0x000fe4000ff9e0ff */
[----:B------:R-:W-:Y:S02]  /*db90*/  UIADD3 UR64, UP3, UPT, UR24, 0x402, URZ ;  /* 0x0000040218407890 */ /* 0x000fe4000ff7e0ff */
[----:B------:R-:W-:-:S02]  /*dba0*/  UIADD3.X UR57, UPT, UPT, UR25, URZ, URZ, UP5, !UPT ;  /* 0x000000ff19397290 */ /* 0x000fc4000affe4ff */
[----:B------:R-:W-:Y:S02]  /*dbb0*/  UIADD3 UR8, UP5, UPT, UR22, 0x4, URZ ;  /* 0x0000000416087890 */ /* 0x000fe4000ffbe0ff */
[----:B------:R-:W-:Y:S02]  /*dbc0*/  UIADD3.X UR59, UPT, UPT, UR25, URZ, URZ, UP6, !UPT ;  /* 0x000000ff193b7290 */ /* 0x000fe4000b7fe4ff */
[----:B------:R-:W-:Y:S02]  /*dbd0*/  UIADD3 UR28, UP6, UPT, UR22, 0x1fe, URZ ;  /* 0x000001fe161c7890 */ /* 0x000fe4000ffde0ff */
[----:B------:R-:W-:Y:S02]  /*dbe0*/  UIADD3.X UR61, UPT, UPT, UR25, URZ, URZ, UP1, !UPT ;  /* 0x000000ff193d7290 */ /* 0x000fe40008ffe4ff */
[----:B------:R-:W-:Y:S02]  /*dbf0*/  UIADD3 UR30, UP1, UPT, UR22, 0x200, URZ ;  /* 0x00000200161e7890 */ /* 0x000fe4000ff3e0ff */
[----:B------:R-:W-:-:S02]  /*dc00*/  UIADD3.X UR63, UPT, UPT, UR25, URZ, URZ, UP2, !UPT ;  /* 0x000000ff193f7290 */ /* 0x000fc400097fe4ff */
[----:B------:R-:W-:Y:S02]  /*dc10*/  UIADD3.X UR55, UPT, UPT, UR23, URZ, URZ, UP4, !UPT ;  /* 0x000000ff17377290 */ /* 0x000fe4000a7fe4ff */
[----:B------:R-:W-:Y:S02]  /*dc20*/  UIADD3 UR32, UP2, UPT, UR22, 0x202, URZ ;  /* 0x0000020216207890 */ /* 0x000fe4000ff5e0ff */
[----:B------:R-:W-:Y:S02]  /*dc30*/  UIADD3.X UR65, UPT, UPT, UR25, URZ, URZ, UP3, !UPT ;  /* 0x000000ff19417290 */ /* 0x000fe40009ffe4ff */
[----:B------:R-:W-:Y:S02]  /*dc40*/  UIADD3 UR36, UP4, UPT, UR24, 0x404, URZ ;  /* 0x0000040418247890 */ /* 0x000fe4000ff9e0ff */
[----:B------:R-:W-:Y:S02]  /*dc50*/  UIADD3 UR34, UP3, UPT, UR22, 0x204, URZ ;  /* 0x0000020416227890 */ /* 0x000fe4000ff7e0ff */
[----:B------:R-:W-:-:S02]  /*dc60*/  UIADD3.X UR9, UPT, UPT, UR23, URZ, URZ, UP5, !UPT ;  /* 0x000000ff17097290 */ /* 0x000fc4000affe4ff */
[----:B------:R-:W-:Y:S02]  /*dc70*/  UIADD3.X UR29, UPT, UPT, UR23, URZ, URZ, UP6, !UPT ;  /* 0x000000ff171d7290 */ /* 0x000fe4000b7fe4ff */
[----:B------:R-:W-:Y:S02]  /*dc80*/  UIADD3.X UR31, UPT, UPT, UR23, URZ, URZ, UP1, !UPT ;  /* 0x000000ff171f7290 */ /* 0x000fe40008ffe4ff */
[----:B------:R-:W-:Y:S01]  /*dc90*/  UIADD3.X UR33, UPT, UPT, UR23, URZ, URZ, UP2, !UPT ;  /* 0x000000ff17217290 */ /* 0x000fe200097fe4ff */
[----:B------:R-:W-:Y:S01]  /*dca0*/  UMOV UR14, 0x0 ;  /* 0x00000000000e7882 */ /* 0x000fe20000000000 */
[----:B------:R-:W-:Y:S01]  /*dcb0*/  UMOV UR15, 0x4200910 ;  /* 0x04200910000f7882 */ /* 0x000fe20000000000 */
[----:B------:R-:W-:Y:S01]  /*dcc0*/  UMOV UR19, 0x40004040 ;  /* 0x4000404000137882 */ /* 0x000fe20000000000 */
[----:B------:R-:W-:Y:S01]  /*dcd0*/  UMOV UR27, 0x40004040 ;  /* 0x40004040001b7882 */ /* 0x000fe20000000000 */
[----:B------:R-:W-:Y:S01]  /*dce0*/  UIADD3.X UR37, UPT, UPT, UR25, URZ, URZ, UP4, !UPT ;  /* 0x000000ff19257290 */ /* 0x000fe2000a7fe4ff */
[----:B------:R1:W-:Y:S01]  /*dcf0*/  UTCHMMA gdesc[UR26], gdesc[UR18], tmem[UR10], tmem[UR14], idesc[UR15], UPT ;  /* 0x00ff0e121a0075ea */ /* 0x0003e2000b80000a */
[----:B------:R-:W-:Y:S01]  /*dd00*/  UIADD3.X UR35, UPT, UPT, UR23, URZ, URZ, UP3, !UPT ;  /* 0x000000ff17237290 */ /* 0x000fe20009ffe4ff */
[----:B------:R-:W-:Y:S01]  /*dd10*/  UMOV UR16, 0x0 ;  /* 0x0000000000107882 */ /* 0x000fe20000000000 */
[----:B------:R-:W-:Y:S01]  /*dd20*/  UMOV UR17, 0x4200910 ;  /* 0x0420091000117882 */ /* 0x000fe20000000000 */
[----:B------:R-:W-:Y:S01]  /*dd30*/  UMOV UR44, 0x0 ;  /* 0x00000000002c7882 */ /* 0x000fe20000000000 */
[----:B------:R-:W-:Y:S01]  /*dd40*/  UMOV UR45, 0x4200910 ;  /* 0x04200910002d7882 */ /* 0x000fe20000000000 */
        /* <DEDUP_REMOVED lines=19> */
.L_x_8:
[----:B------:R-:W2:Y:S01]  /*de80*/  SYNCS.PHASECHK.TRANS64.TRYWAIT P3, [UR21], R126 ;  /* 0x0000007eff0075a7 */ /* 0x000ea20008061115 */
[----:B------:R-:W-:Y:S01]  /*de90*/  ISETP.LE.AND P2, PT, R209, UR4, PT ;  /* 0x00000004d1007c0c */ /* 0x000fe2000bf43270 */
[----:B-1----:R-:W-:Y:S01]  /*dea0*/  UMOV UR6, UR7 ;  /* 0x0000000700067c82 */ /* 0x002fe20008000000 */
[----:B--2---:R-:W-:Y:S11]  /*deb0*/  @!P3 BRA `(.L_x_9) ;  /* 0x000000400098b947 */ /* 0x004ff60003800000 */
.L_x_16:
[----:B------:R-:W-:Y:S01]  /*dec0*/  BAR.SYNC.DEFER_BLOCKING 0x0 ;  /* 0x0000000000007b1d */ /* 0x000fe20000010000 */
[C---:B------:R-:W-:Y:S01]  /*ded0*/  ISETP.GE.AND P3, PT, R2.reuse, R11, PT ;  /* 0x0000000b0200720c */ /* 0x040fe20003f66270 */
[----:B------:R-:W-:Y:S01]  /*dee0*/  UIADD3 UR38, UPT, UPT, UR38, 0x1, URZ ;  /* 0x0000000126267890 */ /* 0x000fe2000fffe0ff */
[----:B------:R-:W-:Y:S01]  /*def0*/  LOP3.LUT R211, R2, 0x2, RZ, 0xfc, !PT ;  /* 0x0000000202d37812 */ /* 0x000fe200078efcff */
[----:B------:R-:W-:Y:S01]  /*df00*/  UIADD3 UR4, UPT, UPT, UR4, 0x1, URZ ;  /* 0x0000000104047890 */ /* 0x000fe2000fffe0ff */
[----:B------:R-:W-:Y:S01]  /*df10*/  SEL R126, RZ, 0x4, P3 ;  /* 0x00000004ff7e7807 */ /* 0x000fe20001800000 */
[----:B------:R-:W-:Y:S01]  /*df20*/  UISETP.GT.AND UP1, UPT, UR38, 0x3, UPT ;  /* 0x000000032600788c */ /* 0x000fe2000bf24270 */
[----:B------:R-:W-:Y:S01]  /*df30*/  LOP3.LUT R212, R4, 0x10, RZ, 0x3c, !PT ;  /* 0x0000001004d47812 */ /* 0x000fe200078e3cff */
[----:B------:R-:W-:Y:S01]  /*df40*/  UIADD3 UR20, UPT, UPT, UR20, 0x1, URZ ;  /* 0x0000000114147890 */ /* 0x000fe2000fffe0ff */
[----:B------:R-:W-:Y:S01]  /*df50*/  SEL R126, R126, RZ, !P2 ;  /* 0x000000ff7e7e7207 */ /* 0x000fe20005000000 */
[----:B------:R-:W-:-:S02]  /*df60*/  USEL UR38, UR38, URZ, !UP1 ;  /* 0x000000ff26267287 */ /* 0x000fc4000c800000 */
[----:B------:R-:W-:Y:S01]  /*df70*/  UISETP.GT.AND UP1, UPT, UR20, 0x1, UPT ;  /* 0x000000011400788c */ /* 0x000fe2000bf24270 */
[----:B------:R-:W-:Y:S01]  /*df80*/  ISETP.NE.U32.AND P3, PT, R126, RZ, PT ;  /* 0x000000ff7e00720c */ /* 0x000fe20003f65070 */
[----:B------:R-:W-:Y:S01]  /*df90*/  ULEA UR7, UR38, UR11, 0xe ;  /* 0x0000000b26077291 */ /* 0x000fe2000f8e70ff */
[----:B------:R-:W-:Y:S01]  /*dfa0*/  IADD3 R126, P4, PT, R9, R83, RZ ;  /* 0x00000053097e7210 */ /* 0x000fe20007f9e0ff */
[----:B------:R-:W-:Y:S01]  /*dfb0*/  USEL UR20, UR20, URZ, !UP1 ;  /* 0x000000ff14147287 */ /* 0x000fe2000c800000 */
[----:B------:R-:W-:-:S03]  /*dfc0*/  UMOV UR21, UR13 ;  /* 0x0000000d00157c82 */ /* 0x000fc60008000000 */
[----:B------:R-:W-:Y:S02]  /*dfd0*/  IMAD.X R127, R10, 0x1, R82, P4 ;  /* 0x000000010a7f7824 */ /* 0x000fe400020e0652 */
[----:B------:R-:W-:-:S05]  /*dfe0*/  VIADD R210, R4, UR7 ;  /* 0x0000000704d27c36 */ /* 0x000fca0008000000 */
[----:B------:R-:W-:Y:S01]  /*dff0*/  @!PT LDS RZ, [RZ] ;  /* 0x00000000fffff984 */ /* 0x000fe20000000800 */
[----:B------:R-:W-:Y:S01]  /*e000*/  @!PT LDS RZ, [RZ] ;  /* 0x00000000fffff984 */ /* 0x000fe20000000800 */
[----:B------:R-:W-:Y:S01]  /*e010*/  @!PT LDS RZ, [RZ] ;  /* 0x00000000fffff984 */ /* 0x000fe20000000800 */
[----:B------:R1:W-:Y:S01]  /*e020*/  LDGSTS.E [R210+0x20000], desc[UR40][R126.64], P3 ;  /* 0x200000007ed27fae */ /* 0x0003e200099a1028 */
[----:B------:R-:W-:Y:S02]  /*e030*/  ISETP.GE.AND P3, PT, R211, R11, PT ;  /* 0x0000000bd300720c */ /* 0x000fe40003f66270 */
[----:B------:R-:W-:Y:S02]  /*e040*/  LOP3.LUT R211, R2, 0x20, RZ, 0xfc, !PT ;  /* 0x0000002002d37812 */ /* 0x000fe400078efcff */
[----:B-1----:R-:W-:-:S04]  /*e050*/  SEL R126, RZ, 0x4, P3 ;  /* 0x00000004ff7e7807 */ /* 0x002fc80001800000 */
[----:B------:R-:W-:-:S04]  /*e060*/  SEL R126, R126, RZ, !P2 ;  /* 0x000000ff7e7e7207 */ /* 0x000fc80005000000 */
[----:B------:R-:W-:Y:S02]  /*e070*/  ISETP.NE.U32.AND P3, PT, R126, RZ, PT ;  /* 0x000000ff7e00720c */ /* 0x000fe40003f65070 */
[----:B------:R-:W-:-:S05]  /*e080*/  IADD3 R126, P4, PT, R9, R81, RZ ;  /* 0x00000051097e7210 */ /* 0x000fca0007f9e0ff */
[----:B------:R-:W-:-:S06]  /*e090*/  IMAD.X R127, R10, 0x1, R80, P4 ;  /* 0x000000010a7f7824 */ /* 0x000fcc00020e0650 */
        /* <DEDUP_REMOVED lines=19> */
[----:B-1----:R-:W-:Y:S01]  /*e1d0*/  SEL R126, RZ, 0x4, P3 ;  /* 0x00000004ff7e7807 */ /* 0x002fe20001800000 */
[----:B------:R-:W-:-:S03]  /*e1e0*/  VIADD R210, R212, UR7 ;  /* 0x00000007d4d27c36 */ /* 0x000fc60008000000 */
        /* <DEDUP_REMOVED lines=197> */
[----:B------:R-:W-:Y:S01]  /*ee40*/  VIADD R210, R235, UR7 ;  /* 0x00000007ebd27c36 */ /* 0x000fe20008000000 */
[----:B------:R-:W-:Y:S02]  /*ee50*/  ULEA UR7, UR38, UR11, 0xf ;  /* 0x0000000b26077291 */ /* 0x000fe4000f8e78ff */
        /* <DEDUP_REMOVED lines=22> */
[----:B------:R-:W2:Y:S02]  /*efc0*/  S2R R211, SR_TID.X ;  /* 0x0000000000d37919 */ /* 0x000ea40000002100 */
[----:B-1----:R-:W-:-:S04]  /*efd0*/  SEL R126, RZ, 0x4, P3 ;  /* 0x00000004ff7e7807 */ /* 0x002fc80001800000 */
[----:B------:R-:W-:-:S04]  /*efe0*/  SEL R126, R126, RZ, !P2 ;  /* 0x000000ff7e7e7207 */ /* 0x000fc80005000000 */
[----:B------:R-:W-:Y:S02]  /*eff0*/  ISETP.NE.U32.AND P3, PT, R126, RZ, PT ;  /* 0x000000ff7e00720c */ /* 0x000fe40003f65070 */
[----:B------:R-:W-:-:S05]  /*f000*/  IADD3 R126, P4, PT, R9, R85, RZ ;  /* 0x00000055097e7210 */ /* 0x000fca0007f9e0ff */
[----:B------:R-:W-:Y:S01]  /*f010*/  IMAD.X R127, R10, 0x1, R84, P4 ;  /* 0x000000010a7f7824 */ /* 0x000fe200020e0654 */
[----:B------:R-:W-:-:S05]  /*f020*/  IADD3 R9, P4, PT, R9, R5, RZ ;  /* 0x0000000509097210 */ /* 0x000fca0007f9e0ff */
[----:B------:R1:W-:Y:S01]  /*f030*/  LDGSTS.E [R210+0x22008], desc[UR40][R126.64], P3 ;  /* 0x220080007ed27fae */ /* 0x0003e200099a1028 */
[----:B------:R-:W-:Y:S01]  /*f040*/  IMAD.X R10, R10, 0x1, R6, P4 ;  /* 0x000000010a0a7824 */ /* 0x000fe200020e0606 */
[----:B--2---:R-:W-:Y:S02]  /*f050*/  LOP3.LUT R211, R211, 0x3f, RZ, 0xc0, !PT ;  /* 0x0000003fd3d37812 */ /* 0x004fe400078ec0ff */
[----:B------:R-:W0:Y:S02]  /*f060*/  LDGDEPBAR ;  /* 0x00000000000079af */ /* 0x000e240000000000 */
[----:B------:R-:W-:Y:S01]  /*f070*/  ISETP.GE.AND P3, PT, R211, R11, PT ;  /* 0x0000000bd300720c */ /* 0x000fe20003f66270 */
[----:B------:R-:W-:-:S03]  /*f080*/  VIADD R11, R11, 0xffffffc0 ;  /* 0xffffffc00b0b7836 */ /* 0x000fc60000000000 */
[----:B-1----:R-:W-:Y:S01]  /*f090*/  SEL R126, RZ, 0x4, P3 ;  /* 0x00000004ff7e7807 */ /* 0x002fe20001800000 */
[----:B------:R-:W-:-:S03]  /*f0a0*/  VIADD R210, R3, UR7 ;  /* 0x0000000703d27c36 */ /* 0x000fc60008000000 */
[----:B------:R-:W-:-:S04]  /*f0b0*/  SEL R126, R126, RZ, !P2 ;  /* 0x000000ff7e7e7207 */ /* 0x000fc80005000000 */
[----:B------:R-:W-:Y:S02]  /*f0c0*/  ISETP.NE.U32.AND P2, PT, R126, RZ, PT ;  /* 0x000000ff7e00720c */ /* 0x000fe40003f45070 */
[----:B------:R-:W-:-:S05]  /*f0d0*/  IADD3 R126, P3, PT, R124, R59, RZ ;  /* 0x0000003b7c7e7210 */ /* 0x000fca0007f7e0ff */
[----:B------:R-:W-:-:S06]  /*f0e0*/  IMAD.X R127, R12, 0x1, R58, P3 ;  /* 0x000000010c7f7824 */ /* 0x000fcc00018e063a */
[----:B------:R1:W-:Y:S02]  /*f0f0*/  LDGSTS.E [R210], desc[UR40][R126.64], P2 ;  /* 0x000000007ed27fae */ /* 0x0003e400091a1028 */
[----:B-1----:R-:W-:-:S05]  /*f100*/  IADD3 R126, P3, PT, R124, R51, RZ ;  /* 0x000000337c7e7210 */ /* 0x002fca0007f7e0ff */
[----:B------:R-:W-:-:S05]  /*f110*/  IMAD.X R127, R12, 0x1, R50, P3 ;  /* 0x000000010c7f7824 */ /* 0x000fca00018e0632 */
[----:B------:R1:W-:Y:S02]  /*f120*/  LDGSTS.E [R210+0x400], desc[UR40][R126.64], P2 ;  /* 0x004000007ed27fae */ /* 0x0003e400091a1028 */
        /* <DEDUP_REMOVED lines=42> */
[----:B-1----:R-:W-:Y:S01]  /*f3d0*/  IADD3 R126, P3, PT, R124, R57, RZ ;  /* 0x000000397c7e7210 */ /* 0x002fe20007f7e0ff */
[----:B------:R-:W-:-:S04]  /*f3e0*/  VIADD R210, R237, UR7 ;  /* 0x00000007edd27c36 */ /* 0x000fc80008000000 */
        /* <DEDUP_REMOVED lines=97> */
[----:B------:R-:W-:Y:S01]  /*fa00*/  VIADD R210, R234, UR7 ;  /* 0x00000007ead27c36 */ /* 0x000fe20008000000 */
[----:B------:R-:W-:-:S03]  /*fa10*/  USEL UR7, URZ, 0x1, !UP1 ;  /* 0x00000001ff077887 */ /* 0x000fc6000c800000 */
[----:B------:R-:W-:Y:S01]  /*fa20*/  IMAD.X R127, R12, 0x1, R52, P3 ;  /* 0x000000010c7f7824 */ /* 0x000fe200018e0634 */
[----:B------:R-:W-:-:S04]  /*fa30*/  ULOP3.LUT UR7, UR6, UR7, URZ, 0x3c, !UPT ;  /* 0x0000000706077292 */ /* 0x000fc8000f8e3cff */
        /* <DEDUP_REMOVED lines=44> */
[----:B------:R-:W-:Y:S01]  /*fd00*/  IMAD.X R127, R12, 0x1, R207, P3 ;  /* 0x000000010c7f7824 */ /* 0x000fe200018e06cf */
[----:B------:R-:W-:-:S04]  /*fd10*/  IADD3 R124, P3, PT, R124, R7, RZ ;  /* 0x000000077c7c7210 */ /* 0x000fc80007f7e0ff */
[----:B------:R1:W-:Y:S01]  /*fd20*/  LDGSTS.E [R210+0x3f00], desc[UR40][R126.64], P2 ;  /* 0x03f000007ed27fae */ /* 0x0003e200091a1028 */
[----:B------:R-:W-:Y:S01]  /*fd30*/  ISETP.NE.U32.AND P2, PT, R208, UR4, PT ;  /* 0x00000004d0007c0c */ /* 0x000fe2000bf45070 */
[----:B------:R-:W-:Y:S02]  /*fd40*/  IMAD.X R12, R12, 0x1, R8, P3 ;  /* 0x000000010c0c7824 */ /* 0x000fe400018e0608 */
[----:B------:R-:W0:Y:S01]  /*fd50*/  LDGDEPBAR ;  /* 0x00000000000079af */ /* 0x000e220000000000 */
[----:B-1----:R-:W-:-:S09]  /*fd60*/  IMAD.U32 R126, RZ, RZ, UR6 ;  /* 0x00000006ff7e7e24 */ /* 0x002fd2000f8e00ff */
[----:B------:R-:W-:Y:S05]  /*fd70*/  @P2 BRA `(.L_x_10) ;  /* 0xffffffdc000c2947 */ /* 0x000fea000383ffff */
.L_x_7:
[----:B------:R-:W-:Y:S05]  /*fd80*/  @!P1 BRA `(.L_x_11) ;  /* 0x0000000000109947 */ /* 0x000fea0003800000 */
[----:B------:R-:W-:-:S06]  /*fd90*/  USHF.L.U32 UR6, UR6, 0x1f, URZ ;  /* 0x0000001f06067899 */ /* 0x000fcc00080006ff */
[----:B------:R-:W-:-:S04]  /*fda0*/  IMAD.U32 R2, RZ, RZ, UR6 ;  /* 0x00000006ff027e24 */ /* 0x000fc8000f8e00ff */
[----:B------:R-:W1:Y:S02]  /*fdb0*/  SYNCS.PHASECHK.TRANS64.TRYWAIT P0, [UR13], R2 ;  /* 0x00000002ff0075a7 */ /* 0x000e64000800110d */
[----:B-1----:R-:W-:Y:S05]  /*fdc0*/  @!P0 BRA `(.L_x_12) ;  /* 0x0000002000e08947 */ /* 0x002fea0003800000 */
.L_x_11:
[----:B--2---:R-:W2:Y:S01]  /*fdd0*/  LDL.LU R73, [R1+0x290] ;  /* 0x0002900001497983 */ /* 0x004ea20000300800 */
[----:B------:R-:W-:-:S04]  /*fde0*/  DEPBAR.LE SB0, 0x0 ;  /* 0x000080000000791a */ /* 0x000fc80000000000 */
[----:B------:R-:W3:Y:S01]  /*fdf0*/  LDL.LU R74, [R1+0x258] ;  /* 0x00025800014a7983 */ /* 0x000ee20000300800 */
[----:B------:R-:W1:Y:S01]  /*fe00*/  LDCU UR4, c[0x0][0x3b4] ;  /* 0x00007680ff0477ac */ /* 0x000e620008000800 */
[----:B------:R-:W4:Y:S01]  /*fe10*/  S2R R3, SR_TID.X ;  /* 0x0000000000037919 */ /* 0x000f220000002100 */
[----:B------:R-:W-:Y:S01]  /*fe20*/  BAR.SYNC.DEFER_BLOCKING 0x0 ;  /* 0x0000000000007b1d */ /* 0x000fe20000010000 */
[C---:B----4-:R-:W-:Y:S01]  /*fe30*/  LOP3.LUT P1, RZ, R3.reuse, 0x7f, RZ, 0xc0, !PT ;  /* 0x0000007f03ff7812 */ /* 0x050fe2000782c0ff */
[----:B------:R-:W-:-:S12]  /*fe40*/  IMAD.SHL.U32 R2, R3, 0x80, RZ ;  /* 0x0000008003027824 */ /* 0x000fd800078e00ff */
[----:B------:R-:W4:Y:S02]  /*fe50*/  @!P1 SYNCS.CCTL.IV [UR11+0x30000] ;  /* 0x03000000ff0099b1 */ /* 0x000f24000800000b */
[----:B----4-:R-:W-:Y:S06]  /*fe60*/  BAR.SYNC.DEFER_BLOCKING 0x0 ;  /* 0x0000000000007b1d */ /* 0x010fec0000010000 */
[----:B------:R-:W-:Y:S01]  /*fe70*/  LDTM.16dp32bit_t0_t15.x64 R4, tmem[UR12] ;  /* 0x0000000c000479ee */ /* 0x000fe20008b00000 */
[----:B------:R-:W4:Y:S01]  /*fe80*/  LDTM.16dp32bit_t16_t31.x64 R4, tmem[UR12+0x40] ;  /* 0x0000400c000479ee */ /* 0x000f220008b20000 */
[C---:B------:R-:W-:Y:S01]  /*fe90*/  IMAD.SHL.U32 R72, R3.reuse, 0x10, RZ ;  /* 0x0000001003487824 */ /* 0x040fe200078e00ff */
[----:B------:R-:W-:Y:S01]  /*fea0*/  LOP3.LUT R69, R2, 0x800, RZ, 0xc0, !PT ;  /* 0x0000080002457812 */ /* 0x000fe200078ec0ff */
[----:B------:R-:W-:Y:S01]  /*feb0*/  IMAD.SHL.U32 R3, R3, 0x8, RZ ;  /* 0x0000000803037824 */ /* 0x000fe200078e00ff */
[----:B------:R-:W3:Y:S02]  /*fec0*/  LDCU.128 UR12, c[0x0][0x390] ;  /* 0x00007200ff0c77ac */ /* 0x000ee40008000c00 */
[----:B------:R-:W-:-:S04]  /*fed0*/  LOP3.LUT R2, R72, 0xf0, RZ, 0xc0, !PT ;  /* 0x000000f048027812 */ /* 0x000fc800078ec0ff */
[----:B------:R-:W-:Y:S02]  /*fee0*/  IADD3 R69, PT, PT, R2, UR11, R69 ;  /* 0x0000000b02457c10 */ /* 0x000fe4000fffe045 */
[----:B------:R-:W-:Y:S01]  /*fef0*/  LOP3.LUT R2, R3, 0x300, RZ, 0xc0, !PT ;  /* 0x0000030003027812 */ /* 0x000fe200078ec0ff */
[----:B------:R-:W5:Y:S04]  /*ff00*/  @!P1 SYNCS.CCTL.IV [UR11+0x30008] ;  /* 0x03000800ff0099b1 */ /* 0x000f68000800000b */
[----:B------:R-:W-:Y:S01]  /*ff10*/  IMAD.IADD R2, R2, 0x1, R69 ;  /* 0x0000000102027824 */ /* 0x000fe200078e0245 */
[----:B------:R-:W-:Y:S01]  /*ff20*/  NOP ;  /* 0x0000000000007918 */ /* 0x000fe20000000000 */
[----:B----4-:R-:W-:Y:S02]  /*ff30*/  IMAD.MOV.U32 R68, RZ, RZ, R4 ;  /* 0x000000ffff447224 */ /* 0x010fe400078e0004 */
[----:B------:R-:W-:-:S02]  /*ff40*/  IMAD.MOV.U32 R4, RZ, RZ, R5 ;  /* 0x000000ffff047224 */ /* 0x000fc400078e0005 */
[----:B------:R-:W-:Y:S02]  /*ff50*/  IMAD.MOV.U32 R69, RZ, RZ, R6 ;  /* 0x000000ffff457224 */ /* 0x000fe400078e0006 */
[----:B------:R-:W-:Y:S02]  /*ff60*/  IMAD.MOV.U32 R5, RZ, RZ, R7 ;  /* 0x000000ffff057224 */ /* 0x000fe400078e0007 */
[----:B------:R-:W-:Y:S02]  /*ff70*/  IMAD.MOV.U32 R70, RZ, RZ, R8 ;  /* 0x000000ffff467224 */ /* 0x000fe400078e0008 */
[----:B------:R-:W-:Y:S02]  /*ff80*/  IMAD.MOV.U32 R71, RZ, RZ, R10 ;  /* 0x000000ffff477224 */ /* 0x000fe400078e000a */
[----:B------:R-:W-:Y:S02]  /*ff90*/  IMAD.MOV.U32 R6, RZ, RZ, R9 ;  /* 0x000000ffff067224 */ /* 0x000fe400078e0009 */
[----:B------:R-:W-:Y:S01]  /*ffa0*/  IMAD.MOV.U32 R7, RZ, RZ, R11 ;  /* 0x000000ffff077224 */ /* 0x000fe200078e000b */
[----:B-----5:R4:W-:Y:S04]  /*ffb0*/  STS.128 [R2], R68 ;  /* 0x0000004402007388 */ /* 0x0209e80000000c00 */
[----:B------:R5:W-:Y:S01]  /*ffc0*/  STS.128 [R2+0x400], R4 ;  /* 0x0004000402007388 */ /* 0x000be20000000c00 */
[----:B------:R-:W-:Y:S01]  /*ffd0*/  LOP3.LUT R3, R72, 0x7f0, RZ, 0xc0, !PT ;  /* 0x000007f048037812 */ /* 0x000fe200078ec0ff */
[----:B------:R-:W-:-:S02]  /*ffe0*/  IMAD.MOV.U32 R8, RZ, RZ, R13 ;  /* 0x000000ffff087224 */ /* 0x000fc400078e000d */
[----:B------:R-:W-:Y:S02]  /*fff0*/  IMAD.MOV.U32 R9, RZ, RZ, R15 ;  /* 0x000000ffff097224 */ /* 0x000fe400078e000f */
[----:B------:R-:W-:Y:S02]  /*10000*/  IMAD.MOV.U32 R10, RZ, RZ, R17 ;  /* 0x000000ffff0a7224 */ /* 0x000fe400078e0011 */
[----:B------:R-:W-:Y:S01]  /*10010*/  IMAD.MOV.U32 R11, RZ, RZ, R19 ;  /* 0x000000ffff0b7224 */ /* 0x000fe200078e0013 */
[----:B------:R-:W-:Y:S08]  /*10020*/  BAR.SYNC.DEFER_BLOCKING 0x0 ;  /* 0x0000000000007b1d */ /* 0x000ff00000010000 */
[----:B----4-:R-:W4:Y:S01]  /*10030*/  LDC R69, c[0x0][0x3b8] ;  /* 0x0000ee00ff457b82 */ /* 0x010f220000000800 */
[----:B-----5:R-:W-:-:S02]  /*10040*/  IMAD.MOV.U32 R4, RZ, RZ, R12 ;  /* 0x000000ffff047224 */ /* 0x020fc400078e000c */
[----:B------:R-:W-:Y:S02]  /*10050*/  IMAD.MOV.U32 R5, RZ, RZ, R14 ;  /* 0x000000ffff057224 */ /* 0x000fe400078e000e */
[----:B------:R-:W-:Y:S02]  /*10060*/  IMAD.MOV.U32 R6, RZ, RZ, R16 ;  /* 0x000000ffff067224 */ /* 0x000fe400078e0010 */
[----:B------:R-:W-:Y:S01]  /*10070*/  IMAD.MOV.U32 R7, RZ, RZ, R18 ;  /* 0x000000ffff077224 */ /* 0x000fe200078e0012 */
[----:B------:R-:W5:Y:S04]  /*10080*/  LDS.128 R12, [R3+UR11] ;  /* 0x0000000b030c7984 */ /* 0x000f680008000c00 */
[----:B------:R-:W-:Y:S01]  /*10090*/  LDS.128 R16, [R3+UR11+0x800] ;  /* 0x0008000b03107984 */ /* 0x000fe20008000c00 */
[----:B------:R-:W-:Y:S06]  /*100a0*/  BAR.SYNC.DEFER_BLOCKING 0x0 ;  /* 0x0000000000007b1d */ /* 0x000fec0000010000 */
[----:B------:R1:W-:Y:S04]  /*100b0*/  STS.128 [R2], R4 ;  /* 0x0000000402007388 */ /* 0x0003e80000000c00 */
[----:B------:R1:W-:Y:S02]  /*100c0*/  STS.128 [R2+0x400], R8 ;  /* 0x0004000802007388 */ /* 0x0003e40000000c00 */
[----:B-1----:R-:W-:-:S02]  /*100d0*/  IMAD.MOV.U32 R4, RZ, RZ, R20 ;  /* 0x000000ffff047224 */ /* 0x002fc400078e0014 */
[----:B------:R-:W-:Y:S02]  /*100e0*/  IMAD.MOV.U32 R5, RZ, RZ, R22 ;  /* 0x000000ffff057224 */ /* 0x000fe400078e0016 */
[----:B------:R-:W-:Y:S02]  /*100f0*/  IMAD.MOV.U32 R6, RZ, RZ, R24 ;  /* 0x000000ffff067224 */ /* 0x000fe400078e0018 */
[----:B------:R-:W-:Y:S01]  /*10100*/  IMAD.MOV.U32 R7, RZ, RZ, R26 ;  /* 0x000000ffff077224 */ /* 0x000fe200078e001a */
[----:B------:R-:W-:Y:S01]  /*10110*/  BAR.SYNC.DEFER_BLOCKING 0x0 ;  /* 0x0000000000007b1d */ /* 0x000fe20000010000 */
[----:B------:R-:W-:Y:S02]  /*10120*/  IMAD.MOV.U32 R8, RZ, RZ, R21 ;  /* 0x000000ffff087224 */ /* 0x000fe400078e0015 */
[----:B------:R-:W-:Y:S02]  /*10130*/  IMAD.MOV.U32 R9, RZ, RZ, R23 ;  /* 0x000000ffff097224 */ /* 0x000fe400078e0017 */
[----:B------:R-:W-:-:S02]  /*10140*/  IMAD.MOV.U32 R10, RZ, RZ, R25 ;  /* 0x000000ffff0a7224 */ /* 0x000fc400078e0019 */
[----:B------:R-:W-:Y:S02]  /*10150*/  IMAD.MOV.U32 R11, RZ, RZ, R27 ;  /* 0x000000ffff0b7224 */ /* 0x000fe400078e001b */
[----:B------:R-:W1:Y:S04]  /*10160*/  LDS.128 R24, [R3+UR11] ;  /* 0x0000000b03187984 */ /* 0x000e680008000c00 */
[----:B------:R-:W-:Y:S01]  /*10170*/  LDS.128 R20, [R3+UR11+0x800] ;  /* 0x0008000b03147984 */ /* 0x000fe20008000c00 */
[----:B------:R-:W-:Y:S06]  /*10180*/  BAR.SYNC.DEFER_BLOCKING 0x0 ;  /* 0x0000000000007b1d */ /* 0x000fec0000010000 */
[----:B------:R1:W-:Y:S04]  /*10190*/  STS.128 [R2], R4 ;  /* 0x0000000402007388 */ /* 0x0003e80000000c00 */
[----:B------:R1:W-:Y:S01]  /*101a0*/  STS.128 [R2+0x400], R8 ;  /* 0x0004000802007388 */ /* 0x0003e20000000c00 */
[----:B---3--:R-:W-:-:S04]  /*101b0*/  ISETP.GE.AND P0, PT, R74, UR14, PT ;  /* 0x0000000e4a007c0c */ /* 0x008fc8000bf06270 */
[----:B--2---:R-:W-:Y:S02]  /*101c0*/  ISETP.LT.AND P4, PT, R73, UR15, !P0 ;  /* 0x0000000f49007c0c */ /* 0x004fe4000c781270 */
[----:B------:R-:W2:Y:S04]  /*101d0*/  LDL.LU R73, [R1+0x254] ;  /* 0x0002540001497983 */ /* 0x000ea80000300800 */
[----:B------:R-:W3:Y:S04]  /*101e0*/  LDL.LU R75, [R1+0x250] ;  /* 0x00025000014b7983 */ /* 0x000ee80000300800 */
[----:B------:R-:W2:Y:S01]  /*101f0*/  LDL.LU R76, [R1+0x24c] ;  /* 0x00024c00014c7983 */ /* 0x000ea20000300800 */
[----:B-1----:R-:W-:-:S02]  /*10200*/  IMAD.MOV.U32 R4, RZ, RZ, R28 ;  /* 0x000000ffff047224 */ /* 0x002fc400078e001c */
[----:B------:R-:W-:Y:S01]  /*10210*/  IMAD.MOV.U32 R5, RZ, RZ, R30 ;  /* 0x000000ffff057224 */ /* 0x000fe200078e001e */
[----:B------:R-:W3:Y:S01]  /*10220*/  LDL.LU R80, [R1+0x248] ;  /* 0x0002480001507983 */ /* 0x000ee20000300800 */
[----:B------:R-:W-:Y:S02]  /*10230*/  IMAD.MOV.U32 R6, RZ, RZ, R32 ;  /* 0x000000ffff067224 */ /* 0x000fe400078e0020 */
[----:B------:R-:W-:Y:S01]  /*10240*/  IMAD.MOV.U32 R7, RZ, RZ, R34 ;  /* 0x000000ffff077224 */ /* 0x000fe200078e0022 */
[----:B------:R-:W-:Y:S01]  /*10250*/  BAR.SYNC.DEFER_BLOCKING 0x0 ;  /* 0x0000000000007b1d */ /* 0x000fe20000010000 */
[----:B------:R-:W-:Y:S02]  /*10260*/  IMAD.MOV.U32 R8, RZ, RZ, R29 ;  /* 0x000000ffff087224 */ /* 0x000fe400078e001d */
[----:B------:R-:W-:Y:S02]  /*10270*/  IMAD.MOV.U32 R9, RZ, RZ, R31 ;  /* 0x000000ffff097224 */ /* 0x000fe400078e001f */
[----:B------:R-:W-:-:S02]  /*10280*/  IMAD.MOV.U32 R10, RZ, RZ, R33 ;  /* 0x000000ffff0a7224 */ /* 0x000fc400078e0021 */
[----:B------:R-:W-:Y:S01]  /*10290*/  IMAD.MOV.U32 R11, RZ, RZ, R35 ;  /* 0x000000ffff0b7224 */ /* 0x000fe200078e0023 */
[----:B------:R-:W3:Y:S04]  /*102a0*/  LDL.LU R79, [R1+0x244] ;  /* 0x00024400014f7983 */ /* 0x000ee80000300800 */
[----:B------:R-:W1:Y:S04]  /*102b0*/  LDS.128 R32, [R3+UR11] ;  /* 0x0000000b03207984 */ /* 0x000e680008000c00 */
[----:B------:R-:W-:Y:S01]  /*102c0*/  LDS.128 R28, [R3+UR11+0x800] ;  /* 0x0008000b031c7984 */ /* 0x000fe20008000c00 */
[----:B------:R-:W-:Y:S06]  /*102d0*/  BAR.SYNC.DEFER_BLOCKING 0x0 ;  /* 0x0000000000007b1d */ /* 0x000fec0000010000 */
[----:B------:R4:W-:Y:S04]  /*102e0*/  STS.128 [R2], R4 ;  /* 0x0000000402007388 */ /* 0x0009e80000000c00 */
[----:B------:R5:W-:Y:S01]  /*102f0*/  STS.128 [R2+0x400], R8 ;  /* 0x0004000802007388 */ /* 0x000be20000000c00 */
[----:B----4-:R-:W-:-:S02]  /*10300*/  IMAD.MOV.U32 R4, RZ, RZ, R36 ;  /* 0x000000ffff047224 */ /* 0x010fc400078e0024 */
[----:B------:R-:W-:Y:S02]  /*10310*/  IMAD.MOV.U32 R5, RZ, RZ, R38 ;  /* 0x000000ffff057224 */ /* 0x000fe400078e0026 */
[----:B------:R-:W-:Y:S02]  /*10320*/  IMAD.MOV.U32 R6, RZ, RZ, R40 ;  /* 0x000000ffff067224 */ /* 0x000fe400078e0028 */
[----:B------:R-:W-:Y:S01]  /*10330*/  IMAD.MOV.U32 R7, RZ, RZ, R42 ;  /* 0x000000ffff077224 */ /* 0x000fe200078e002a */
[----:B------:R-:W-:Y:S01]  /*10340*/  BAR.SYNC.DEFER_BLOCKING 0x0 ;  /* 0x0000000000007b1d */ /* 0x000fe20000010000 */
[----:B-----5:R-:W-:Y:S02]  /*10350*/  IMAD.MOV.U32 R8, RZ, RZ, R37 ;  /* 0x000000ffff087224 */ /* 0x020fe400078e0025 */
[----:B------:R-:W-:Y:S02]  /*10360*/  IMAD.MOV.U32 R9, RZ, RZ, R39 ;  /* 0x000000ffff097224 */ /* 0x000fe400078e0027 */
[----:B------:R-:W-:-:S02]  /*10370*/  IMAD.MOV.U32 R10, RZ, RZ, R41 ;  /* 0x000000ffff0a7224 */ /* 0x000fc400078e0029 */
[----:B------:R-:W-:Y:S02]  /*10380*/  IMAD.MOV.U32 R11, RZ, RZ, R43 ;  /* 0x000000ffff0b7224 */ /* 0x000fe400078e002b */
[----:B------:R-:W4:Y:S04]  /*10390*/  LDS.128 R40, [R3+UR11] ;  /* 0x0000000b03287984 */ /* 0x000f280008000c00 */
[----:B------:R-:W-:Y:S01]  /*103a0*/  LDS.128 R36, [R3+UR11+0x800] ;  /* 0x0008000b03247984 */ /* 0x000fe20008000c00 */
[----:B------:R-:W-:Y:S06]  /*103b0*/  BAR.SYNC.DEFER_BLOCKING 0x0 ;  /* 0x0000000000007b1d */ /* 0x000fec0000010000 */
[----:B------:R5:W-:Y:S04]  /*103c0*/  STS.128 [R2], R4 ;  /* 0x0000000402007388 */ /* 0x000be80000000c00 */
[----:B------:R1:W-:Y:S01]  /*103d0*/  STS.128 [R2+0x400], R8 ;  /* 0x0004000802007388 */ /* 0x0003e20000000c00 */
[----:B-----5:R-:W-:-:S02]  /*103e0*/  IMAD.MOV.U32 R4, RZ, RZ, R44 ;  /* 0x000000ffff047224 */ /* 0x020fc400078e002c */
[----:B------:R-:W-:Y:S02]  /*103f0*/  IMAD.MOV.U32 R5, RZ, RZ, R46 ;  /* 0x000000ffff057224 */ /* 0x000fe400078e002e */
[----:B------:R-:W-:Y:S02]  /*10400*/  IMAD.MOV.U32 R6, RZ, RZ, R48 ;  /* 0x000000ffff067224 */ /* 0x000fe400078e0030 */
[----:B------:R-:W-:Y:S01]  /*10410*/  IMAD.MOV.U32 R7, RZ, RZ, R50 ;  /* 0x000000ffff077224 */ /* 0x000fe200078e0032 */
[----:B------:R-:W-:Y:S01]  /*10420*/  BAR.SYNC.DEFER_BLOCKING 0x0 ;  /* 0x0000000000007b1d */ /* 0x000fe20000010000 */
[----:B-1----:R-:W-:Y:S02]  /*10430*/  IMAD.MOV.U32 R8, RZ, RZ, R45 ;  /* 0x000000ffff087224 */ /* 0x002fe400078e002d */
        /* <DEDUP_REMOVED lines=13> */
[----:B----4-:R-:W-:Y:S02]  /*10510*/  IMAD.MOV.U32 R8, RZ, RZ, R53 ;  /* 0x000000ffff087224 */ /* 0x010fe400078e0035 */
[----:B------:R-:W-:Y:S02]  /*10520*/  IMAD.MOV.U32 R9, RZ, RZ, R55 ;  /* 0x000000ffff097224 */ /* 0x000fe400078e0037 */
[----:B------:R-:W-:-:S02]  /*10530*/  IMAD.MOV.U32 R10, RZ, RZ, R57 ;  /* 0x000000ffff0a7224 */ /* 0x000fc400078e0039 */
[----:B------:R-:W-:Y:S01]  /*10540*/  IMAD.MOV.U32 R11, RZ, RZ, R59 ;  /* 0x000000ffff0b7224 */ /* 0x000fe200078e003b */
        /* <DEDUP_REMOVED lines=13> */
[----:B------:R-:W-:Y:S01]  /*10620*/  IMAD.MOV.U32 R11, RZ, RZ, R67 ;  /* 0x000000ffff0b7224 */ /* 0x000fe200078e0043 */
[----:B------:R-:W1:Y:S04]  /*10630*/  LDS.128 R60, [R3+UR11] ;  /* 0x0000000b033c7984 */ /* 0x000e680008000c00 */
[----:B------:R-:W-:Y:S01]  /*10640*/  LDS.128 R64, [R3+UR11+0x800] ;  /* 0x0008000b03407984 */ /* 0x000fe20008000c00 */
[----:B------:R-:W-:Y:S01]  /*10650*/  BAR.SYNC.DEFER_BLOCKING 0x0 ;  /* 0x0000000000007b1d */ /* 0x000fe20000010000 */
[----:B------:R-:W-:Y:S01]  /*10660*/  IMAD R68, R74, UR4, RZ ;  /* 0x000000044a447c24 */ /* 0x000fe2000f8e02ff */
[C---:B------:R-:W-:Y:S01]  /*10670*/  ISETP.LT.AND P2, PT, R0.reuse, UR15, !P0 ;  /* 0x0000000f00007c0c */ /* 0x040fe2000c741270 */
[----:B------:R-:W-:-:S03]  /*10680*/  IMAD R71, R0, R69, RZ ;  /* 0x0000004500477224 */ /* 0x000fc600078e02ff */
[----:B------:R-:W5:Y:S01]  /*10690*/  LDL.LU R74, [R1+0x240] ;  /* 0x00024000014a7983 */ /* 0x000f620000300800 */
[----:B------:R-:W-:-:S03]  /*106a0*/  LEA R0, P3, R68, UR12, 0x2 ;  /* 0x0000000c44007c11 */ /* 0x000fc6000f8610ff */
[----:B------:R-:W4:Y:S01]  /*106b0*/  LDL.LU R72, [R1+0x23c] ;  /* 0x00023c0001487983 */ /* 0x000f220000300800 */
[----:B------:R-:W-:-:S03]  /*106c0*/  LEA.HI.X.SX32 R68, R68, UR13, 0x2, P3 ;  /* 0x0000000d44447c11 */ /* 0x000fc600098f16ff */
[----:B------:R-:W-:Y:S04]  /*106d0*/  STS.128 [R2], R4 ;  /* 0x0000000402007388 */ /* 0x000fe80000000c00 */
[----:B------:R-:W-:Y:S01]  /*106e0*/  STS.128 [R2+0x400], R8 ;  /* 0x0004000802007388 */ /* 0x000fe20000000c00 */
[----:B------:R-:W-:Y:S01]  /*106f0*/  BAR.SYNC.DEFER_BLOCKING 0x0 ;  /* 0x0000000000007b1d */ /* 0x000fe20000010000 */
[----:B------:R-:W-:Y:S01]  /*10700*/  LEA R70, P5, R71, R0, 0x2 ;  /* 0x0000000047467211 */ /* 0x000fe200078a10ff */
[----:B--2---:R-:W-:-:S03]  /*10710*/  IMAD R77, R76, R69, RZ ;  /* 0x000000454c4d7224 */ /* 0x004fc600078e02ff */
[----:B------:R-:W-:Y:S01]  /*10720*/  LEA.HI.X.SX32 R71, R71, R68, 0x2, P5 ;  /* 0x0000004447477211 */ /* 0x000fe200028f16ff */
[----:B------:R-:W2:Y:S01]  /*10730*/  LDL.LU R78, [R1+0x238] ;  /* 0x00023800014e7983 */ /* 0x000ea20000300800 */
[----:B------:R-:W-:-:S03]  /*10740*/  ISETP.LT.AND P5, PT, R76, UR15, !P0 ;  /* 0x0000000f4c007c0c */ /* 0x000fc6000c7a1270 */
[----:B------:R-:W2:Y:S04]  /*10750*/  LDL.LU R76, [R1+0x234] ;  /* 0x00023400014c7983 */ /* 0x000ea80000300800 */
[----:B------:R1:W-:Y:S04]  /*10760*/  @P2 STG.E desc[UR40][R70.64], R12 ;  /* 0x0000000c46002986 */ /* 0x0003e8000c101928 */
[----:B-1----:R-:W2:Y:S04]  /*10770*/  LDL.LU R12, [R1+0x230] ;  /* 0x00023000010c7983 */ /* 0x002ea80000300800 */
[----:B------:R-:W2:Y:S01]  /*10780*/  LDL.LU R2, [R1+0x22c] ;  /* 0x00022c0001027983 */ /* 0x000ea20000300800 */
[C---:B------:R-:W-:Y:S01]  /*10790*/  ISETP.LT.AND P1, PT, R73.reuse, UR15, !P0 ;  /* 0x0000000f49007c0c */ /* 0x040fe2000c721270 */
[-C--:B------:R-:W-:Y:S01]  /*107a0*/  IMAD R73, R73, R69.reuse, RZ ;  /* 0x0000004549497224 */ /* 0x080fe200078e02ff */
[C---:B---3--:R-:W-:Y:S01]  /*107b0*/  ISETP.LT.AND P3, PT, R75.reuse, UR15, !P0 ;  /* 0x0000000f4b007c0c */ /* 0x048fe2000c761270 */
[----:B------:R-:W-:-:S03]  /*107c0*/  IMAD R75, R75, R69, RZ ;  /* 0x000000454b4b7224 */ /* 0x000fc600078e02ff */
[----:B------:R-:W-:-:S04]  /*107d0*/  LEA R4, P6, R73, R0, 0x2 ;  /* 0x0000000049047211 */ /* 0x000fc800078c10ff */
[----:B------:R-:W-:Y:S02]  /*107e0*/  LEA.HI.X.SX32 R5, R73, R68, 0x2, P6 ;  /* 0x0000004449057211 */ /* 0x000fe400030f16ff */
[----:B------:R-:W-:Y:S01]  /*107f0*/  LEA R6, P6, R75, R0, 0x2 ;  /* 0x000000004b067211 */ /* 0x000fe200078c10ff */
[----:B------:R-:W-:-:S03]  /*10800*/  IMAD R11, R80, R69, RZ ;  /* 0x00000045500b7224 */ /* 0x000fc600078e02ff */
[----:B------:R-:W-:Y:S02]  /*10810*/  LEA.HI.X.SX32 R7, R75, R68, 0x2, P6 ;  /* 0x000000444b077211 */ /* 0x000fe400030f16ff */
[----:B------:R-:W-:Y:S01]  /*10820*/  LEA R8, P6, R77, R0, 0x2 ;  /* 0x000000004d087211 */ /* 0x000fe200078c10ff */
[----:B------:R-:W-:Y:S01]  /*10830*/  IMAD R73, R79, R69, RZ ;  /* 0x000000454f497224 */ /* 0x000fe200078e02ff */
[----:B------:R-:W-:Y:S02]  /*10840*/  ISETP.LT.AND P2, PT, R80, UR15, !P0 ;  /* 0x0000000f50007c0c */ /* 0x000fe4000c741270 */
[----:B------:R-:W-:Y:S02]  /*10850*/  LEA.HI.X.SX32 R9, R77, R68, 0x2, P6 ;  /* 0x000000444d097211 */ /* 0x000fe400030f16ff */
[C---:B------:R-:W-:Y:S01]  /*10860*/  LEA R10, P6, R11.reuse, R0, 0x2 ;  /* 0x000000000b0a7211 */ /* 0x040fe200078c10ff */
[----:B------:R4:W-:Y:S03]  /*10870*/  @P1 STG.E desc[UR40][R4.64], R13 ;  /* 0x0000000d04001986 */ /* 0x0009e6000c101928 */
[----:B------:R-:W-:Y:S01]  /*10880*/  LEA.HI.X.SX32 R11, R11, R68, 0x2, P6 ;  /* 0x000000440b0b7211 */ /* 0x000fe200030f16ff */
[----:B------:R1:W-:Y:S01]  /*10890*/  @P3 STG.E desc[UR40][R6.64], R14 ;  /* 0x0000000e06003986 */ /* 0x0003e2000c101928 */
[----:B------:R-:W-:-:S04]  /*108a0*/  LEA R70, P6, R73, R0, 0x2 ;  /* 0x0000000049467211 */ /* 0x000fc800078c10ff */
[----:B------:R-:W-:Y:S01]  /*108b0*/  LEA.HI.X.SX32 R71, R73, R68, 0x2, P6 ;  /* 0x0000004449477211 */ /* 0x000fe200030f16ff */
[----:B------:R-:W-:Y:S01]  /*108c0*/  @P5 STG.E desc[UR40][R8.64], R15 ;  /* 0x0000000f08005986 */ /* 0x000fe2000c101928 */
[----:B------:R-:W-:-:S03]  /*108d0*/  ISETP.LT.AND P1, PT, R79, UR15, !P0 ;  /* 0x0000000f4f007c0c */ /* 0x000fc6000c721270 */
[----:B------:R3:W-:Y:S10]  /*108e0*/  @P2 STG.E desc[UR40][R10.64], R24 ;  /* 0x000000180a002986 */ /* 0x0007f4000c101928 */
[----:B------:R-:W-:Y:S01]  /*108f0*/  @P1 STG.E desc[UR40][R70.64], R25 ;  /* 0x0000001946001986 */ /* 0x000fe2000c101928 */
[C---:B-----5:R-:W-:Y:S01]  /*10900*/  ISETP.LT.AND P3, PT, R74.reuse, UR15, !P0 ;  /* 0x0000000f4a007c0c */ /* 0x060fe2000c761270 */
[----:B------:R-:W-:-:S02]  /*10910*/  IMAD R75, R74, R69, RZ ;  /* 0x000000454a4b7224 */ /* 0x000fc400078e02ff */
[----:B------:R-:W5:Y:S01]  /*10920*/  LDL.LU R74, [R1+0x228] ;  /* 0x00022800014a7983 */ /* 0x000f620000300800 */
[CC--:B----4-:R-:W-:Y:S02]  /*10930*/  IMAD R13, R72.reuse, R69.reuse, RZ ;  /* 0x00000045480d7224 */ /* 0x0d0fe400078e02ff */
[C---:B------:R-:W-:Y:S02]  /*10940*/  LEA R4, P6, R75.reuse, R0, 0x2 ;  /* 0x000000004b047211 */ /* 0x040fe400078c10ff */
[----:B------:R-:W-:Y:S02]  /*10950*/  ISETP.LT.AND P5, PT, R72, UR15, !P0 ;  /* 0x0000000f48007c0c */ /* 0x000fe4000c7a1270 */
[----:B------:R-:W4:Y:S01]  /*10960*/  LDL.LU R72, [R1+0x224] ;  /* 0x0002240001487983 */ /* 0x000f220000300800 */
[----:B------:R-:W-:Y:S02]  /*10970*/  LEA.HI.X.SX32 R5, R75, R68, 0x2, P6 ;  /* 0x000000444b057211 */ /* 0x000fe400030f16ff */
[C---:B-1----:R-:W-:Y:S01]  /*10980*/  LEA R6, P6, R13.reuse, R0, 0x2 ;  /* 0x000000000d067211 */ /* 0x042fe200078c10ff */
[----:B---3--:R-:W3:Y:S03]  /*10990*/  LDL.LU R24, [R1+0x220] ;  /* 0x0002200001187983 */ /* 0x008ee60000300800 */
[----:B------:R-:W-:Y:S01]  /*109a0*/  LEA.HI.X.SX32 R7, R13, R68, 0x2, P6 ;  /* 0x000000440d077211 */ /* 0x000fe200030f16ff */
[----:B------:R-:W3:Y:S01]  /*109b0*/  LDL.LU R14, [R1+0x21c] ;  /* 0x00021c00010e7983 */ /* 0x000ee20000300800 */
[----:B--2---:R-:W-:-:S02]  /*109c0*/  IMAD R73, R78, R69, RZ ;  /* 0x000000454e497224 */ /* 0x004fc400078e02ff */
[----:B------:R-:W-:-:S03]  /*109d0*/  IMAD R13, R76, R69, RZ ;  /* 0x000000454c0d7224 */ /* 0x000fc600078e02ff */
[----:B------:R-:W-:-:S04]  /*109e0*/  LEA R8, P6, R73, R0, 0x2 ;  /* 0x0000000049087211 */ /* 0x000fc800078c10ff */
[----:B------:R-:W-:Y:S02]  /*109f0*/  LEA.HI.X.SX32 R9, R73, R68, 0x2, P6 ;  /* 0x0000004449097211 */ /* 0x000fe400030f16ff */
[C---:B------:R-:W-:Y:S01]  /*10a00*/  LEA R10, P6, R13.reuse, R0, 0x2 ;  /* 0x000000000d0a7211 */ /* 0x040fe200078c10ff */
[----:B------:R1:W-:Y:S03]  /*10a10*/  @P3 STG.E desc[UR40][R4.64], R26 ;  /* 0x0000001a04003986 */ /* 0x0003e6000c101928 */
[----:B------:R-:W-:Y:S01]  /*10a20*/  LEA.HI.X.SX32 R11, R13, R68, 0x2, P6 ;  /* 0x000000440d0b7211 */ /* 0x000fe200030f16ff */
[----:B-1----:R-:W2:Y:S01]  /*10a30*/  LDL.LU R26, [R1+0x218] ;  /* 0x00021800011a7983 */ /* 0x002ea20000300800 */
[C---:B------:R-:W-:Y:S01]  /*10a40*/  ISETP.LT.AND P6, PT, R2.reuse, UR15, !P0 ;  /* 0x0000000f02007c0c */ /* 0x040fe2000c7c1270 */
[-C--:B------:R-:W-:Y:S02]  /*10a50*/  IMAD R25, R2, R69.reuse, RZ ;  /* 0x0000004502197224 */ /* 0x080fe400078e02ff */
[----:B------:R-:W2:Y:S01]  /*10a60*/  LDL.LU R2, [R1+0x214] ;  /* 0x0002140001027983 */ /* 0x000ea20000300800 */
[----:B------:R-:W-:Y:S01]  /*10a70*/  IMAD R15, R12, R69, RZ ;  /* 0x000000450c0f7224 */ /* 0x000fe200078e02ff */
[----:B------:R-:W-:-:S02]  /*10a80*/  ISETP.LT.AND P2, PT, R78, UR15, !P0 ;  /* 0x0000000f4e007c0c */ /* 0x000fc4000c741270 */
[----:B------:R-:W-:Y:S01]  /*10a90*/  ISETP.LT.AND P3, PT, R12, UR15, !P0 ;  /* 0x0000000f0c007c0c */ /* 0x000fe2000c761270 */
[----:B------:R-:W-:Y:S01]  /*10aa0*/  @P5 STG.E desc[UR40][R6.64], R27 ;  /* 0x0000001b06005986 */ /* 0x000fe2000c101928 */
[----:B------:R-:W-:Y:S02]  /*10ab0*/  ISETP.LT.AND P1, PT, R76, UR15, !P0 ;  /* 0x0000000f4c007c0c */ /* 0x000fe4000c721270 */
[C---:B------:R-:W-:Y:S01]  /*10ac0*/  LEA R12, P5, R15.reuse, R0, 0x2 ;  /* 0x000000000f0c7211 */ /* 0x040fe200078a10ff */
[----:B------:R-:W2:Y:S03]  /*10ad0*/  LDL.LU R70, [R1+0x210] ;  /* 0x0002100001467983 */ /* 0x000ea60000300800 */
[----:B------:R-:W-:Y:S02]  /*10ae0*/  LEA.HI.X.SX32 R13, R15, R68, 0x2, P5 ;  /* 0x000000440f0d7211 */ /* 0x000fe400028f16ff */
[C---:B------:R-:W-:Y:S01]  /*10af0*/  LEA R4, P5, R25.reuse, R0, 0x2 ;  /* 0x0000000019047211 */ /* 0x040fe200078a10ff */
[----:B------:R1:W-:Y:S03]  /*10b00*/  @P2 STG.E desc[UR40][R8.64], R32 ;  /* 0x0000002008002986 */ /* 0x0003e6000c101928 */
[----:B------:R-:W-:Y:S01]  /*10b10*/  LEA.HI.X.SX32 R5, R25, R68, 0x2, P5 ;  /* 0x0000004419057211 */ /* 0x000fe200028f16ff */
[----:B------:R3:W-:Y:S04]  /*10b20*/  @P1 STG.E desc[UR40][R10.64], R33 ;  /* 0x000000210a001986 */ /* 0x0007e8000c101928 */
[----:B------:R3:W-:Y:S04]  /*10b30*/  @P3 STG.E desc[UR40][R12.64], R34 ;  /* 0x000000220c003986 */ /* 0x0007e8000c101928 */
[----:B-1----:R-:W2:Y:S04]  /*10b40*/  LDL.LU R32, [R1+0x20c] ;  /* 0x00020c0001207983 */ /* 0x002ea80000300800 */
[----:B------:R1:W-:Y:S01]  /*10b50*/  @P6 STG.E desc[UR40][R4.64], R35 ;  /* 0x0000002304006986 */ /* 0x0003e2000c101928 */
[----:B-----5:R-:W-:-:S05]  /*10b60*/  IMAD R15, R74, R69, RZ ;  /* 0x000000454a0f7224 */ /* 0x020fca00078e02ff */
[C---:B------:R-:W-:Y:S02]  /*10b70*/  LEA R6, P5, R15.reuse, R0, 0x2 ;  /* 0x000000000f067211 */ /* 0x040fe400078a10ff */
[----:B------:R-:W-:Y:S01]  /*10b80*/  ISETP.LT.AND P2, PT, R74, UR15, !P0 ;  /* 0x0000000f4a007c0c */ /* 0x000fe2000c741270 */
[-C--:B----4-:R-:W-:Y:S01]  /*10b90*/  IMAD R25, R72, R69.reuse, RZ ;  /* 0x0000004548197224 */ /* 0x090fe200078e02ff */
[----:B------:R-:W-:Y:S02]  /*10ba0*/  LEA.HI.X.SX32 R7, R15, R68, 0x2, P5 ;  /* 0x000000440f077211 */ /* 0x000fe400028f16ff */
[C---:B---3--:R-:W-:Y:S01]  /*10bb0*/  ISETP.LT.AND P3, PT, R24.reuse, UR15, !P0 ;  /* 0x0000000f18007c0c */ /* 0x048fe2000c761270 */
[-C--:B------:R-:W-:Y:S01]  /*10bc0*/  IMAD R15, R24, R69.reuse, RZ ;  /* 0x00000045180f7224 */ /* 0x080fe200078e02ff */
[----:B------:R-:W-:Y:S01]  /*10bd0*/  ISETP.LT.AND P1, PT, R72, UR15, !P0 ;  /* 0x0000000f48007c0c */ /* 0x000fe2000c721270 */
[----:B------:R-:W3:Y:S01]  /*10be0*/  LDL.LU R24, [R1+0x208] ;  /* 0x0002080001187983 */ /* 0x000ee20000300800 */
[-C--:B------:R-:W-:Y:S01]  /*10bf0*/  LEA R8, P5, R25, R0.reuse, 0x2 ;  /* 0x0000000019087211 */ /* 0x080fe200078a10ff */
[----:B------:R-:W-:Y:S01]  /*10c00*/  IMAD R27, R14, R69, RZ ;  /* 0x000000450e1b7224 */ /* 0x000fe200078e02ff */
[----:B------:R-:W-:-:S02]  /*10c10*/  LEA R10, P6, R15, R0, 0x2 ;  /* 0x000000000f0a7211 */ /* 0x000fc400078c10ff */
[----:B------:R-:W-:Y:S02]  /*10c20*/  LEA.HI.X.SX32 R9, R25, R68, 0x2, P5 ;  /* 0x0000004419097211 */ /* 0x000fe400028f16ff */
[----:B------:R-:W-:Y:S01]  /*10c30*/  LEA R12, P5, R27, R0, 0x2 ;  /* 0x000000001b0c7211 */ /* 0x000fe200078a10ff */
[----:B------:R4:W-:Y:S01]  /*10c40*/  @P2 STG.E desc[UR40][R6.64], R40 ;  /* 0x0000002806002986 */ /* 0x0009e2000c101928 */
[----:B------:R-:W-:Y:S02]  /*10c50*/  ISETP.LT.AND P2, PT, R14, UR15, !P0 ;  /* 0x0000000f0e007c0c */ /* 0x000fe4000c741270 */
[-C--:B------:R-:W-:Y:S01]  /*10c60*/  LEA.HI.X.SX32 R11, R15, R68.reuse, 0x2, P6 ;  /* 0x000000440f0b7211 */ /* 0x080fe200030f16ff */
[----:B------:R5:W-:Y:S01]  /*10c70*/  @P1 STG.E desc[UR40][R8.64], R41 ;  /* 0x0000002908001986 */ /* 0x000be2000c101928 */
[----:B------:R-:W-:-:S03]  /*10c80*/  LEA.HI.X.SX32 R13, R27, R68, 0x2, P5 ;  /* 0x000000441b0d7211 */ /* 0x000fc600028f16ff */
[----:B------:R-:W3:Y:S01]  /*10c90*/  LDL.LU R14, [R1+0x204] ;  /* 0x00020400010e7983 */ /* 0x000ee20000300800 */
[C---:B--2---:R-:W-:Y:S01]  /*10ca0*/  ISETP.LT.AND P1, PT, R26.reuse, UR15, !P0 ;  /* 0x0000000f1a007c0c */ /* 0x044fe2000c721270 */
[-C--:B------:R-:W-:Y:S02]  /*10cb0*/  IMAD R15, R26, R69.reuse, RZ ;  /* 0x000000451a0f7224 */ /* 0x080fe400078e02ff */
[----:B------:R-:W2:Y:S01]  /*10cc0*/  LDL.LU R26, [R1+0x200] ;  /* 0x00020000011a7983 */ /* 0x000ea20000300800 */
[C---:B------:R-:W-:Y:S01]  /*10cd0*/  ISETP.LT.AND P5, PT, R2.reuse, UR15, !P0 ;  /* 0x0000000f02007c0c */ /* 0x040fe2000c7a1270 */
[----:B------:R-:W-:Y:S02]  /*10ce0*/  IMAD R25, R2, R69, RZ ;  /* 0x0000004502197224 */ /* 0x000fe400078e02ff */
[----:B------:R-:W2:Y:S01]  /*10cf0*/  LDL.LU R2, [R1+0x1fc] ;  /* 0x0001fc0001027983 */ /* 0x000ea20000300800 */
[----:B-1----:R-:W-:-:S03]  /*10d00*/  LEA R4, P6, R15, R0, 0x2 ;  /* 0x000000000f047211 */ /* 0x002fc600078c10ff */
[----:B------:R-:W2:Y:S04]  /*10d10*/  LDL.LU R34, [R1+0x1f8] ;  /* 0x0001f80001227983 */ /* 0x000ea80000300800 */
[----:B------:R1:W-:Y:S01]  /*10d20*/  @P3 STG.E desc[UR40][R10.64], R42 ;  /* 0x0000002a0a003986 */ /* 0x0003e2000c101928 */
[----:B----4-:R-:W-:Y:S02]  /*10d30*/  LEA R6, P3, R25, R0, 0x2 ;  /* 0x0000000019067211 */ /* 0x010fe400078610ff */
[-C--:B------:R-:W-:Y:S01]  /*10d40*/  LEA.HI.X.SX32 R5, R15, R68.reuse, 0x2, P6 ;  /* 0x000000440f057211 */ /* 0x080fe200030f16ff */
[C---:B------:R-:W-:Y:S01]  /*10d50*/  IMAD R27, R70.reuse, R69, RZ ;  /* 0x00000045461b7224 */ /* 0x040fe200078e02ff */
[----:B------:R-:W-:Y:S01]  /*10d60*/  LEA.HI.X.SX32 R7, R25, R68, 0x2, P3 ;  /* 0x0000004419077211 */ /* 0x000fe200018f16ff */
[----:B------:R4:W-:Y:S01]  /*10d70*/  @P2 STG.E desc[UR40][R12.64], R43 ;  /* 0x0000002b0c002986 */ /* 0x0009e2000c101928 */
[----:B------:R-:W-:-:S03]  /*10d80*/  ISETP.LT.AND P2, PT, R70, UR15, !P0 ;  /* 0x0000000f46007c0c */ /* 0x000fc6000c741270 */
[----:B------:R1:W-:Y:S04]  /*10d90*/  @P1 STG.E desc[UR40][R4.64], R48 ;  /* 0x0000003004001986 */ /* 0x0003e8000c101928 */
[----:B------:R2:W-:Y:S01]  /*10da0*/  @P5 STG.E desc[UR40][R6.64], R49 ;  /* 0x0000003106005986 */ /* 0x0005e2000c101928 */
[C---:B------:R-:W-:Y:S01]  /*10db0*/  IMAD R15, R32.reuse, R69, RZ ;  /* 0x00000045200f7224 */ /* 0x040fe200078e02ff */
[----:B------:R-:W-:Y:S02]  /*10dc0*/  ISETP.LT.AND P1, PT, R32, UR15, !P0 ;  /* 0x0000000f20007c0c */ /* 0x000fe4000c721270 */
[----:B------:R-:W2:Y:S01]  /*10dd0*/  LDL.LU R33, [R1+0x1f4] ;  /* 0x0001f40001217983 */ /* 0x000ea20000300800 */
[-C--:B-----5:R-:W-:Y:S02]  /*10de0*/  LEA R8, P6, R27, R0.reuse, 0x2 ;  /* 0x000000001b087211 */ /* 0x0a0fe400078c10ff */
[----:B-1----:R-:W-:-:S02]  /*10df0*/  LEA R10, P3, R15, R0, 0x2 ;  /* 0x000000000f0a7211 */ /* 0x002fc400078610ff */
[-C--:B------:R-:W-:Y:S02]  /*10e00*/  LEA.HI.X.SX32 R9, R27, R68.reuse, 0x2, P6 ;  /* 0x000000441b097211 */ /* 0x080fe400030f16ff */
[----:B------:R-:W-:-:S03]  /*10e10*/  LEA.HI.X.SX32 R11, R15, R68, 0x2, P3 ;  /* 0x000000440f0b7211 */ /* 0x000fc600018f16ff */
[----:B------:R-:W-:Y:S04]  /*10e20*/  @P2 STG.E desc[UR40][R8.64], R50 ;  /* 0x0000003208002986 */ /* 0x000fe8000c101928 */
[----:B------:R1:W-:Y:S01]  /*10e30*/  @P1 STG.E desc[UR40][R10.64], R51 ;  /* 0x000000330a001986 */ /* 0x0003e2000c101928 */
[C---:B---3--:R-:W-:Y:S01]  /*10e40*/  ISETP.LT.AND P5, PT, R24.reuse, UR15, !P0 ;  /* 0x0000000f18007c0c */ /* 0x048fe2000c7a1270 */
[----:B----4-:R-:W-:Y:S02]  /*10e50*/  IMAD R13, R24, R69, RZ ;  /* 0x00000045180d7224 */ /* 0x010fe400078e02ff */
[----:B------:R-:W3:Y:S04]  /*10e60*/  LDL.LU R24, [R1+0x1f0] ;  /* 0x0001f00001187983 */ /* 0x000ee80000300800 */
[----:B------:R-:W4:Y:S01]  /*10e70*/  LDL.LU R32, [R1+0x1ec] ;  /* 0x0001ec0001207983 */ /* 0x000f220000300800 */
[----:B------:R-:W-:-:S04]  /*10e80*/  LEA R12, P3, R13, R0, 0x2 ;  /* 0x000000000d0c7211 */ /* 0x000fc800078610ff */
[----:B------:R-:W-:Y:S02]  /*10e90*/  LEA.HI.X.SX32 R13, R13, R68, 0x2, P3 ;  /* 0x000000440d0d7211 */ /* 0x000fe400018f16ff */
[C---:B--2---:R-:W-:Y:S01]  /*10ea0*/  ISETP.LT.AND P1, PT, R26.reuse, UR15, !P0 ;  /* 0x0000000f1a007c0c */ /* 0x044fe2000c721270 */
[-C--:B------:R-:W-:Y:S02]  /*10eb0*/  IMAD R5, R26, R69.reuse, RZ ;  /* 0x000000451a057224 */ /* 0x080fe400078e02ff */
[----:B------:R-:W2:Y:S01]  /*10ec0*/  LDL.LU R26, [R1+0x1e8] ;  /* 0x0001e800011a7983 */ /* 0x000ea20000300800 */
[C---:B------:R-:W-:Y:S01]  /*10ed0*/  ISETP.LT.AND P3, PT, R2.reuse, UR15, !P0 ;  /* 0x0000000f02007c0c */ /* 0x040fe2000c761270 */
[-C--:B------:R-:W-:Y:S02]  /*10ee0*/  IMAD R7, R2, R69.reuse, RZ ;  /* 0x0000004502077224 */ /* 0x080fe400078e02ff */
[----:B------:R-:W5:Y:S01]  /*10ef0*/  LDL.LU R2, [R1+0x1e4] ;  /* 0x0001e40001027983 */ /* 0x000f620000300800 */
[CC--:B------:R-:W-:Y:S01]  /*10f00*/  IMAD R15, R14.reuse, R69.reuse, RZ ;  /* 0x000000450e0f7224 */ /* 0x0c0fe200078e02ff */
[----:B------:R-:W-:Y:S01]  /*10f10*/  ISETP.LT.AND P2, PT, R14, UR15, !P0 ;  /* 0x0000000f0e007c0c */ /* 0x000fe2000c741270 */
[----:B------:R-:W-:Y:S01]  /*10f20*/  IMAD R25, R34, R69, RZ ;  /* 0x0000004522197224 */ /* 0x000fe200078e02ff */
[----:B------:R1:W-:Y:S02]  /*10f30*/  @P5 STG.E desc[UR40][R12.64], R52 ;  /* 0x000000340c005986 */ /* 0x0003e4000c101928 */
[----:B------:R-:W-:-:S02]  /*10f40*/  LEA R14, P6, R15, R0, 0x2 ;  /* 0x000000000f0e7211 */ /* 0x000fc400078c10ff */
[----:B------:R-:W5:Y:S02]  /*10f50*/  LDL.LU R42, [R1+0x1e0] ;  /* 0x0001e000012a7983 */ /* 0x000f640000300800 */
[----:B------:R-:W-:Y:S02]  /*10f60*/  LEA.HI.X.SX32 R15, R15, R68, 0x2, P6 ;  /* 0x000000440f0f7211 */ /* 0x000fe400030f16ff */
[-C--:B-1----:R-:W-:Y:S01]  /*10f70*/  LEA R10, P6, R7, R0.reuse, 0x2 ;  /* 0x00000000070a7211 */ /* 0x082fe200078c10ff */
[----:B------:R-:W5:Y:S01]  /*10f80*/  LDL.LU R41, [R1+0x1dc] ;  /* 0x0001dc0001297983 */ /* 0x000f620000300800 */
[----:B------:R-:W-:-:S03]  /*10f90*/  LEA R8, P5, R5, R0, 0x2 ;  /* 0x0000000005087211 */ /* 0x000fc600078a10ff */
[----:B------:R1:W-:Y:S01]  /*10fa0*/  @P2 STG.E desc[UR40][R14.64], R53 ;  /* 0x000000350e002986 */ /* 0x0003e2000c101928 */
[----:B------:R-:W-:Y:S02]  /*10fb0*/  ISETP.LT.AND P2, PT, R34, UR15, !P0 ;  /* 0x0000000f22007c0c */ /* 0x000fe4000c741270 */
[----:B------:R-:W-:Y:S01]  /*10fc0*/  LEA.HI.X.SX32 R11, R7, R68, 0x2, P6 ;  /* 0x00000044070b7211 */ /* 0x000fe200030f16ff */
[----:B------:R-:W5:Y:S01]  /*10fd0*/  LDL.LU R40, [R1+0x2d8] ;  /* 0x0002d80001287983 */ /* 0x000f620000300800 */
[----:B------:R-:W-:Y:S02]  /*10fe0*/  LEA R12, P6, R25, R0, 0x2 ;  /* 0x00000000190c7211 */ /* 0x000fe400078c10ff */
[-C--:B------:R-:W-:Y:S02]  /*10ff0*/  LEA.HI.X.SX32 R9, R5, R68.reuse, 0x2, P5 ;  /* 0x0000004405097211 */ /* 0x080fe400028f16ff */
[----:B------:R-:W-:Y:S01]  /*11000*/  LEA.HI.X.SX32 R13, R25, R68, 0x2, P6 ;  /* 0x00000044190d7211 */ /* 0x000fe200030f16ff */
[C---:B------:R-:W-:Y:S01]  /*11010*/  IMAD R27, R33.reuse, R69, RZ ;  /* 0x00000045211b7224 */ /* 0x040fe200078e02ff */
[----:B------:R-:W2:Y:S04]  /*11020*/  LDS.128 R4, [R3+UR11] ;  /* 0x0000000b03047984 */ /* 0x000ea80008000c00 */
[----:B------:R3:W-:Y:S01]  /*11030*/  @P1 STG.E desc[UR40][R8.64], R54 ;  /* 0x0000003608001986 */ /* 0x0007e2000c101928 */
[----:B------:R-:W-:-:S03]  /*11040*/  ISETP.LT.AND P1, PT, R33, UR15, !P0 ;  /* 0x0000000f21007c0c */ /* 0x000fc6000c721270 */
[----:B------:R2:W-:Y:S04]  /*11050*/  @P3 STG.E desc[UR40][R10.64], R55 ;  /* 0x000000370a003986 */ /* 0x0005e8000c101928 */
[----:B------:R-:W-:Y:S01]  /*11060*/  @P2 STG.E desc[UR40][R12.64], R60 ;  /* 0x0000003c0c002986 */ /* 0x000fe2000c101928 */
[----:B-1----:R-:W-:-:S04]  /*11070*/  LEA R14, P5, R27, R0, 0x2 ;  /* 0x000000001b0e7211 */ /* 0x002fc800078a10ff */
[----:B------:R-:W-:-:S05]  /*11080*/  LEA.HI.X.SX32 R15, R27, R68, 0x2, P5 ;  /* 0x000000441b0f7211 */ /* 0x000fca00028f16ff */
[----:B------:R-:W-:Y:S01]  /*11090*/  @P1 STG.E desc[UR40][R14.64], R61 ;  /* 0x0000003d0e001986 */ /* 0x000fe2000c101928 */
[CC--:B----4-:R-:W-:Y:S01]  /*110a0*/  IMAD R35, R32.reuse, R69.reuse, RZ ;  /* 0x0000004520237224 */ /* 0x0d0fe200078e02ff */
[----:B------:R-:W-:Y:S02]  /*110b0*/  ISETP.LT.AND P2, PT, R32, UR15, !P0 ;  /* 0x0000000f20007c0c */ /* 0x000fe4000c741270 */
[----:B------:R-:W4:Y:S01]  /*110c0*/  LDL.LU R32, [R1+0x1d8] ;  /* 0x0001d80001207983 */ /* 0x000f220000300800 */
[C---:B---3--:R-:W-:Y:S01]  /*110d0*/  IMAD R33, R24.reuse, R69, RZ ;  /* 0x0000004518217224 */ /* 0x048fe200078e02ff */
[C---:B------:R-:W-:Y:S02]  /*110e0*/  LEA R8, P5, R35.reuse, R0, 0x2 ;  /* 0x0000000023087211 */ /* 0x040fe400078a10ff */
[----:B------:R-:W-:Y:S01]  /*110f0*/  ISETP.LT.AND P3, PT, R24, UR15, !P0 ;  /* 0x0000000f18007c0c */ /* 0x000fe2000c761270 */
[----:B------:R-:W3:Y:S01]  /*11100*/  LDL.LU R34, [R1+0x2d4] ;  /* 0x0002d40001227983 */ /* 0x000ee20000300800 */
[----:B------:R-:W-:-:S02]  /*11110*/  LEA.HI.X.SX32 R9, R35, R68, 0x2, P5 ;  /* 0x0000004423097211 */ /* 0x000fc400028f16ff */
[----:B------:R-:W-:-:S04]  /*11120*/  LEA R24, P6, R33, R0, 0x2 ;  /* 0x0000000021187211 */ /* 0x000fc800078c10ff */
[----:B------:R-:W-:-:S05]  /*11130*/  LEA.HI.X.SX32 R25, R33, R68, 0x2, P6 ;  /* 0x0000004421197211 */ /* 0x000fca00030f16ff */
[----:B------:R1:W-:Y:S01]  /*11140*/  @P3 STG.E desc[UR40][R24.64], R62 ;  /* 0x0000003e18003986 */ /* 0x0003e2000c101928 */
[C---:B--2---:R-:W-:Y:S01]  /*11150*/  ISETP.LT.AND P1, PT, R26.reuse, UR15, !P0 ;  /* 0x0000000f1a007c0c */ /* 0x044fe2000c721270 */
[-C--:B------:R-:W-:Y:S02]  /*11160*/  IMAD R11, R26, R69.reuse, RZ ;  /* 0x000000451a0b7224 */ /* 0x080fe400078e02ff */
[----:B------:R-:W2:Y:S01]  /*11170*/  LDL.LU R26, [R1+0x2d0] ;  /* 0x0002d000011a7983 */ /* 0x000ea20000300800 */
[C---:B-----5:R-:W-:Y:S01]  /*11180*/  ISETP.LT.AND P5, PT, R2.reuse, UR15, !P0 ;  /* 0x0000000f02007c0c */ /* 0x060fe2000c7a1270 */
[-C--:B------:R-:W-:Y:S02]  /*11190*/  IMAD R27, R2, R69.reuse, RZ ;  /* 0x00000045021b7224 */ /* 0x080fe400078e02ff */
[----:B------:R-:W5:Y:S04]  /*111a0*/  LDL.LU R2, [R1+0x2cc] ;  /* 0x0002cc0001027983 */ /* 0x000f680000300800 */
[----:B-1----:R-:W3:Y:S01]  /*111b0*/  LDL.LU R24, [R1+0x2c8] ;  /* 0x0002c80001187983 */ /* 0x002ee20000300800 */
[----:B------:R-:W-:Y:S01]  /*111c0*/  LEA R10, P3, R11, R0, 0x2 ;  /* 0x000000000b0a7211 */ /* 0x000fe200078610ff */
[----:B------:R-:W-:-:S02]  /*111d0*/  IMAD R15, R42, R69, RZ ;  /* 0x000000452a0f7224 */ /* 0x000fc400078e02ff */
[----:B------:R1:W-:Y:S01]  /*111e0*/  @P2 STG.E desc[UR40][R8.64], R63 ;  /* 0x0000003f08002986 */ /* 0x0003e2000c101928 */
[----:B------:R-:W-:Y:S02]  /*111f0*/  LEA.HI.X.SX32 R11, R11, R68, 0x2, P3 ;  /* 0x000000440b0b7211 */ /* 0x000fe400018f16ff */
[----:B------:R-:W-:Y:S01]  /*11200*/  ISETP.LT.AND P2, PT, R42, UR15, !P0 ;  /* 0x0000000f2a007c0c */ /* 0x000fe2000c741270 */
[----:B------:R-:W-:Y:S01]  /*11210*/  IMAD R25, R41, R69, RZ ;  /* 0x0000004529197224 */ /* 0x000fe200078e02ff */
[-C--:B------:R-:W-:Y:S01]  /*11220*/  LEA R12, P6, R27, R0.reuse, 0x2 ;  /* 0x000000001b0c7211 */ /* 0x080fe200078c10ff */
[----:B------:R4:W-:Y:S01]  /*11230*/  @P1 STG.E desc[UR40][R10.64], R4 ;  /* 0x000000040a001986 */ /* 0x0009e2000c101928 */
[----:B------:R-:W-:Y:S02]  /*11240*/  LEA R14, P1, R15, R0, 0x2 ;  /* 0x000000000f0e7211 */ /* 0x000fe400078210ff */
[-C--:B------:R-:W-:Y:S01]  /*11250*/  LEA.HI.X.SX32 R13, R27, R68.reuse, 0x2, P6 ;  /* 0x000000441b0d7211 */ /* 0x080fe200030f16ff */
[----:B------:R-:W3:Y:S01]  /*11260*/  LDL.LU R33, [R1+0x2c4] ;  /* 0x0002c40001217983 */ /* 0x000ee20000300800 */
[----:B------:R-:W-:-:S02]  /*11270*/  LEA.HI.X.SX32 R15, R15, R68, 0x2, P1 ;  /* 0x000000440f0f7211 */ /* 0x000fc400008f16ff */
[----:B------:R-:W-:Y:S01]  /*11280*/  ISETP.LT.AND P3, PT, R41, UR15, !P0 ;  /* 0x0000000f29007c0c */ /* 0x000fe2000c761270 */
[----:B------:R4:W-:Y:S01]  /*11290*/  @P5 STG.E desc[UR40][R12.64], R5 ;  /* 0x000000050c005986 */ /* 0x0009e2000c101928 */
[----:B-1----:R-:W-:-:S03]  /*112a0*/  LEA R8, P5, R25, R0, 0x2 ;  /* 0x0000000019087211 */ /* 0x002fc600078a10ff */
[----:B------:R1:W-:Y:S01]  /*112b0*/  @P2 STG.E desc[UR40][R14.64], R6 ;  /* 0x000000060e002986 */ /* 0x0003e2000c101928 */
[----:B------:R-:W-:-:S07]  /*112c0*/  LEA.HI.X.SX32 R9, R25, R68, 0x2, P5 ;  /* 0x0000004419097211 */ /* 0x000fce00028f16ff */
[----:B------:R-:W-:Y:S01]  /*112d0*/  @P3 STG.E desc[UR40][R8.64], R7 ;  /* 0x0000000708003986 */ /* 0x000fe2000c101928 */
[C---:B----4-:R-:W-:Y:S01]  /*112e0*/  IMAD R27, R32.reuse, R69, RZ ;  /* 0x00000045201b7224 */ /* 0x050fe200078e02ff */
[----:B------:R-:W-:Y:S02]  /*112f0*/  ISETP.LT.AND P1, PT, R32, UR15, !P0 ;  /* 0x0000000f20007c0c */ /* 0x000fe4000c721270 */
[----:B------:R-:W4:Y:S02]  /*11300*/  LDL.LU R32, [R1+0x2c0] ;  /* 0x0002c00001207983 */ /* 0x000f240000300800 */
[----:B------:R-:W-:Y:S01]  /*11310*/  LEA R10, P2, R27, R0, 0x2 ;  /* 0x000000001b0a7211 */ /* 0x000fe200078410ff */
[----:B------:R-:W-:-:S03]  /*11320*/  IMAD R25, R69, 0x2, R27 ;  /* 0x0000000245197824 */ /* 0x000fc600078e021b */
[----:B------:R-:W-:Y:S01]  /*11330*/  LEA.HI.X.SX32 R11, R27, R68, 0x2, P2 ;  /* 0x000000441b0b7211 */ /* 0x000fe200010f16ff */
[----:B------:R-:W-:Y:S01]  /*11340*/  IMAD R13, R69, 0x2, R25 ;  /* 0x00000002450d7824 */ /* 0x000fe200078e0219 */
[----:B------:R-:W4:Y:S01]  /*11350*/  LDL.LU R27, [R1+0x2bc] ;  /* 0x0002bc00011b7983 */ /* 0x000f220000300800 */
[----:B------:R-:W-:-:S03]  /*11360*/  LEA R4, P5, R25, R0, 0x2 ;  /* 0x0000000019047211 */ /* 0x000fc600078a10ff */
[----:B------:R2:W-:Y:S01]  /*11370*/  @P1 STG.E desc[UR40][R10.64], R16 ;  /* 0x000000100a001986 */ /* 0x0005e2000c101928 */
[----:B------:R-:W-:Y:S02]  /*11380*/  LEA.HI.X.SX32 R5, R25, R68, 0x2, P5 ;  /* 0x0000004419057211 */ /* 0x000fe400028f16ff */
[----:B------:R-:W-:Y:S01]  /*11390*/  LEA R12, P5, R13, R0, 0x2 ;  /* 0x000000000d0c7211 */ /* 0x000fe200078a10ff */
[----:B-1----:R-:W-:-:S03]  /*113a0*/  IMAD R15, R69, 0x2, R13 ;  /* 0x00000002450f7824 */ /* 0x002fc600078e020d */
[----:B------:R-:W-:Y:S02]  /*113b0*/  LEA.HI.X.SX32 R13, R13, R68, 0x2, P5 ;  /* 0x000000440d0d7211 */ /* 0x000fe400028f16ff */
[----:B--2---:R-:W-:Y:S02]  /*113c0*/  ISETP.LT.AND P2, PT, R26, UR15, !P0 ;  /* 0x0000000f1a007c0c */ /* 0x004fe4000c741270 */
[----:B------:R-:W2:Y:S01]  /*113d0*/  LDL.LU R26, [R1+0x2b8] ;  /* 0x0002b800011a7983 */ /* 0x000ea20000300800 */
[----:B-----5:R-:W-:-:S03]  /*113e0*/  ISETP.LT.AND P1, PT, R2, UR15, !P0 ;  /* 0x0000000f02007c0c */ /* 0x020fc6000c721270 */
[----:B------:R-:W5:Y:S01]  /*113f0*/  LDL.LU R2, [R1+0x2b4] ;  /* 0x0002b40001027983 */ /* 0x000f620000300800 */
[----:B---3--:R-:W-:-:S03]  /*11400*/  ISETP.LT.AND P5, PT, R24, UR15, !P0 ;  /* 0x0000000f18007c0c */ /* 0x008fc6000c7a1270 */
[----:B------:R-:W3:Y:S04]  /*11410*/  LDL.LU R24, [R1+0x2b0] ;  /* 0x0002b00001187983 */ /* 0x000ee80000300800 */
[----:B------:R-:W2:Y:S04]  /*11420*/  LDL.LU R16, [R1+0x2ac] ;  /* 0x0002ac0001107983 */ /* 0x000ea80000300800 */
[----:B------:R-:W3:Y:S01]  /*11430*/  LDL.LU R14, [R1+0x2a8] ;  /* 0x0002a800010e7983 */ /* 0x000ee20000300800 */
[----:B------:R-:W-:Y:S01]  /*11440*/  ISETP.LT.AND P6, PT, R40, UR15, !P0 ;  /* 0x0000000f28007c0c */ /* 0x000fe2000c7c1270 */
[----:B------:R-:W-:-:S02]  /*11450*/  IMAD R9, R69, 0x2, R15 ;  /* 0x0000000245097824 */ /* 0x000fc400078e020f */
[----:B------:R1:W-:Y:S01]  /*11460*/  @P4 STG.E desc[UR40][R4.64], R17 ;  /* 0x0000001104004986 */ /* 0x0003e2000c101928 */
[----:B------:R-:W-:Y:S01]  /*11470*/  LEA R6, P4, R15, R0, 0x2 ;  /* 0x000000000f067211 */ /* 0x000fe200078810ff */
[----:B------:R-:W-:Y:S01]  /*11480*/  IMAD R11, R69, 0x2, R9 ;  /* 0x00000002450b7824 */ /* 0x000fe200078e0209 */
[----:B------:R-:W-:Y:S02]  /*11490*/  ISETP.LT.AND P3, PT, R34, UR15, !P0 ;  /* 0x0000000f22007c0c */ /* 0x000fe4000c761270 */
[----:B------:R-:W-:-:S05]  /*114a0*/  LEA.HI.X.SX32 R7, R15, R68, 0x2, P4 ;  /* 0x000000440f077211 */ /* 0x000fca00020f16ff */
[----:B------:R1:W-:Y:S01]  /*114b0*/  @P6 STG.E desc[UR40][R12.64], R18 ;  /* 0x000000120c006986 */ /* 0x0003e2000c101928 */
[----:B------:R-:W-:Y:S01]  /*114c0*/  LEA R8, P6, R9, R0, 0x2 ;  /* 0x0000000009087211 */ /* 0x000fe200078c10ff */
[----:B------:R-:W-:Y:S02]  /*114d0*/  IMAD R15, R69, 0x2, R11 ;  /* 0x00000002450f7824 */ /* 0x000fe400078e020b */
[----:B-1----:R-:W3:Y:S01]  /*114e0*/  LDL.LU R17, [R1+0x2a4] ;  /* 0x0002a40001117983 */ /* 0x002ee20000300800 */
[----:B------:R-:W-:Y:S02]  /*114f0*/  LEA.HI.X.SX32 R9, R9, R68, 0x2, P6 ;  /* 0x0000004409097211 */ /* 0x000fe400030f16ff */
[----:B------:R-:W-:-:S04]  /*11500*/  LEA R4, P6, R11, R0, 0x2 ;  /* 0x000000000b047211 */ /* 0x000fc800078c10ff */
[----:B------:R-:W-:Y:S01]  /*11510*/  LEA.HI.X.SX32 R5, R11, R68, 0x2, P6 ;  /* 0x000000440b057211 */ /* 0x000fe200030f16ff */
[----:B------:R-:W-:Y:S01]  /*11520*/  IMAD R13, R69, 0x2, R15 ;  /* 0x00000002450d7824 */ /* 0x000fe200078e020f */
[C---:B------:R-:W-:Y:S01]  /*11530*/  LEA R10, P6, R15.reuse, R0, 0x2 ;  /* 0x000000000f0a7211 */ /* 0x040fe200078c10ff */
[----:B------:R1:W-:Y:S03]  /*11540*/  @P3 STG.E desc[UR40][R6.64], R19 ;  /* 0x0000001306003986 */ /* 0x0003e6000c101928 */
[----:B------:R-:W-:Y:S01]  /*11550*/  LEA.HI.X.SX32 R11, R15, R68, 0x2, P6 ;  /* 0x000000440f0b7211 */ /* 0x000fe200030f16ff */
[----:B------:R-:W-:Y:S01]  /*11560*/  IMAD R15, R69, 0x2, R13 ;  /* 0x00000002450f7824 */ /* 0x000fe200078e020d */
[----:B------:R-:W-:Y:S01]  /*11570*/  ISETP.LT.AND P4, PT, R33, UR15, !P0 ;  /* 0x0000000f21007c0c */ /* 0x000fe2000c781270 */
[----:B------:R1:W-:Y:S04]  /*11580*/  @P2 STG.E desc[UR40][R8.64], R20 ;  /* 0x0000001408002986 */ /* 0x0003e8000c101928 */
[----:B------:R-:W3:Y:S01]  /*11590*/  LDL.LU R12, [R1+0x2a0] ;  /* 0x0002a000010c7983 */ /* 0x000ee20000300800 */
[----:B-1----:R-:W-:-:S03]  /*115a0*/  LEA R6, P6, R13, R0, 0x2 ;  /* 0x000000000d067211 */ /* 0x002fc600078c10ff */
[----:B------:R1:W-:Y:S01]  /*115b0*/  @P1 STG.E desc[UR40][R4.64], R21 ;  /* 0x0000001504001986 */ /* 0x0003e2000c101928 */
[----:B------:R-:W-:Y:S01]  /*115c0*/  LEA.HI.X.SX32 R7, R13, R68, 0x2, P6 ;  /* 0x000000440d077211 */ /* 0x000fe200030f16ff */
[----:B------:R-:W-:Y:S01]  /*115d0*/  IMAD R13, R69, 0x2, R15 ;  /* 0x00000002450d7824 */ /* 0x000fe200078e020f */
[C---:B------:R-:W-:Y:S01]  /*115e0*/  LEA R8, P6, R15.reuse, R0, 0x2 ;  /* 0x000000000f087211 */ /* 0x040fe200078c10ff */
[----:B------:R2:W-:Y:S03]  /*115f0*/  @P5 STG.E desc[UR40][R10.64], R22 ;  /* 0x000000160a005986 */ /* 0x0005e6000c101928 */
[----:B------:R-:W-:Y:S02]  /*11600*/  LEA.HI.X.SX32 R9, R15, R68, 0x2, P6 ;  /* 0x000000440f097211 */ /* 0x000fe400030f16ff */
[C---:B-1----:R-:W-:Y:S01]  /*11610*/  LEA R4, P6, R13.reuse, R0, 0x2 ;  /* 0x000000000d047211 */ /* 0x042fe200078c10ff */
[----:B------:R1:W-:Y:S03]  /*11620*/  @P4 STG.E desc[UR40][R6.64], R23 ;  /* 0x0000001706004986 */ /* 0x0003e6000c101928 */
[----:B------:R-:W-:-:S02]  /*11630*/  LEA.HI.X.SX32 R5, R13, R68, 0x2, P6 ;  /* 0x000000440d057211 */ /* 0x000fc400030f16ff */
[----:B----4-:R-:W-:Y:S02]  /*11640*/  ISETP.LT.AND P3, PT, R32, UR15, !P0 ;  /* 0x0000000f20007c0c */ /* 0x010fe4000c761270 */
[----:B------:R-:W-:Y:S02]  /*11650*/  ISETP.LT.AND P2, PT, R27, UR15, !P0 ;  /* 0x0000000f1b007c0c */ /* 0x000fe4000c741270 */
[----:B-----5:R-:W-:Y:S01]  /*11660*/  ISETP.LT.AND P5, PT, R2, UR15, !P0 ;  /* 0x0000000f02007c0c */ /* 0x020fe2000c7a1270 */
[----:B------:R-:W-:Y:S01]  /*11670*/  IMAD R15, R69, 0x2, R13 ;  /* 0x00000002450f7824 */ /* 0x000fe200078e020d */
[----:B------:R-:W4:Y:S07]  /*11680*/  LDL.LU R2, [R1+0x29c] ;  /* 0x00029c0001027983 */ /* 0x000f2e0000300800 */
[----:B------:R5:W-:Y:S01]  /*11690*/  @P3 STG.E desc[UR40][R8.64], R28 ;  /* 0x0000001c08003986 */ /* 0x000be2000c101928 */
[----:B--2---:R-:W-:-:S03]  /*116a0*/  ISETP.LT.AND P3, PT, R16, UR15, !P0 ;  /* 0x0000000f10007c0c */ /* 0x004fc6000c761270 */
[----:B------:R-:W2:Y:S04]  /*116b0*/  LDL.LU R18, [R1+0x298] ;  /* 0x0002980001127983 */ /* 0x000ea80000300800 */
[----:B------:R1:W-:Y:S01]  /*116c0*/  @P2 STG.E desc[UR40][R4.64], R29 ;  /* 0x0000001d04002986 */ /* 0x0003e2000c101928 */
[----:B---3--:R-:W-:-:S03]  /*116d0*/  ISETP.LT.AND P2, PT, R14, UR15, !P0 ;  /* 0x0000000f0e007c0c */ /* 0x008fc6000c741270 */
[----:B------:R-:W3:Y:S04]  /*116e0*/  LDL.LU R16, [R1+0x294] ;  /* 0x0002940001107983 */ /* 0x000ee80000300800 */
[----:B------:R-:W3:Y:S01]  /*116f0*/  LDL.LU R14, [R1+0x28c] ;  /* 0x00028c00010e7983 */ /* 0x000ee20000300800 */
[----:B------:R-:W-:Y:S01]  /*11700*/  LEA R10, P6, R15, R0, 0x2 ;  /* 0x000000000f0a7211 */ /* 0x000fe200078c10ff */
[----:B------:R-:W-:Y:S01]  /*11710*/  IMAD R13, R69, 0x2, R15 ;  /* 0x00000002450d7824 */ /* 0x000fe200078e020f */
[----:B------:R-:W-:Y:S01]  /*11720*/  ISETP.LT.AND P1, PT, R26, UR15, !P0 ;  /* 0x0000000f1a007c0c */ /* 0x000fe2000c721270 */
[----:B------:R-:W2:Y:S01]  /*11730*/  LDS.128 R20, [R3+UR11+0x800] ;  /* 0x0008000b03147984 */ /* 0x000ea20008000c00 */
[----:B------:R-:W-:Y:S01]  /*11740*/  LEA.HI.X.SX32 R11, R15, R68, 0x2, P6 ;  /* 0x000000440f0b7211 */ /* 0x000fe200030f16ff */
[----:B------:R-:W-:Y:S01]  /*11750*/  IMAD R15, R69, 0x2, R13 ;  /* 0x00000002450f7824 */ /* 0x000fe200078e020d */
[----:B-1----:R-:W-:-:S02]  /*11760*/  LEA R6, P6, R13, R0, 0x2 ;  /* 0x000000000d067211 */ /* 0x002fc400078c10ff */
[----:B------:R-:W-:Y:S02]  /*11770*/  ISETP.LT.AND P4, PT, R24, UR15, !P0 ;  /* 0x0000000f18007c0c */ /* 0x000fe4000c781270 */
[----:B------:R-:W-:Y:S01]  /*11780*/  LEA.HI.X.SX32 R7, R13, R68, 0x2, P6 ;  /* 0x000000440d077211 */ /* 0x000fe200030f16ff */
[----:B------:R-:W-:Y:S01]  /*11790*/  IMAD R13, R69, 0x2, R15 ;  /* 0x00000002450d7824 */ /* 0x000fe200078e020f */
[----:B-----5:R-:W-:-:S04]  /*117a0*/  LEA R8, P6, R15, R0, 0x2 ;  /* 0x000000000f087211 */ /* 0x020fc800078c10ff */
[----:B------:R-:W-:Y:S01]  /*117b0*/  LEA.HI.X.SX32 R9, R15, R68, 0x2, P6 ;  /* 0x000000440f097211 */ /* 0x000fe200030f16ff */
[----:B------:R-:W-:Y:S01]  /*117c0*/  IMAD R15, R69, 0x2, R13 ;  /* 0x00000002450f7824 */ /* 0x000fe200078e020d */
[----:B------:R-:W-:Y:S01]  /*117d0*/  LEA R4, P6, R13, R0, 0x2 ;  /* 0x000000000d047211 */ /* 0x000fe200078c10ff */
[----:B------:R1:W-:Y:S01]  /*117e0*/  @P1 STG.E desc[UR40][R10.64], R30 ;  /* 0x0000001e0a001986 */ /* 0x0003e2000c101928 */
[----:B------:R-:W-:Y:S02]  /*117f0*/  ISETP.LT.AND P1, PT, R17, UR15, !P0 ;  /* 0x0000000f11007c0c */ /* 0x000fe4000c721270 */
[----:B------:R-:W-:Y:S01]  /*11800*/  LEA.HI.X.SX32 R5, R13, R68, 0x2, P6 ;  /* 0x000000440d057211 */ /* 0x000fe200030f16ff */
[----:B------:R-:W-:Y:S01]  /*11810*/  IMAD R13, R69, 0x2, R15 ;  /* 0x00000002450d7824 */ /* 0x000fe200078e020f */
[----:B------:R5:W-:Y:S01]  /*11820*/  @P5 STG.E desc[UR40][R6.64], R31 ;  /* 0x0000001f06005986 */ /* 0x000be2000c101928 */
[----:B------:R-:W-:-:S03]  /*11830*/  ISETP.LT.AND P5, PT, R12, UR15, !P0 ;  /* 0x0000000f0c007c0c */ /* 0x000fc6000c7a1270 */
[----:B------:R-:W3:Y:S01]  /*11840*/  LDL.LU R17, [R1+0x288] ;  /* 0x0002880001117983 */ /* 0x000ee20000300800 */
[----:B-1----:R-:W-:-:S03]  /*11850*/  LEA R10, P6, R15, R0, 0x2 ;  /* 0x000000000f0a7211 */ /* 0x002fc600078c10ff */
[----:B------:R1:W-:Y:S01]  /*11860*/  @P4 STG.E desc[UR40][R8.64], R36 ;  /* 0x0000002408004986 */ /* 0x0003e2000c101928 */
[----:B------:R-:W-:-:S03]  /*11870*/  LEA.HI.X.SX32 R11, R15, R68, 0x2, P6 ;  /* 0x000000440f0b7211 */ /* 0x000fc600030f16ff */
[----:B------:R-:W3:Y:S01]  /*11880*/  LDL.LU R12, [R1+0x284] ;  /* 0x00028400010c7983 */ /* 0x000ee20000300800 */
[----:B-----5:R-:W-:-:S04]  /*11890*/  LEA R6, P6, R13, R0, 0x2 ;  /* 0x000000000d067211 */ /* 0x020fc800078c10ff */
[----:B------:R-:W-:Y:S01]  /*118a0*/  LEA.HI.X.SX32 R7, R13, R68, 0x2, P6 ;  /* 0x000000440d077211 */ /* 0x000fe200030f16ff */
[----:B------:R5:W-:Y:S04]  /*118b0*/  @P3 STG.E desc[UR40][R4.64], R37 ;  /* 0x0000002504003986 */ /* 0x000be8000c101928 */
[----:B------:R1:W-:Y:S04]  /*118c0*/  @P2 STG.E desc[UR40][R10.64], R38 ;  /* 0x000000260a002986 */ /* 0x0003e8000c101928 */
[----:B------:R1:W-:Y:S01]  /*118d0*/  @P1 STG.E desc[UR40][R6.64], R39 ;  /* 0x0000002706001986 */ /* 0x0003e2000c101928 */
[----:B----4-:R-:W-:-:S03]  /*118e0*/  ISETP.LT.AND P4, PT, R2, UR15, !P0 ;  /* 0x0000000f02007c0c */ /* 0x010fc6000c781270 */
[----:B------:R-:W4:Y:S01]  /*118f0*/  LDL.LU R2, [R1+0x280] ;  /* 0x0002800001027983 */ /* 0x000f220000300800 */
[----:B--2---:R-:W-:-:S03]  /*11900*/  ISETP.LT.AND P3, PT, R18, UR15, !P0 ;  /* 0x0000000f12007c0c */ /* 0x004fc6000c761270 */
[----:B------:R-:W2:Y:S01]  /*11910*/  LDL.LU R18, [R1+0x27c] ;  /* 0x00027c0001127983 */ /* 0x000ea20000300800 */
[----:B---3--:R-:W-:-:S03]  /*11920*/  ISETP.LT.AND P2, PT, R16, UR15, !P0 ;  /* 0x0000000f10007c0c */ /* 0x008fc6000c741270 */
[----:B------:R-:W3:Y:S01]  /*11930*/  LDL.LU R16, [R1+0x278] ;  /* 0x0002780001107983 */ /* 0x000ee20000300800 */
[----:B------:R-:W-:-:S03]  /*11940*/  ISETP.LT.AND P1, PT, R14, UR15, !P0 ;  /* 0x0000000f0e007c0c */ /* 0x000fc6000c721270 */
[----:B------:R-:W2:Y:S01]  /*11950*/  LDL.LU R14, [R1+0x274] ;  /* 0x00027400010e7983 */ /* 0x000ea20000300800 */
[----:B------:R-:W-:-:S04]  /*11960*/  IMAD R15, R69, 0x2, R13 ;  /* 0x00000002450f7824 */ /* 0x000fc800078e020d */
[----:B------:R-:W-:Y:S01]  /*11970*/  IMAD R13, R69, 0x2, R15 ;  /* 0x00000002450d7824 */ /* 0x000fe200078e020f */
[----:B-1----:R-:W-:-:S04]  /*11980*/  LEA R8, P6, R15, R0, 0x2 ;  /* 0x000000000f087211 */ /* 0x002fc800078c10ff */
[----:B------:R-:W-:Y:S01]  /*11990*/  LEA.HI.X.SX32 R9, R15, R68, 0x2, P6 ;  /* 0x000000440f097211 */ /* 0x000fe200030f16ff */
[----:B------:R-:W-:Y:S01]  /*119a0*/  IMAD R15, R69, 0x2, R13 ;  /* 0x00000002450f7824 */ /* 0x000fe200078e020d */
[----:B-----5:R-:W-:-:S04]  /*119b0*/  LEA R4, P6, R13, R0, 0x2 ;  /* 0x000000000d047211 */ /* 0x020fc800078c10ff */
[----:B------:R-:W-:Y:S01]  /*119c0*/  LEA.HI.X.SX32 R5, R13, R68, 0x2, P6 ;  /* 0x000000440d057211 */ /* 0x000fe200030f16ff */
[----:B------:R-:W-:Y:S01]  /*119d0*/  IMAD R13, R69, 0x2, R15 ;  /* 0x00000002450d7824 */ /* 0x000fe200078e020f */
        /* <DEDUP_REMOVED lines=9> */
[----:B------:R-:W2:Y:S01]  /*11a70*/  LDL.LU R17, [R1+0x270] ;  /* 0x0002700001117983 */ /* 0x000ea20000300800 */
[----:B-1----:R-:W-:-:S02]  /*11a80*/  LEA R8, P6, R15, R0, 0x2 ;  /* 0x000000000f087211 */ /* 0x002fc400078c10ff */
[----:B------:R-:W-:Y:S01]  /*11a90*/  ISETP.LT.AND P4, PT, R12, UR15, !P0 ;  /* 0x0000000f0c007c0c */ /* 0x000fe2000c781270 */
[----:B------:R1:W-:Y:S01]  /*11aa0*/  @P3 STG.E desc[UR40][R10.64], R46 ;  /* 0x0000002e0a003986 */ /* 0x0003e2000c101928 */
[----:B------:R-:W-:-:S03]  /*11ab0*/  LEA.HI.X.SX32 R9, R15, R68, 0x2, P6 ;  /* 0x000000440f097211 */ /* 0x000fc600030f16ff */
[----:B------:R-:W2:Y:S01]  /*11ac0*/  LDL.LU R12, [R1+0x26c] ;  /* 0x00026c00010c7983 */ /* 0x000ea20000300800 */
[----:B-----5:R-:W-:-:S04]  /*11ad0*/  LEA R4, P6, R13, R0, 0x2 ;  /* 0x000000000d047211 */ /* 0x020fc800078c10ff */
[----:B------:R-:W-:Y:S01]  /*11ae0*/  LEA.HI.X.SX32 R5, R13, R68, 0x2, P6 ;  /* 0x000000440d057211 */ /* 0x000fe200030f16ff */
[----:B------:R5:W-:Y:S04]  /*11af0*/  @P2 STG.E desc[UR40][R6.64], R47 ;  /* 0x0000002f06002986 */ /* 0x000be8000c101928 */
[----:B------:R1:W-:Y:S04]  /*11b00*/  @P1 STG.E desc[UR40][R8.64], R56 ;  /* 0x0000003808001986 */ /* 0x0003e8000c101928 */
[----:B------:R1:W-:Y:S01]  /*11b10*/  @P5 STG.E desc[UR40][R4.64], R57 ;  /* 0x0000003904005986 */ /* 0x0003e2000c101928 */
[----:B----4-:R-:W-:-:S03]  /*11b20*/  ISETP.LT.AND P3, PT, R2, UR15, !P0 ;  /* 0x0000000f02007c0c */ /* 0x010fc6000c761270 */
[----:B------:R-:W4:Y:S01]  /*11b30*/  LDL.LU R2, [R1+0x268] ;  /* 0x0002680001027983 */ /* 0x000f220000300800 */
[----:B---3--:R-:W-:-:S03]  /*11b40*/  ISETP.LT.AND P1, PT, R16, UR15, !P0 ;  /* 0x0000000f10007c0c */ /* 0x008fc6000c721270 */
[----:B------:R-:W3:Y:S01]  /*11b50*/  LDL.LU R16, [R1+0x264] ;  /* 0x0002640001107983 */ /* 0x000ee20000300800 */
[----:B--2---:R-:W-:-:S03]  /*11b60*/  ISETP.LT.AND P5, PT, R14, UR15, !P0 ;  /* 0x0000000f0e007c0c */ /* 0x004fc6000c7a1270 */
        /* <DEDUP_REMOVED lines=9> */
[C---:B------:R-:W-:Y:S02]  /*11c00*/  LEA R8, P6, R15.reuse, R0, 0x2 ;  /* 0x000000000f087211 */ /* 0x040fe400078c10ff */
[----:B------:R-:W-:Y:S02]  /*11c10*/  ISETP.LT.AND P2, PT, R18, UR15, !P0 ;  /* 0x0000000f12007c0c */ /* 0x000fe4000c741270 */
[----:B------:R-:W-:Y:S01]  /*11c20*/  LEA.HI.X.SX32 R9, R15, R68, 0x2, P6 ;  /* 0x000000440f097211 */ /* 0x000fe200030f16ff */
[----:B------:R-:W-:Y:S01]  /*11c30*/  IMAD R15, R69, 0x2, R13 ;  /* 0x00000002450f7824 */ /* 0x000fe200078e020d */
[C---:B------:R-:W-:Y:S01]  /*11c40*/  LEA R4, P6, R13.reuse, R0, 0x2 ;  /* 0x000000000d047211 */ /* 0x040fe200078c10ff */
[----:B------:R1:W-:Y:S03]  /*11c50*/  @P4 STG.E desc[UR40][R10.64], R58 ;  /* 0x0000003a0a004986 */ /* 0x0003e6000c101928 */
[----:B------:R-:W-:Y:S01]  /*11c60*/  LEA.HI.X.SX32 R5, R13, R68, 0x2, P6 ;  /* 0x000000440d057211 */ /* 0x000fe200030f16ff */
[----:B------:R5:W-:Y:S01]  /*11c70*/  @P3 STG.E desc[UR40][R6.64], R59 ;  /* 0x0000003b06003986 */ /* 0x000be2000c101928 */
[----:B-1----:R-:W-:-:S03]  /*11c80*/  IMAD R11, R69, 0x2, R15 ;  /* 0x00000002450b7824 */ /* 0x002fc600078e020f */
[----:B------:R1:W-:Y:S01]  /*11c90*/  @P2 STG.E desc[UR40][R8.64], R64 ;  /* 0x0000004008002986 */ /* 0x0003e2000c101928 */
[----:B------:R-:W-:Y:S01]  /*11ca0*/  IMAD R13, R69, 0x2, R11 ;  /* 0x00000002450d7824 */ /* 0x000fe200078e020b */
[----:B------:R-:W-:Y:S02]  /*11cb0*/  ISETP.LT.AND P4, PT, R17, UR15, !P0 ;  /* 0x0000000f11007c0c */ /* 0x000fe4000c781270 */
[----:B------:R2:W-:Y:S01]  /*11cc0*/  @P1 STG.E desc[UR40][R4.64], R65 ;  /* 0x0000004104001986 */ /* 0x0005e2000c101928 */
[----:B-----5:R-:W-:Y:S01]  /*11cd0*/  LEA R6, P1, R11, R0, 0x2 ;  /* 0x000000000b067211 */ /* 0x020fe200078210ff */
[----:B------:R-:W-:-:S03]  /*11ce0*/  IMAD R17, R69, 0x2, R13 ;  /* 0x0000000245117824 */ /* 0x000fc600078e020d */
[----:B------:R-:W-:Y:S02]  /*11cf0*/  LEA.HI.X.SX32 R7, R11, R68, 0x2, P1 ;  /* 0x000000440b077211 */ /* 0x000fe400008f16ff */
[C---:B-1----:R-:W-:Y:S02]  /*11d00*/  LEA R8, P1, R17.reuse, R0, 0x2 ;  /* 0x0000000011087211 */ /* 0x042fe400078210ff */
[----:B------:R-:W-:Y:S02]  /*11d10*/  ISETP.LT.AND P3, PT, R12, UR15, !P0 ;  /* 0x0000000f0c007c0c */ /* 0x000fe4000c761270 */
[----:B------:R-:W-:Y:S02]  /*11d20*/  LEA.HI.X.SX32 R9, R17, R68, 0x2, P1 ;  /* 0x0000004411097211 */ /* 0x000fe400008f16ff */
[----:B----4-:R-:W-:Y:S02]  /*11d30*/  ISETP.LT.AND P2, PT, R2, UR15, !P0 ;  /* 0x0000000f02007c0c */ /* 0x010fe4000c741270 */
[----:B------:R-:W-:-:S04]  /*11d40*/  LEA R2, P6, R15, R0, 0x2 ;  /* 0x000000000f027211 */ /* 0x000fc800078c10ff */
[----:B------:R-:W-:Y:S01]  /*11d50*/  LEA.HI.X.SX32 R3, R15, R68, 0x2, P6 ;  /* 0x000000440f037211 */ /* 0x000fe200030f16ff */
[----:B------:R-:W-:Y:S01]  /*11d60*/  IMAD R15, R69, 0x2, R17 ;  /* 0x00000002450f7824 */ /* 0x000fe200078e0211 */
[----:B------:R-:W-:-:S03]  /*11d70*/  LEA R10, P6, R13, R0, 0x2 ;  /* 0x000000000d0a7211 */ /* 0x000fc600078c10ff */
[----:B------:R-:W-:Y:S01]  /*11d80*/  IMAD R69, R69, 0x2, R15 ;  /* 0x0000000245457824 */ /* 0x000fe200078e020f */
[----:B------:R-:W-:Y:S02]  /*11d90*/  LEA.HI.X.SX32 R11, R13, R68, 0x2, P6 ;  /* 0x000000440d0b7211 */ /* 0x000fe400030f16ff */
[C---:B------:R-:W-:Y:S02]  /*11da0*/  LEA R12, P6, R15.reuse, R0, 0x2 ;  /* 0x000000000f0c7211 */ /* 0x040fe400078c10ff */
[----:B---3--:R-:W-:Y:S02]  /*11db0*/  ISETP.LT.AND P1, PT, R16, UR15, !P0 ;  /* 0x0000000f10007c0c */ /* 0x008fe4000c721270 */
[----:B--2---:R-:W-:Y:S02]  /*11dc0*/  ISETP.LT.AND P0, PT, R14, UR15, !P0 ;  /* 0x0000000f0e007c0c */ /* 0x004fe4000c701270 */
[----:B------:R-:W-:Y:S02]  /*11dd0*/  LEA.HI.X.SX32 R13, R15, R68, 0x2, P6 ;  /* 0x000000440f0d7211 */ /* 0x000fe400030f16ff */
[C---:B------:R-:W-:Y:S01]  /*11de0*/  LEA R4, P6, R69.reuse, R0, 0x2 ;  /* 0x0000000045047211 */ /* 0x040fe200078c10ff */
[----:B------:R1:W-:Y:S03]  /*11df0*/  @P5 STG.E desc[UR40][R2.64], R66 ;  /* 0x0000004202005986 */ /* 0x0003e6000c101928 */
[----:B------:R-:W-:Y:S01]  /*11e00*/  LEA.HI.X.SX32 R5, R69, R68, 0x2, P6 ;  /* 0x0000004445057211 */ /* 0x000fe200030f16ff */
[----:B------:R1:W-:Y:S04]  /*11e10*/  @P4 STG.E desc[UR40][R6.64], R67 ;  /* 0x0000004306004986 */ /* 0x0003e8000c101928 */
[----:B------:R1:W-:Y:S04]  /*11e20*/  @P3 STG.E desc[UR40][R10.64], R20 ;  /* 0x000000140a003986 */ /* 0x0003e8000c101928 */
[----:B------:R1:W-:Y:S04]  /*11e30*/  @P2 STG.E desc[UR40][R8.64], R21 ;  /* 0x0000001508002986 */ /* 0x0003e8000c101928 */
[----:B------:R1:W-:Y:S04]  /*11e40*/  @P1 STG.E desc[UR40][R12.64], R22 ;  /* 0x000000160c001986 */ /* 0x0003e8000c101928 */
[----:B------:R1:W-:Y:S01]  /*11e50*/  @P0 STG.E desc[UR40][R4.64], R23 ;  /* 0x0000001704000986 */ /* 0x0003e2000c101928 */
[----:B------:R-:W-:Y:S06]  /*11e60*/  BAR.SYNC.DEFER_BLOCKING 0x0 ;  /* 0x0000000000007b1d */ /* 0x000fec0000010000 */
[----:B------:R-:W-:Y:S05]  /*11e70*/  BRA.U UP0, `(.L_x_13) ;  /* 0x0000000100a07547 */ /* 0x000fea000b800000 */
[----:B------:R-:W2:Y:S01]  /*11e80*/  S2UR UR5, SR_CgaCtaId ;  /* 0x00000000000579c3 */ /* 0x000ea20000008800 */
[----:B------:R-:W-:Y:S01]  /*11e90*/  NOP ;  /* 0x0000000000007918 */ /* 0x000fe20000000000 */
[----:B------:R-:W-:Y:S01]  /*11ea0*/  UMOV UR4, 0x50 ;  /* 0x0000005000047882 */ /* 0x000fe20000000000 */
[----:B------:R-:W-:Y:S02]  /*11eb0*/  IMAD.U32 R0, RZ, RZ, UR10 ;  /* 0x0000000aff007e24 */ /* 0x000fe4000f8e00ff */
[----:B-1----:R-:W-:Y:S02]  /*11ec0*/  IMAD.MOV.U32 R3, RZ, RZ, 0xf ;  /* 0x0000000fff037424 */ /* 0x002fe400078e00ff */
[----:B------:R-:W-:Y:S01]  /*11ed0*/  IMAD.MOV.U32 R7, RZ, RZ, 0x1 ;  /* 0x00000001ff077424 */ /* 0x000fe200078e00ff */
[----:B------:R-:W-:-:S04]  /*11ee0*/  LOP3.LUT R0, R0, 0xffff, RZ, 0xc0, !PT ;  /* 0x0000ffff00007812 */ /* 0x000fc800078ec0ff */
[----:B------:R-:W-:-:S05]  /*11ef0*/  SHF.R.U32.HI R0, RZ, 0x5, R0 ;  /* 0x00000005ff007819 */ /* 0x000fca0000011600 */
[----:B------:R-:W-:Y:S01]  /*11f00*/  VIADD R2, R0, 0x10 ;  /* 0x0000001000027836 */ /* 0x000fe20000000000 */
[----:B------:R-:W-:Y:S01]  /*11f10*/  SHF.L.U32 R0, R3, R0, RZ ;  /* 0x0000000003007219 */ /* 0x000fe200000006ff */
[----:B--2---:R-:W-:-:S03]  /*11f20*/  ULEA UR6, UR5, UR4, 0x18 ;  /* 0x0000000405067291 */ /* 0x004fc6000f8ec0ff */
[----:B------:R-:W-:-:S04]  /*11f30*/  SHF.L.U32 R3, R7, R2, RZ ;  /* 0x0000000207037219 */ /* 0x000fc800000006ff */
[----:B------:R-:W-:Y:S02]  /*11f40*/  LOP3.LUT R0, R3, R0, RZ, 0xfc, !PT ;  /* 0x0000000003007212 */ /* 0x000fe400078efcff */
[----:B------:R-:W1:Y:S02]  /*11f50*/  LDS R5, [UR6] ;  /* 0x00000006ff057984 */ /* 0x000e640008000800 */
[C---:B------:R-:W-:Y:S02]  /*11f60*/  LOP3.LUT R2, R0.reuse, 0xffff, RZ, 0xc0, !PT ;  /* 0x0000ffff00027812 */ /* 0x040fe400078ec0ff */
[----:B-1----:R-:W-:-:S04]  /*11f70*/  LOP3.LUT R3, R0, 0xffff, R5, 0x80, !PT ;  /* 0x0000ffff00037812 */ /* 0x002fc800078e8005 */
[----:B------:R-:W-:-:S13]  /*11f80*/  ISETP.NE.AND P0, PT, R3, R2, PT ;  /* 0x000000020300720c */ /* 0x000fda0003f05270 */
[----:B------:R-:W-:Y:S05]  /*11f90*/  @P0 BRA `(.L_x_14) ;  /* 0x0000000000500947 */ /* 0x000fea0003800000 */
[----:B------:R-:W-:Y:S02]  /*11fa0*/  SHF.R.U32.HI R5, RZ, 0x10, R5 ;  /* 0x00000010ff057819 */ /* 0x000fe40000011605 */
[----:B------:R-:W-:-:S04]  /*11fb0*/  SHF.R.U32.HI R2, RZ, 0x10, R0 ;  /* 0x00000010ff027819 */ /* 0x000fc80000011600 */
[----:B------:R-:W-:-:S04]  /*11fc0*/  LOP3.LUT R5, R5, R2, RZ, 0xc0, !PT ;  /* 0x0000000205057212 */ /* 0x000fc800078ec0ff */
[----:B------:R-:W-:-:S13]  /*11fd0*/  ISETP.NE.AND P0, PT, R5, R2, PT ;  /* 0x000000020500720c */ /* 0x000fda0003f05270 */
[----:B------:R-:W-:Y:S05]  /*11fe0*/  @P0 BRA `(.L_x_15) ;  /* 0x0000000000300947 */ /* 0x000fea0003800000 */
[----:B------:R-:W-:Y:S01]  /*11ff0*/  R2UR UR4, R0 ;  /* 0x00000000000472ca */ /* 0x000fe200000e0000 */
[----:B------:R-:W-:Y:S01]  /*12000*/  VOTEU.ANY UR5, UPT, PT ;  /* 0x0000000000057886 */ /* 0x000fe200038e0100 */
[----:B------:R-:W1:Y:S01]  /*12010*/  S2R R0, SR_LANEID ;  /* 0x0000000000007919 */ /* 0x000e620000000000 */
[----:B------:R-:W-:-:S10]  /*12020*/  UFLO.U32 UR5, UR5 ;  /* 0x00000005000572bd */ /* 0x000fd400080e0000 */
[----:B------:R-:W-:-:S06]  /*12030*/  ULOP3.LUT UR4, URZ, UR4, URZ, 0x33, !UPT ;  /* 0x00000004ff047292 */ /* 0x000fcc000f8e33ff */
[----:B------:R-:W-:-:S04]  /*12040*/  IMAD.U32 R2, RZ, RZ, UR4 ;  /* 0x00000004ff027e24 */ /* 0x000fc8000f8e00ff */
[----:B------:R-:W2:Y:S02]  /*12050*/  REDUX UR7, R2 ;  /* 0x00000000020773c4 */ /* 0x000ea40000000000 */
[----:B------:R3:W-:Y:S01]  /*12060*/  UTCATOMSWS.AND URZ, UR4 ;  /* 0x0000000400ff79e3 */ /* 0x0007e20008000000 */
[----:B-1----:R-:W-:Y:S01]  /*12070*/  ISETP.EQ.U32.AND P0, PT, R0, UR5, PT ;  /* 0x0000000500007c0c */ /* 0x002fe2000bf02070 */
[----:B--2---:R-:W-:-:S12]  /*12080*/  IMAD.U32 R0, RZ, RZ, UR7 ;  /* 0x00000007ff007e24 */ /* 0x004fd8000f8e00ff */
[----:B------:R3:W-:Y:S01]  /*12090*/  @P0 ATOMS.AND RZ, [UR6], R0 ;  /* 0x00000000ffff098c */ /* 0x0007e2000a800006 */
[----:B------:R-:W-:Y:S05]  /*120a0*/  BRA `(.L_x_13) ;  /* 0x0000000000147947 */ /* 0x000fea0003800000 */
.L_x_15:
[----:B------:R-:W-:-:S07]  /*120b0*/  MOV R2, 0x120d0 ;  /* 0x000120d000027802 */ /* 0x000fce0000000f00 */
[----:B------:R-:W-:Y:S05]  /*120c0*/  CALL.REL.NOINC `($__internal_0_$__cuda_sm10x_tcgen05_guardrail_trap_col_being_dealloced_not_returned_by_alloc) ;  /* 0x00000000002c7944 */ /* 0x000fea0003c00000 */
[----:B------:R-:W-:Y:S05]  /*120d0*/  BRA `(.L_x_13) ;  /* 0x0000000000087947 */ /* 0x000fea0003800000 */
.L_x_14:
[----:B------:R-:W-:-:S07]  /*120e0*/  MOV R2, 0x12100 ;  /* 0x0001210000027802 */ /* 0x000fce0000000f00 */
[----:B------:R-:W-:Y:S05]  /*120f0*/  CALL.REL.NOINC `($__internal_2_$__cuda_sm10x_tcgen05_guardrail_trap_unallocated_columns_being_dealloced) ;  /* 0x0000000000387944 */ /* 0x000fea0003c00000 */
.L_x_13:
[----:B------:R-:W-:Y:S01]  /*12100*/  NOP ;  /* 0x0000000000007918 */ /* 0x000fe20000000000 */
[----:B---3--:R-:W-:Y:S05]  /*12110*/  EXIT ;  /* 0x000000000000794d */ /* 0x008fea0003800000 */
.L_x_9:
[----:B------:R-:W1:Y:S02]  /*12120*/  SYNCS.PHASECHK.TRANS64.TRYWAIT P3, [UR21], R126 ;  /* 0x0000007eff0075a7 */ /* 0x000e640008061115 */
[----:B-1----:R-:W-:Y:S05]  /*12130*/  @!P3 BRA `(.L_x_9) ;  /* 0xfffffffc00f8b947 */ /* 0x002fea000383ffff */
[----:B------:R-:W-:Y:S05]  /*12140*/  BRA `(.L_x_16) ;  /* 0xffffffbc005c7947 */ /* 0x000fea000383ffff */
.L_x_12:
[----:B------:R-:W1:Y:S02]  /*12150*/  SYNCS.PHASECHK.TRANS64.TRYWAIT P0, [UR13], R2 ;  /* 0x00000002ff0075a7 */ /* 0x000e64000800110d */
[----:B-1----:R-:W-:Y:S05]  /*12160*/  @!P0 BRA `(.L_x_12) ;  /* 0xfffffffc00f88947 */ /* 0x002fea000383ffff */
[----:B------:R-:W-:Y:S05]  /*12170*/  BRA `(.L_x_11) ;  /* 0xffffffdc00147947 */ /* 0x000fea000383ffff */
        .weak           $__internal_0_$__cuda_sm10x_tcgen05_guardrail_trap_col_being_dealloced_not_returned_by_alloc
        .type           $__internal_0_$__cuda_sm10x_tcgen05_guardrail_trap_col_being_dealloced_not_returned_by_alloc,@function
        .size           $__internal_0_$__cuda_sm10x_tcgen05_guardrail_trap_col_being_dealloced_not_returned_by_alloc,($__internal_1_$__cuda_sm10x_tcgen05_guardrail_trap_phase_invalid_during_alloc - $__internal_0_$__cuda_sm10x_tcgen05_guardrail_trap_col_being_dealloced_not_returned_by_alloc)
$__internal_0_$__cuda_sm10x_tcgen05_guardrail_trap_col_being_dealloced_not_returned_by_alloc:
[----:B------:R-:W-:Y:S05]  /*12180*/  BPT.TRAP 0x1 ;  /* 0x000000040000795c */ /* 0x000fea0000300000 */
[----:B------:R-:W-:-:S04]  /*12190*/  IMAD.MOV.U32 R3, RZ, RZ, 0x0 ;  /* 0x00000000ff037424 */ /* 0x000fc800078e00ff */
[----:B------:R-:W-:Y:S05]  /*121a0*/  RET.REL.NODEC R2 `(matmul_kernel) ;  /* 0xfffffedc02947950 */ /* 0x000fea0003c3ffff */
        .weak           $__internal_1_$__cuda_sm10x_tcgen05_guardrail_trap_phase_invalid_during_alloc
        .type           $__internal_1_$__cuda_sm10x_tcgen05_guardrail_trap_phase_invalid_during_alloc,@function
        .size           $__internal_1_$__cuda_sm10x_tcgen05_guardrail_trap_phase_invalid_during_alloc,($__internal_2_$__cuda_sm10x_tcgen05_guardrail_trap_unallocated_columns_being_dealloced - $__internal_1_$__cuda_sm10x_tcgen05_guardrail_trap_phase_invalid_during_alloc)
$__internal_1_$__cuda_sm10x_tcgen05_guardrail_trap_phase_invalid_during_alloc:
[----:B------:R-:W-:Y:S05]  /*121b0*/  BPT.TRAP 0x1 ;  /* 0x000000040000795c */ /* 0x000fea0000300000 */
[----:B------:R-:W-:-:S04]  /*121c0*/  IMAD.MOV.U32 R3, RZ, RZ, 0x0 ;  /* 0x00000000ff037424 */ /* 0x000fc800078e00ff */
[----:B------:R-:W-:Y:S05]  /*121d0*/  RET.REL.NODEC R2 `(matmul_kernel) ;  /* 0xfffffedc02887950 */ /* 0x000fea0003c3ffff */
        .weak           $__internal_2_$__cuda_sm10x_tcgen05_guardrail_trap_unallocated_columns_being_dealloced
        .type           $__internal_2_$__cuda_sm10x_tcgen05_guardrail_trap_unallocated_columns_being_dealloced,@function
        .size           $__internal_2_$__cuda_sm10x_tcgen05_guardrail_trap_unallocated_columns_being_dealloced,(.L_x_20 - $__internal_2_$__cuda_sm10x_tcgen05_guardrail_trap_unallocated_columns_being_dealloced)
$__internal_2_$__cuda_sm10x_tcgen05_guardrail_trap_unallocated_columns_being_dealloced:
[----:B------:R-:W-:Y:S05]  /*121e0*/  BPT.TRAP 0x1 ;  /* 0x000000040000795c */ /* 0x000fea0000300000 */
[----:B------:R-:W-:-:S04]  /*121f0*/  IMAD.MOV.U32 R3, RZ, RZ, 0x0 ;  /* 0x00000000ff037424 */ /* 0x000fc800078e00ff */
[----:B------:R-:W-:Y:S05]  /*12200*/  RET.REL.NODEC R2 `(matmul_kernel) ;  /* 0xfffffedc027c7950 */ /* 0x000fea0003c3ffff */
.L_x_17:
[----:B------:R-:W-:-:S00]  /*12210*/  BRA `(.L_x_17) ;  /* 0xfffffffc00fc7947 */ /* 0x000fc0000383ffff */
[----:B------:R-:W-:-:S00]  /*12220*/  NOP ;  /* 0x0000000000007918 */ /* 0x000fc00000000000 */
        /* <DEDUP_REMOVED lines=13> */
.L_x_20:


//--------------------- .nv.shared.matmul_kernel  --------------------------
	.section	.nv.shared.matmul_kernel,"aw",@nobits
	.sectionflags	@""
	.align	16
	.zero		1024


//--------------------- .nv.shared.reserved.0     --------------------------
	.section	.nv.shared.reserved.0,"aw",@nobits
	.align	8
	.weak		__nv_reservedSMEM_offset_0_alias
	.size		__nv_reservedSMEM_offset_0_alias, 0, 64
	.other		__nv_reservedSMEM_offset_0_alias,@"STO_CUDA_RESERVED_SHARED STV_DEFAULT"
__nv_reservedSMEM_offset_0_alias:
	.zero		0
.nv.shared.reserved.0:
	.zero		64
	.weak		__nv_reservedSMEM_allocation_phase
	.type		__nv_reservedSMEM_allocation_phase,@object
	.size		__nv_reservedSMEM_allocation_phase,(.L_0 - __nv_reservedSMEM_allocation_phase)
__nv_reservedSMEM_allocation_phase:
	.zero		1
.L_0:
	.zero		7
	.weak		__nv_reservedSMEM_devtool_atexit_pc
	.type		__nv_reservedSMEM_devtool_atexit_pc,@object
	.size		__nv_reservedSMEM_devtool_atexit_pc,(__nv_reservedSMEM_allocation_mask - __nv_reservedSMEM_devtool_atexit_pc)
__nv_reservedSMEM_devtool_atexit_pc:
	.zero		8
	.weak		__nv_reservedSMEM_allocation_mask
	.type		__nv_reservedSMEM_allocation_mask,@object
	.size		__nv_reservedSMEM_allocation_mask,(.L_2 - __nv_reservedSMEM_allocation_mask)
__nv_reservedSMEM_allocation_mask:
	.zero		4
.L_2:


//--------------------- .nv.constant0.matmul_kernel --------------------------
	.section	.nv.constant0.matmul_kernel,"a",@progbits
	.sectionflags	@""
	.align	4
.nv.constant0.matmul_kernel:
	.zero		976


//--------------------- SYMBOLS --------------------------

	.type		.nv.reservedSmem.offset0,@object
	.size		.nv.reservedSmem.offset0,0x4
	.type		.nv.reservedSmem.cap,@object
	.size		.nv.reservedSmem.cap,0x4
